	.target	sm_80

	.elftype	@"ET_EXEC"


//--------------------- .note.nv.tkinfo           --------------------------
	.section	.note.nv.tkinfo,"",@"SHT_NOTE"
	.sectionflags	@"SHF_NOTE_NV_TKINFO"
	.tkinfo
        /*0018*/ 	.word	0x00000002
        /*0030*/ 	.string	""
        /*0030*/ 	.string	"ptxas"
        /*0030*/ 	.string	"Cuda compilation tools, release 13.0, V13.0.88"
        /*0030*/ 	.string	"Build cuda_13.0.r13.0/compiler.36424714_0"
        /*0030*/ 	.string	"-v  -suppress-debug-info  -lineinfo  -arch sm_80 "



//--------------------- .note.nv.cuinfo           --------------------------
	.section	.note.nv.cuinfo,"",@"SHT_NOTE"
	.sectionflags	@"SHF_NOTE_NV_CUINFO"
        /*0018*/ 	.short	0x0002
        /*001a*/ 	.short	0x0050
        /*001c*/ 	.short	0x0082
	.zero		2


//--------------------- .nv.info                  --------------------------
	.section	.nv.info,"",@"SHT_CUDA_INFO"
	.align	4


	//----- nvinfo : EIATTR_REGCOUNT
	.align		4
        /*0000*/ 	.byte	0x04, 0x2f
        /*0002*/ 	.short	(.L_1 - .L_0)
	.align		4
.L_0:
        /*0004*/ 	.word	index@(matmul_kernel)
        /*0008*/ 	.word	0x000000ff


	//----- nvinfo : EIATTR_FRAME_SIZE
	.align		4
.L_1:
        /*000c*/ 	.byte	0x04, 0x11
        /*000e*/ 	.short	(.L_3 - .L_2)
	.align		4
.L_2:
        /*0010*/ 	.word	index@(matmul_kernel)
        /*0014*/ 	.word	0x00004228


	//----- nvinfo : EIATTR_MIN_STACK_SIZE
	.align		4
.L_3:
        /*0018*/ 	.byte	0x04, 0x12
        /*001a*/ 	.short	(.L_5 - .L_4)
	.align		4
.L_4:
        /*001c*/ 	.word	index@(matmul_kernel)
        /*0020*/ 	.word	0x00004228
.L_5:


//--------------------- .nv.info.matmul_kernel    --------------------------
	.section	.nv.info.matmul_kernel,"",@"SHT_CUDA_INFO"
	.sectionflags	@""
	.align	4


	//----- nvinfo : EIATTR_CUDA_API_VERSION
	.align		4
        /*0000*/ 	.byte	0x04, 0x37
        /*0002*/ 	.short	(.L_7 - .L_6)
.L_6:
        /*0004*/ 	.word	0x00000082


	//----- nvinfo : EIATTR_SW2861232_WAR
	.align		4
.L_7:
        /*0008*/ 	.byte	0x01, 0x35
	.zero		2


	//----- nvinfo : EIATTR_PARAM_CBANK
	.align		4
        /*000c*/ 	.byte	0x04, 0x0a
        /*000e*/ 	.short	(.L_9 - .L_8)
	.align		4
.L_8:
        /*0010*/ 	.word	index@(.nv.constant0.matmul_kernel)
        /*0014*/ 	.short	0x0160
        /*0016*/ 	.short	0x0050


	//----- nvinfo : EIATTR_CBANK_PARAM_SIZE
	.align		4
.L_9:
        /*0018*/ 	.byte	0x03, 0x19
        /*001a*/ 	.short	0x0050


	//----- nvinfo : EIATTR_KPARAM_INFO
	.align		4
        /*001c*/ 	.byte	0x04, 0x17
        /*001e*/ 	.short	(.L_11 - .L_10)
.L_10:
        /*0020*/ 	.word	0x00000000
        /*0024*/ 	.short	0x000d
        /*0026*/ 	.short	0x0048
        /*0028*/ 	.byte	0x00, 0xf4, 0x21, 0x00


	//----- nvinfo : EIATTR_KPARAM_INFO
	.align		4
.L_11:
        /*002c*/ 	.byte	0x04, 0x17
        /*002e*/ 	.short	(.L_13 - .L_12)
.L_12:
        /*0030*/ 	.word	0x00000000
        /*0034*/ 	.short	0x000c
        /*0036*/ 	.short	0x0040
        /*0038*/ 	.byte	0x00, 0xf4, 0x21, 0x00


	//----- nvinfo : EIATTR_KPARAM_INFO
	.align		4
.L_13:
        /*003c*/ 	.byte	0x04, 0x17
        /*003e*/ 	.short	(.L_15 - .L_14)
.L_14:
        /*0040*/ 	.word	0x00000000
        /*0044*/ 	.short	0x000b
        /*0046*/ 	.short	0x0038
        /*0048*/ 	.byte	0x00, 0xf0, 0x11, 0x00


	//----- nvinfo : EIATTR_KPARAM_INFO
	.align		4
.L_15:
        /*004c*/ 	.byte	0x04, 0x17
        /*004e*/ 	.short	(.L_17 - .L_16)
.L_16:
        /*0050*/ 	.word	0x00000000
        /*0054*/ 	.short	0x000a
        /*0056*/ 	.short	0x0034
        /*0058*/ 	.byte	0x00, 0xf0, 0x11, 0x00


	//----- nvinfo : EIATTR_KPARAM_INFO
	.align		4
.L_17:
        /*005c*/ 	.byte	0x04, 0x17
        /*005e*/ 	.short	(.L_19 - .L_18)
.L_18:
        /*0060*/ 	.word	0x00000000
        /*0064*/ 	.short	0x0009
        /*0066*/ 	.short	0x0030
        /*0068*/ 	.byte	0x00, 0xf0, 0x11, 0x00


	//----- nvinfo : EIATTR_KPARAM_INFO
	.align		4
.L_19:
        /*006c*/ 	.byte	0x04, 0x17
        /*006e*/ 	.short	(.L_21 - .L_20)
.L_20:
        /*0070*/ 	.word	0x00000000
        /*0074*/ 	.short	0x0008
        /*0076*/ 	.short	0x002c
        /*0078*/ 	.byte	0x00, 0xf0, 0x11, 0x00


	//----- nvinfo : EIATTR_KPARAM_INFO
	.align		4
.L_21:
        /*007c*/ 	.byte	0x04, 0x17
        /*007e*/ 	.short	(.L_23 - .L_22)
.L_22:
        /*0080*/ 	.word	0x00000000
        /*0084*/ 	.short	0x0007
        /*0086*/ 	.short	0x0028
        /*0088*/ 	.byte	0x00, 0xf0, 0x11, 0x00


	//----- nvinfo : EIATTR_KPARAM_INFO
	.align		4
.L_23:
        /*008c*/ 	.byte	0x04, 0x17
        /*008e*/ 	.short	(.L_25 - .L_24)
.L_24:
        /*0090*/ 	.word	0x00000000
        /*0094*/ 	.short	0x0006
        /*0096*/ 	.short	0x0024
        /*0098*/ 	.byte	0x00, 0xf0, 0x11, 0x00


	//----- nvinfo : EIATTR_KPARAM_INFO
	.align		4
.L_25:
        /*009c*/ 	.byte	0x04, 0x17
        /*009e*/ 	.short	(.L_27 - .L_26)
.L_26:
        /*00a0*/ 	.word	0x00000000
        /*00a4*/ 	.short	0x0005
        /*00a6*/ 	.short	0x0020
        /*00a8*/ 	.byte	0x00, 0xf0, 0x11, 0x00


	//----- nvinfo : EIATTR_KPARAM_INFO
	.align		4
.L_27:
        /*00ac*/ 	.byte	0x04, 0x17
        /*00ae*/ 	.short	(.L_29 - .L_28)
.L_28:
        /*00b0*/ 	.word	0x00000000
        /*00b4*/ 	.short	0x0004
        /*00b6*/ 	.short	0x001c
        /*00b8*/ 	.byte	0x00, 0xf0, 0x11, 0x00


	//----- nvinfo : EIATTR_KPARAM_INFO
	.align		4
.L_29:
        /*00bc*/ 	.byte	0x04, 0x17
        /*00be*/ 	.short	(.L_31 - .L_30)
.L_30:
        /*00c0*/ 	.word	0x00000000
        /*00c4*/ 	.short	0x0003
        /*00c6*/ 	.short	0x0018
        /*00c8*/ 	.byte	0x00, 0xf0, 0x11, 0x00


	//----- nvinfo : EIATTR_KPARAM_INFO
	.align		4
.L_31:
        /*00cc*/ 	.byte	0x04, 0x17
        /*00ce*/ 	.short	(.L_33 - .L_32)
.L_32:
        /*00d0*/ 	.word	0x00000000
        /*00d4*/ 	.short	0x0002
        /*00d6*/ 	.short	0x0010
        /*00d8*/ 	.byte	0x00, 0xf4, 0x21, 0x00


	//----- nvinfo : EIATTR_KPARAM_INFO
	.align		4
.L_33:
        /*00dc*/ 	.byte	0x04, 0x17
        /*00de*/ 	.short	(.L_35 - .L_34)
.L_34:
        /*00e0*/ 	.word	0x00000000
        /*00e4*/ 	.short	0x0001
        /*00e6*/ 	.short	0x0008
        /*00e8*/ 	.byte	0x00, 0xf4, 0x21, 0x00


	//----- nvinfo : EIATTR_KPARAM_INFO
	.align		4
.L_35:
        /*00ec*/ 	.byte	0x04, 0x17
        /*00ee*/ 	.short	(.L_37 - .L_36)
.L_36:
        /*00f0*/ 	.word	0x00000000
        /*00f4*/ 	.short	0x0000
        /*00f6*/ 	.short	0x0000
        /*00f8*/ 	.byte	0x00, 0xf4, 0x21, 0x00


	//----- nvinfo : EIATTR_MAXREG_COUNT
	.align		4
.L_37:
        /*00fc*/ 	.byte	0x03, 0x1b
        /*00fe*/ 	.short	0x00ff


	//----- nvinfo : EIATTR_NUM_BARRIERS
	.align		4
        /*0100*/ 	.byte	0x02, 0x4c
        /*0102*/ 	.byte	0x01
	.zero		1


	//----- nvinfo : EIATTR_ANNOTATIONS
	.align		4
        /*0104*/ 	.byte	0x04, 0x55
        /*0106*/ 	.short	(.L_39 - .L_38)


	//   ....[0]....
.L_38:
        /*0108*/ 	.word	0x00000001
        /*010c*/ 	.byte	0xa0, 0x06, 0x00, 0x00, 0x01, 0x00, 0x00, 0x00, 0xa0, 0x0c, 0x00, 0x00, 0x01, 0x00, 0x00, 0x00
        /* <DEDUP_REMOVED lines=3574> */
        /*e07c*/ 	.byte	0x50, 0x15, 0x05, 0x00


	//----- nvinfo : EIATTR_MERCURY_ISA_VERSION
	.align		4
.L_39:
        /*e080*/ 	.byte	0x03, 0x5f
        /*e082*/ 	.short	0x0000


	//----- nvinfo : EIATTR_EXIT_INSTR_OFFSETS
	.align		4
        /*e084*/ 	.byte	0x04, 0x1c
        /*e086*/ 	.short	(.L_41 - .L_40)


	//   ....[0]....
.L_40:
        /*e088*/ 	.word	0x000c6cd0


	//   ....[1]....
        /*e08c*/ 	.word	0x000c6cf0


	//----- nvinfo : EIATTR_REQNTID
	.align		4
.L_41:
        /*e090*/ 	.byte	0x04, 0x10
        /*e092*/ 	.short	(.L_43 - .L_42)
.L_42:
        /*e094*/ 	.word	0x00000080
        /*e098*/ 	.word	0x00000001
        /*e09c*/ 	.word	0x00000001
.L_43:


//--------------------- .nv.callgraph             --------------------------
	.section	.nv.callgraph,"",@"SHT_CUDA_CALLGRAPH"
	.align	4
	.sectionentsize	8
	.align		4
        /*0000*/ 	.word	0x00000000
	.align		4
        /*0004*/ 	.word	0xffffffff
	.align		4
        /*0008*/ 	.word	0x00000000
	.align		4
        /*000c*/ 	.word	0xfffffffe
	.align		4
        /*0010*/ 	.word	0x00000000
	.align		4
        /*0014*/ 	.word	0xfffffffd
	.align		4
        /*0018*/ 	.word	0x00000000
	.align		4
        /*001c*/ 	.word	0xfffffffc


//--------------------- .nv.rel.action            --------------------------
	.section	.nv.rel.action,"",@"SHT_CUDA_RELOCINFO"
	.align	8
	.sectionentsize	8
        /*0000*/ 	.byte	0x73, 0x00, 0x00, 0x00, 0x00, 0x00, 0x00, 0x00, 0x00, 0x00, 0x00, 0x11, 0x25, 0x00, 0x05, 0x36


//--------------------- .nv.constant0.matmul_kernel --------------------------
	.section	.nv.constant0.matmul_kernel,"a",@progbits
	.sectionflags	@""
	.align	4
.nv.constant0.matmul_kernel:
	.zero		432


//--------------------- .text.matmul_kernel       --------------------------
	.section	.text.matmul_kernel,"ax",@progbits
	.sectioninfo	@"SHI_REGISTERS=255"
	.align	128
        .global         matmul_kernel
        .type           matmul_kernel,@function
        .size           matmul_kernel,(.L_x_3 - matmul_kernel)
        .other          matmul_kernel,@"STO_CUDA_ENTRY STV_DEFAULT"
matmul_kernel:
.text.matmul_kernel:
[----:B------:R-:W-:Y:S02]  /*0000*/  IMAD.MOV.U32 R1, RZ, RZ, c[0x0][0x28] ;  /* 0x00000a00ff017624 */ /* 0x000fe400078e00ff */
[----:B------:R-:W-:Y:S01]  /*0010*/  IMAD.MOV.U32 R0, RZ, RZ, c[0x0][0x17c] ;  /* 0x00005f00ff007624 */ /* 0x000fe200078e00ff */
[----:B------:R-:W1:Y:S01]  /*0020*/  S2R R5, SR_CTAID.X ;  /* 0x0000000000057919 */ /* 0x000e620000002500 */
[----:B------:R-:W-:Y:S01]  /*0030*/  IABS R251, c[0x0][0x17c] ;  /* 0x00005f0000fb7a13 */ /* 0x000fe20000000000 */
[----:B------:R-:W-:Y:S01]  /*0040*/  IMAD.MOV.U32 R12, RZ, RZ, c[0x0][0x180] ;  /* 0x00006000ff0c7624 */ /* 0x000fe200078e00ff */
[----:B------:R-:W-:Y:S01]  /*0050*/  IABS R37, c[0x0][0x178] ;  /* 0x00005e0000257a13 */ /* 0x000fe20000000000 */
[----:B------:R-:W-:Y:S01]  /*0060*/  IMAD.MOV.U32 R28, RZ, RZ, RZ ;  /* 0x000000ffff1c7224 */ /* 0x000fe200078e00ff */
[----:B------:R-:W-:Y:S01]  /*0070*/  IADD3 R0, R0, 0x1ff, RZ ;  /* 0x000001ff00007810 */ /* 0x000fe20007ffe0ff */
[----:B------:R-:W2:Y:S01]  /*0080*/  S2R R31, SR_TID.X ;  /* 0x00000000001f7919 */ /* 0x000ea20000002100 */
[----:B------:R-:W-:Y:S02]  /*0090*/  IADD3 R1, R1, -0x4228, RZ ;  /* 0xffffbdd801017810 */ /* 0x000fe40007ffe0ff */
[----:B------:R-:W-:-:S04]  /*00a0*/  SHF.R.S32.HI R3, RZ, 0x1f, R0 ;  /* 0x0000001fff037819 */ /* 0x000fc80000011400 */
[----:B------:R-:W-:-:S04]  /*00b0*/  LEA.HI R3, R3, R0, RZ, 0x9 ;  /* 0x0000000003037211 */ /* 0x000fc800078f48ff */
[----:B------:R-:W-:-:S05]  /*00c0*/  SHF.R.S32.HI R3, RZ, 0x9, R3 ;  /* 0x00000009ff037819 */ /* 0x000fca0000011403 */
[----:B------:R-:W-:Y:S01]  /*00d0*/  IMAD.SHL.U32 R4, R3, 0x8, RZ ;  /* 0x0000000803047824 */ /* 0x000fe200078e00ff */
[----:B-1----:R-:W-:-:S04]  /*00e0*/  IABS R8, R5 ;  /* 0x0000000500087213 */ /* 0x002fc80000000000 */
[-C--:B------:R-:W-:Y:S02]  /*00f0*/  IABS R7, R4.reuse ;  /* 0x0000000400077213 */ /* 0x080fe40000000000 */
[----:B------:R-:W-:Y:S02]  /*0100*/  IABS R10, R4 ;  /* 0x00000004000a7213 */ /* 0x000fe40000000000 */
[----:B------:R-:W1:Y:S01]  /*0110*/  I2F.RP R0, R7 ;  /* 0x0000000700007306 */ /* 0x000e620000209400 */
[----:B--2---:R-:W-:-:S07]  /*0120*/  LOP3.LUT R31, R31, 0x7f, RZ, 0xc0, !PT ;  /* 0x0000007f1f1f7812 */ /* 0x004fce00078ec0ff */
[----:B-1----:R-:W1:Y:S02]  /*0130*/  MUFU.RCP R0, R0 ;  /* 0x0000000000007308 */ /* 0x002e640000001000 */
[----:B-1----:R-:W-:Y:S01]  /*0140*/  IADD3 R2, R0, 0xffffffe, RZ ;  /* 0x0ffffffe00027810 */ /* 0x002fe20007ffe0ff */
[----:B------:R-:W-:-:S05]  /*0150*/  IMAD.MOV R0, RZ, RZ, -R10 ;  /* 0x000000ffff007224 */ /* 0x000fca00078e0a0a */
[----:B------:R1:W2:Y:S02]  /*0160*/  F2I.FTZ.U32.TRUNC.NTZ R3, R2 ;  /* 0x0000000200037305 */ /* 0x0002a4000021f000 */
[----:B-1----:R-:W-:Y:S02]  /*0170*/  IMAD.MOV.U32 R2, RZ, RZ, RZ ;  /* 0x000000ffff027224 */ /* 0x002fe400078e00ff */
[----:B--2---:R-:W-:-:S04]  /*0180*/  IMAD.MOV R6, RZ, RZ, -R3 ;  /* 0x000000ffff067224 */ /* 0x004fc800078e0a03 */
[----:B------:R-:W-:Y:S02]  /*0190*/  IMAD R9, R6, R7, RZ ;  /* 0x0000000706097224 */ /* 0x000fe400078e02ff */
[----:B------:R-:W-:Y:S02]  /*01a0*/  IMAD.MOV.U32 R6, RZ, RZ, R8 ;  /* 0x000000ffff067224 */ /* 0x000fe400078e0008 */
[----:B------:R-:W-:-:S06]  /*01b0*/  IMAD.HI.U32 R3, R3, R9, R2 ;  /* 0x0000000903037227 */ /* 0x000fcc00078e0002 */
[----:B------:R-:W-:-:S04]  /*01c0*/  IMAD.HI.U32 R3, R3, R6, RZ ;  /* 0x0000000603037227 */ /* 0x000fc800078e00ff */
[----:B------:R-:W-:-:S05]  /*01d0*/  IMAD R0, R3, R0, R6 ;  /* 0x0000000003007224 */ /* 0x000fca00078e0206 */
[----:B------:R-:W-:-:S13]  /*01e0*/  ISETP.GT.U32.AND P1, PT, R7, R0, PT ;  /* 0x000000000700720c */ /* 0x000fda0003f24070 */
[----:B------:R-:W-:Y:S01]  /*01f0*/  @!P1 IMAD.IADD R0, R0, 0x1, -R7 ;  /* 0x0000000100009824 */ /* 0x000fe200078e0a07 */
[----:B------:R-:W-:Y:S02]  /*0200*/  @!P1 IADD3 R3, R3, 0x1, RZ ;  /* 0x0000000103039810 */ /* 0x000fe40007ffe0ff */
[----:B------:R-:W-:Y:S02]  /*0210*/  ISETP.NE.AND P1, PT, R4, RZ, PT ;  /* 0x000000ff0400720c */ /* 0x000fe40003f25270 */
[----:B------:R-:W-:Y:S02]  /*0220*/  ISETP.GE.U32.AND P0, PT, R0, R7, PT ;  /* 0x000000070000720c */ /* 0x000fe40003f06070 */
[----:B------:R-:W-:-:S04]  /*0230*/  LOP3.LUT R0, R5, R4, RZ, 0x3c, !PT ;  /* 0x0000000405007212 */ /* 0x000fc800078e3cff */
[----:B------:R-:W-:Y:S01]  /*0240*/  ISETP.GE.AND P2, PT, R0, RZ, PT ;  /* 0x000000ff0000720c */ /* 0x000fe20003f46270 */
[----:B------:R-:W-:-:S05]  /*0250*/  IMAD.MOV.U32 R0, RZ, RZ, c[0x0][0x178] ;  /* 0x00005e00ff007624 */ /* 0x000fca00078e00ff */
[----:B------:R-:W-:Y:S02]  /*0260*/  IADD3 R0, R0, 0x7f, RZ ;  /* 0x0000007f00007810 */ /* 0x000fe40007ffe0ff */
[----:B------:R-:W-:-:S05]  /*0270*/  @P0 IADD3 R3, R3, 0x1, RZ ;  /* 0x0000000103030810 */ /* 0x000fca0007ffe0ff */
[----:B------:R-:W-:Y:S01]  /*0280*/  IMAD.MOV.U32 R2, RZ, RZ, R3 ;  /* 0x000000ffff027224 */ /* 0x000fe200078e0003 */
[----:B------:R-:W-:-:S03]  /*0290*/  SHF.R.S32.HI R3, RZ, 0x1f, R0 ;  /* 0x0000001fff037819 */ /* 0x000fc60000011400 */
[----:B------:R-:W-:Y:S01]  /*02a0*/  @!P2 IMAD.MOV R2, RZ, RZ, -R2 ;  /* 0x000000ffff02a224 */ /* 0x000fe200078e0a02 */
[----:B------:R-:W-:Y:S02]  /*02b0*/  @!P1 LOP3.LUT R2, RZ, R4, RZ, 0x33, !PT ;  /* 0x00000004ff029212 */ /* 0x000fe400078e33ff */
[----:B------:R-:W-:-:S03]  /*02c0*/  LEA.HI R3, R3, R0, RZ, 0x7 ;  /* 0x0000000003037211 */ /* 0x000fc600078f38ff */
[----:B------:R-:W-:Y:S02]  /*02d0*/  IMAD.SHL.U32 R6, R2, 0x8, RZ ;  /* 0x0000000802067824 */ /* 0x000fe400078e00ff */
[----:B------:R-:W-:-:S03]  /*02e0*/  IMAD.MOV R2, RZ, RZ, -R2 ;  /* 0x000000ffff027224 */ /* 0x000fc600078e0a02 */
[----:B------:R-:W-:Y:S01]  /*02f0*/  LEA.HI.SX32 R3, R3, -R6, 0x19 ;  /* 0x8000000603037211 */ /* 0x000fe200078fcaff */
[----:B------:R-:W-:Y:S02]  /*0300*/  IMAD R8, R4, R2, R5 ;  /* 0x0000000204087224 */ /* 0x000fe400078e0205 */
[----:B------:R-:W-:Y:S01]  /*0310*/  IMAD.MOV.U32 R2, RZ, RZ, RZ ;  /* 0x000000ffff027224 */ /* 0x000fe200078e00ff */
[----:B------:R-:W-:Y:S01]  /*0320*/  IMNMX R11, R3, 0x8, PT ;  /* 0x00000008030b7817 */ /* 0x000fe20003800200 */
[----:B------:R-:W1:Y:S03]  /*0330*/  I2F.RP R5, R251 ;  /* 0x000000fb00057306 */ /* 0x000e660000209400 */
[-C--:B------:R-:W-:Y:S02]  /*0340*/  IABS R7, R11.reuse ;  /* 0x0000000b00077213 */ /* 0x080fe40000000000 */
[----:B------:R-:W-:-:S03]  /*0350*/  IABS R4, R11 ;  /* 0x0000000b00047213 */ /* 0x000fc60000000000 */
[----:B------:R-:W2:Y:S08]  /*0360*/  I2F.RP R0, R7 ;  /* 0x0000000700007306 */ /* 0x000eb00000209400 */
[----:B-1----:R-:W-:Y:S08]  /*0370*/  MUFU.RCP R5, R5 ;  /* 0x0000000500057308 */ /* 0x002ff00000001000 */
[----:B--2---:R-:W1:Y:S02]  /*0380*/  MUFU.RCP R0, R0 ;  /* 0x0000000000007308 */ /* 0x004e640000001000 */
[----:B-1----:R-:W-:-:S02]  /*0390*/  IADD3 R3, R0, 0xffffffe, RZ ;  /* 0x0ffffffe00037810 */ /* 0x002fc40007ffe0ff */
[----:B------:R-:W-:-:S04]  /*03a0*/  IABS R0, R8 ;  /* 0x0000000800007213 */ /* 0x000fc80000000000 */
[----:B------:R-:W1:Y:S02]  /*03b0*/  F2I.FTZ.U32.TRUNC.NTZ R3, R3 ;  /* 0x0000000300037305 */ /* 0x000e64000021f000 */
[----:B-1----:R-:W-:-:S04]  /*03c0*/  IMAD.MOV R10, RZ, RZ, -R3 ;  /* 0x000000ffff0a7224 */ /* 0x002fc800078e0a03 */
[----:B------:R-:W-:-:S04]  /*03d0*/  IMAD R9, R10, R7, RZ ;  /* 0x000000070a097224 */ /* 0x000fc800078e02ff */
[----:B------:R-:W-:-:S04]  /*03e0*/  IMAD.HI.U32 R2, R3, R9, R2 ;  /* 0x0000000903027227 */ /* 0x000fc800078e0002 */
[----:B------:R-:W-:Y:S02]  /*03f0*/  IMAD.MOV.U32 R3, RZ, RZ, R0 ;  /* 0x000000ffff037224 */ /* 0x000fe400078e0000 */
[----:B------:R-:W-:Y:S02]  /*0400*/  IMAD.MOV R0, RZ, RZ, -R4 ;  /* 0x000000ffff007224 */ /* 0x000fe400078e0a04 */
[----:B------:R-:W-:Y:S01]  /*0410*/  IMAD.HI.U32 R2, R2, R3, RZ ;  /* 0x0000000302027227 */ /* 0x000fe200078e00ff */
[----:B------:R-:W1:Y:S03]  /*0420*/  I2F.RP R4, R37 ;  /* 0x0000002500047306 */ /* 0x000e660000209400 */
[----:B------:R-:W-:Y:S01]  /*0430*/  IMAD R0, R2, R0, R3 ;  /* 0x0000000002007224 */ /* 0x000fe200078e0203 */
[----:B------:R-:W-:-:S04]  /*0440*/  IADD3 R3, R5, 0xffffffe, RZ ;  /* 0x0ffffffe05037810 */ /* 0x000fc80007ffe0ff */
[----:B------:R-:W-:Y:S02]  /*0450*/  ISETP.GT.U32.AND P1, PT, R7, R0, PT ;  /* 0x000000000700720c */ /* 0x000fe40003f24070 */
[----:B------:R-:W-:Y:S08]  /*0460*/  F2I.FTZ.U32.TRUNC.NTZ R3, R3 ;  /* 0x0000000300037305 */ /* 0x000ff0000021f000 */
[----:B-1----:R-:W1:Y:S03]  /*0470*/  MUFU.RCP R4, R4 ;  /* 0x0000000400047308 */ /* 0x002e660000001000 */
[----:B------:R-:W-:Y:S01]  /*0480*/  @!P1 IMAD.IADD R0, R0, 0x1, -R7 ;  /* 0x0000000100009824 */ /* 0x000fe200078e0a07 */
[----:B------:R-:W-:-:S02]  /*0490*/  @!P1 IADD3 R2, R2, 0x1, RZ ;  /* 0x0000000102029810 */ /* 0x000fc40007ffe0ff */
[----:B------:R-:W-:Y:S02]  /*04a0*/  ISETP.NE.AND P1, PT, R11, RZ, PT ;  /* 0x000000ff0b00720c */ /* 0x000fe40003f25270 */
[----:B------:R-:W-:Y:S02]  /*04b0*/  ISETP.GE.U32.AND P0, PT, R0, R7, PT ;  /* 0x000000070000720c */ /* 0x000fe40003f06070 */
[----:B------:R-:W-:Y:S02]  /*04c0*/  LOP3.LUT R0, R8, R11, RZ, 0x3c, !PT ;  /* 0x0000000b08007212 */ /* 0x000fe400078e3cff */
[----:B------:R-:W-:Y:S02]  /*04d0*/  IADD3 R7, R12, -0x78, RZ ;  /* 0xffffff880c077810 */ /* 0x000fe40007ffe0ff */
[----:B------:R-:W-:Y:S02]  /*04e0*/  ISETP.GE.AND P2, PT, R0, RZ, PT ;  /* 0x000000ff0000720c */ /* 0x000fe40003f46270 */
[----:B-1----:R-:W-:-:S02]  /*04f0*/  IADD3 R4, R4, 0xffffffe, RZ ;  /* 0x0ffffffe04047810 */ /* 0x002fc40007ffe0ff */
[----:B------:R-:W-:Y:S02]  /*0500*/  IADD3 R0, R12, -0x7c, RZ ;  /* 0xffffff840c007810 */ /* 0x000fe40007ffe0ff */
[----:B------:R-:W1:Y:S01]  /*0510*/  F2I.FTZ.U32.TRUNC.NTZ R29, R4 ;  /* 0x00000004001d7305 */ /* 0x000e62000021f000 */
[----:B------:R-:W-:Y:S02]  /*0520*/  @P0 IADD3 R2, R2, 0x1, RZ ;  /* 0x0000000102020810 */ /* 0x000fe40007ffe0ff */
[----:B------:R-:W-:Y:S02]  /*0530*/  ISETP.GE.U32.AND P0, PT, R0, 0x7fffff05, PT ;  /* 0x7fffff050000780c */ /* 0x000fe40003f06070 */
[----:B------:R-:W-:Y:S01]  /*0540*/  IADD3 R0, R12, -0x74, RZ ;  /* 0xffffff8c0c007810 */ /* 0x000fe20007ffe0ff */
[----:B------:R-:W-:Y:S02]  /*0550*/  IMAD.MOV.U32 R5, RZ, RZ, R2 ;  /* 0x000000ffff057224 */ /* 0x000fe400078e0002 */
[----:B------:R-:W-:-:S02]  /*0560*/  IMAD.MOV R2, RZ, RZ, -R3 ;  /* 0x000000ffff027224 */ /* 0x000fc400078e0a03 */
[----:B------:R-:W-:Y:S01]  /*0570*/  @!P2 IMAD.MOV R5, RZ, RZ, -R5 ;  /* 0x000000ffff05a224 */ /* 0x000fe200078e0a05 */
[----:B------:R-:W-:Y:S01]  /*0580*/  @!P1 LOP3.LUT R5, RZ, R11, RZ, 0x33, !PT ;  /* 0x0000000bff059212 */ /* 0x000fe200078e33ff */
[----:B------:R-:W-:Y:S01]  /*0590*/  IMAD R105, R2, R251, RZ ;  /* 0x000000fb02697224 */ /* 0x000fe200078e02ff */
[----:B------:R-:W-:Y:S01]  /*05a0*/  ISETP.GE.U32.AND P2, PT, R0, 0x7fffff0d, PT ;  /* 0x7fffff0d0000780c */ /* 0x000fe20003f46070 */
[----:B------:R-:W-:Y:S01]  /*05b0*/  IMAD.MOV.U32 R2, RZ, RZ, RZ ;  /* 0x000000ffff027224 */ /* 0x000fe200078e00ff */
[----:B------:R-:W-:Y:S01]  /*05c0*/  ISETP.GE.U32.AND P1, PT, R7, 0x7fffff09, PT ;  /* 0x7fffff090700780c */ /* 0x000fe20003f26070 */
[----:B------:R-:W-:Y:S02]  /*05d0*/  IMAD.SHL.U32 R248, R5, 0x200, RZ ;  /* 0x0000020005f87824 */ /* 0x000fe400078e00ff */
[----:B------:R-:W-:-:S03]  /*05e0*/  IMAD.HI.U32 R105, R3, R105, R2 ;  /* 0x0000006903697227 */ /* 0x000fc600078e0002 */
[C---:B------:R-:W-:Y:S01]  /*05f0*/  IADD3 R39, R248.reuse, 0x2, RZ ;  /* 0x00000002f8277810 */ /* 0x040fe20007ffe0ff */
[----:B------:R-:W-:Y:S01]  /*0600*/  IMAD.MOV R0, RZ, RZ, -R5 ;  /* 0x000000ffff007224 */ /* 0x000fe200078e0a05 */
[C---:B------:R-:W-:Y:S01]  /*0610*/  IADD3 R117, R248.reuse, 0x3, RZ ;  /* 0x00000003f8757810 */ /* 0x040fe20007ffe0ff */
[--C-:B-1----:R-:W-:Y:S01]  /*0620*/  IMAD.MOV R2, RZ, RZ, -R29.reuse ;  /* 0x000000ffff027224 */ /* 0x102fe200078e0a1d */
[----:B------:R-:W-:Y:S01]  /*0630*/  IABS R126, R39 ;  /* 0x00000027007e7213 */ /* 0x000fe20000000000 */
[----:B------:R-:W-:Y:S01]  /*0640*/  IMAD R0, R11, R0, R8 ;  /* 0x000000000b007224 */ /* 0x000fe200078e0208 */
[C---:B------:R-:W-:Y:S01]  /*0650*/  IADD3 R41, R248.reuse, 0x6, RZ ;  /* 0x00000006f8297810 */ /* 0x040fe20007ffe0ff */
[----:B------:R-:W-:Y:S01]  /*0660*/  IMAD.MOV.U32 R8, RZ, RZ, R2 ;  /* 0x000000ffff087224 */ /* 0x000fe200078e0002 */
[----:B------:R-:W-:Y:S01]  /*0670*/  IABS R124, R117 ;  /* 0x00000075007c7213 */ /* 0x000fe20000000000 */
[----:B------:R-:W-:Y:S01]  /*0680*/  IMAD.HI.U32 R4, R105, R126, RZ ;  /* 0x0000007e69047227 */ /* 0x000fe200078e00ff */
[----:B------:R-:W-:Y:S01]  /*0690*/  IABS R120, R41 ;  /* 0x0000002900787213 */ /* 0x000fe20000000000 */
[----:B------:R-:W-:Y:S01]  /*06a0*/  STL [R1+0x54c], R248 ;  /* 0x00054cf801007387 */ /* 0x000fe20000100800 */
[----:B------:R-:W-:Y:S01]  /*06b0*/  IADD3 R121, R248, 0x8, RZ ;  /* 0x00000008f8797810 */ /* 0x000fe20007ffe0ff */
[----:B------:R-:W-:Y:S01]  /*06c0*/  IMAD R5, R8, R37, RZ ;  /* 0x0000002508057224 */ /* 0x000fe200078e02ff */
[----:B------:R-:W-:Y:S01]  /*06d0*/  IADD3 R166, R248, 0xb, RZ ;  /* 0x0000000bf8a67810 */ /* 0x000fe20007ffe0ff */
[----:B------:R-:W-:Y:S01]  /*06e0*/  IMAD.MOV R4, RZ, RZ, -R4 ;  /* 0x000000ffff047224 */ /* 0x000fe200078e0a04 */
[----:B------:R-:W-:Y:S01]  /*06f0*/  IABS R122, R121 ;  /* 0x00000079007a7213 */ /* 0x000fe20000000000 */
[----:B------:R-:W-:Y:S01]  /*0700*/  IMAD.HI.U32 R28, R29, R5, R28 ;  /* 0x000000051d1c7227 */ /* 0x000fe200078e001c */
[----:B------:R-:W-:-:S02]  /*0710*/  IABS R114, R166 ;  /* 0x000000a600727213 */ /* 0x000fc40000000000 */
[----:B------:R-:W-:Y:S01]  /*0720*/  IADD3 R51, R248, 0xd, RZ ;  /* 0x0000000df8337810 */ /* 0x000fe20007ffe0ff */
[----:B------:R-:W-:Y:S01]  /*0730*/  IMAD.IADD R29, R6, 0x1, R0 ;  /* 0x00000001061d7824 */ /* 0x000fe200078e0200 */
[C---:B------:R-:W-:Y:S01]  /*0740*/  IADD3 R129, R248.reuse, 0x10, RZ ;  /* 0x00000010f8817810 */ /* 0x040fe20007ffe0ff */
[----:B------:R-:W-:Y:S01]  /*0750*/  IMAD R126, R251, R4, R126 ;  /* 0x00000004fb7e7224 */ /* 0x000fe200078e027e */
[----:B------:R-:W-:Y:S01]  /*0760*/  IABS R116, R51 ;  /* 0x0000003300747213 */ /* 0x000fe20000000000 */
[C---:B------:R-:W-:Y:S01]  /*0770*/  IMAD.HI.U32 R0, R105.reuse, R124, RZ ;  /* 0x0000007c69007227 */ /* 0x040fe200078e00ff */
[----:B------:R-:W-:Y:S02]  /*0780*/  IABS R108, R129 ;  /* 0x00000081006c7213 */ /* 0x000fe40000000000 */
[C---:B------:R-:W-:Y:S01]  /*0790*/  IADD3 R55, R248.reuse, 0x12, RZ ;  /* 0x00000012f8377810 */ /* 0x040fe20007ffe0ff */
[----:B------:R-:W-:Y:S01]  /*07a0*/  IMAD.HI.U32 R4, R105, R120, RZ ;  /* 0x0000007869047227 */ /* 0x000fe200078e00ff */
[----:B------:R-:W-:-:S02]  /*07b0*/  IADD3 R57, R248, 0x15, RZ ;  /* 0x00000015f8397810 */ /* 0x000fc40007ffe0ff */
[----:B------:R-:W-:Y:S01]  /*07c0*/  IABS R110, R55 ;  /* 0x00000037006e7213 */ /* 0x000fe20000000000 */
[----:B------:R-:W-:Y:S01]  /*07d0*/  IMAD.MOV R0, RZ, RZ, -R0 ;  /* 0x000000ffff007224 */ /* 0x000fe200078e0a00 */
[----:B------:R-:W-:Y:S01]  /*07e0*/  IABS R56, R57 ;  /* 0x0000003900387213 */ /* 0x000fe20000000000 */
[----:B------:R-:W-:Y:S01]  /*07f0*/  IMAD.MOV R4, RZ, RZ, -R4 ;  /* 0x000000ffff047224 */ /* 0x000fe200078e0a04 */
[C---:B------:R-:W-:Y:S01]  /*0800*/  IADD3 R137, R248.reuse, 0x17, RZ ;  /* 0x00000017f8897810 */ /* 0x040fe20007ffe0ff */
[C---:B------:R-:W-:Y:S01]  /*0810*/  IMAD R124, R251.reuse, R0, R124 ;  /* 0x00000000fb7c7224 */ /* 0x040fe200078e027c */
[----:B------:R-:W-:Y:S01]  /*0820*/  IADD3 R133, R248, 0x1a, RZ ;  /* 0x0000001af8857810 */ /* 0x000fe20007ffe0ff */
[----:B------:R-:W-:Y:S01]  /*0830*/  IMAD R120, R251, R4, R120 ;  /* 0x00000004fb787224 */ /* 0x000fe200078e0278 */
[----:B------:R-:W-:Y:S01]  /*0840*/  IABS R100, R137 ;  /* 0x0000008900647213 */ /* 0x000fe20000000000 */
[----:B------:R-:W-:Y:S01]  /*0850*/  IMAD.HI.U32 R0, R105, R122, RZ ;  /* 0x0000007a69007227 */ /* 0x000fe200078e00ff */
[----:B------:R-:W-:-:S02]  /*0860*/  IABS R60, R133 ;  /* 0x00000085003c7213 */ /* 0x000fc40000000000 */
[C---:B------:R-:W-:Y:S01]  /*0870*/  IADD3 R67, R248.reuse, 0x1c, RZ ;  /* 0x0000001cf8437810 */ /* 0x040fe20007ffe0ff */
[----:B------:R-:W-:Y:S01]  /*0880*/  IMAD.HI.U32 R4, R105, R114, RZ ;  /* 0x0000007269047227 */ /* 0x000fe200078e00ff */
[C---:B------:R-:W-:Y:S02]  /*0890*/  IADD3 R135, R248.reuse, 0x1f, RZ ;  /* 0x0000001ff8877810 */ /* 0x040fe40007ffe0ff */
        /* <DEDUP_REMOVED lines=34> */
[C---:B------:R-:W-:Y:S01]  /*0ac0*/  IADD3 R158, R248.reuse, 0x37, RZ ;  /* 0x00000037f89e7810 */ /* 0x040fe20007ffe0ff */
[----:B------:R-:W-:Y:S01]  /*0ad0*/  IMAD R56, R251, R4, R56 ;  /* 0x00000004fb387224 */ /* 0x000fe200078e0238 */
[----:B------:R-:W-:Y:S01]  /*0ae0*/  IADD3 R160, R248, 0x3d, RZ ;  /* 0x0000003df8a07810 */ /* 0x000fe20007ffe0ff */
[----:B------:R-:W-:Y:S01]  /*0af0*/  IMAD.HI.U32 R0, R105, R100, RZ ;  /* 0x0000006469007227 */ /* 0x000fe200078e00ff */
[----:B------:R-:W-:-:S02]  /*0b00*/  IABS R18, R158 ;  /* 0x0000009e00127213 */ /* 0x000fc40000000000 */
[----:B------:R-:W-:Y:S01]  /*0b10*/  IABS R24, R160 ;  /* 0x000000a000187213 */ /* 0x000fe20000000000 */
[----:B------:R-:W-:Y:S01]  /*0b20*/  IMAD.HI.U32 R4, R105, R60, RZ ;  /* 0x0000003c69047227 */ /* 0x000fe200078e00ff */
[C---:B------:R-:W-:Y:S02]  /*0b30*/  IADD3 R156, R248.reuse, 0x3a, RZ ;  /* 0x0000003af89c7810 */ /* 0x040fe40007ffe0ff */
[C---:B------:R-:W-:Y:S01]  /*0b40*/  IADD3 R162, R248.reuse, 0x42, RZ ;  /* 0x00000042f8a27810 */ /* 0x040fe20007ffe0ff */
[----:B------:R-:W-:Y:S01]  /*0b50*/  IMAD.MOV R0, RZ, RZ, -R0 ;  /* 0x000000ffff007224 */ /* 0x000fe200078e0a00 */
[C---:B------:R-:W-:Y:S01]  /*0b60*/  IADD3 R91, R248.reuse, 0x3f, RZ ;  /* 0x0000003ff85b7810 */ /* 0x040fe20007ffe0ff */
[----:B------:R-:W-:Y:S01]  /*0b70*/  IMAD.MOV R4, RZ, RZ, -R4 ;  /* 0x000000ffff047224 */ /* 0x000fe200078e0a04 */
[----:B------:R-:W-:Y:S01]  /*0b80*/  IABS R32, R162 ;  /* 0x000000a200207213 */ /* 0x000fe20000000000 */
        /* <DEDUP_REMOVED lines=11> */
[----:B------:R-:W-:Y:S01]  /*0c40*/  IABS R130, R163 ;  /* 0x000000a300827213 */ /* 0x000fe20000000000 */
[----:B------:R-:W-:Y:S01]  /*0c50*/  IMAD.MOV R4, RZ, RZ, -R4 ;  /* 0x000000ffff047224 */ /* 0x000fe200078e0a04 */
[C---:B------:R-:W-:Y:S01]  /*0c60*/  IADD3 R43, R248.reuse, 0x4, RZ ;  /* 0x00000004f82b7810 */ /* 0x040fe20007ffe0ff */
[C---:B------:R-:W-:Y:S01]  /*0c70*/  IMAD R92, R251.reuse, R0, R92 ;  /* 0x00000000fb5c7224 */ /* 0x040fe200078e025c */
[C---:B------:R-:W-:Y:S01]  /*0c80*/  IADD3 R45, R248.reuse, 0x5, RZ ;  /* 0x00000005f82d7810 */ /* 0x040fe20007ffe0ff */
[----:B------:R-:W-:Y:S01]  /*0c90*/  IMAD R90, R251, R4, R90 ;  /* 0x00000004fb5a7224 */ /* 0x000fe200078e025a */
[----:B------:R-:W-:Y:S01]  /*0ca0*/  STL [R1+0x2370], R119 ;  /* 0x0023707701007387 */ /* 0x000fe20000100800 */
[----:B------:R-:W-:Y:S01]  /*0cb0*/  IMAD.HI.U32 R0, R105, R86, RZ ;  /* 0x0000005669007227 */ /* 0x000fe200078e00ff */
[----:B------:R-:W-:-:S02]  /*0cc0*/  IADD3 R123, R248, 0x7, RZ ;  /* 0x00000007f87b7810 */ /* 0x000fc40007ffe0ff */
[----:B------:R-:W-:Y:S01]  /*0cd0*/  STL [R1+0x2374], R39 ;  /* 0x0023742701007387 */ /* 0x000fe20000100800 */
[----:B------:R-:W-:Y:S01]  /*0ce0*/  IMAD.HI.U32 R4, R105, R68, RZ ;  /* 0x0000004469047227 */ /* 0x000fe200078e00ff */
[----:B------:R-:W-:Y:S02]  /*0cf0*/  IABS R38, R119 ;  /* 0x0000007700267213 */ /* 0x000fe40000000000 */
[----:B------:R-:W-:Y:S01]  /*0d00*/  STL [R1+0x2380], R117 ;  /* 0x0023807501007387 */ /* 0x000fe20000100800 */
[----:B------:R-:W-:Y:S01]  /*0d10*/  IMAD.MOV R0, RZ, RZ, -R0 ;  /* 0x000000ffff007224 */ /* 0x000fe200078e0a00 */
[C---:B------:R-:W-:Y:S01]  /*0d20*/  IADD3 R49, R248.reuse, 0x9, RZ ;  /* 0x00000009f8317810 */ /* 0x040fe20007ffe0ff */
[----:B------:R-:W-:Y:S01]  /*0d30*/  IMAD.MOV R4, RZ, RZ, -R4 ;  /* 0x000000ffff047224 */ /* 0x000fe200078e0a04 */
[----:B------:R1:W-:Y:S01]  /*0d40*/  STL [R1+0x2388], R43 ;  /* 0x0023882b01007387 */ /* 0x0003e20000100800 */
        /* <DEDUP_REMOVED lines=8> */
[C---:B------:R-:W-:Y:S02]  /*0dd0*/  IADD3 R127, R248.reuse, 0xe, RZ ;  /* 0x0000000ef87f7810 */ /* 0x040fe40007ffe0ff */
[----:B------:R2:W-:Y:S01]  /*0de0*/  STL [R1+0x239c], R123 ;  /* 0x00239c7b01007387 */ /* 0x0005e20000100800 */
[----:B------:R-:W-:Y:S01]  /*0df0*/  IMAD.MOV R0, RZ, RZ, -R0 ;  /* 0x000000ffff007224 */ /* 0x000fe200078e0a00 */
[C---:B------:R-:W-:Y:S01]  /*0e00*/  IADD3 R125, R248.reuse, 0xf, RZ ;  /* 0x0000000ff87d7810 */ /* 0x040fe20007ffe0ff */
[----:B------:R-:W-:Y:S01]  /*0e10*/  IMAD.MOV R4, RZ, RZ, -R4 ;  /* 0x000000ffff047224 */ /* 0x000fe200078e0a04 */
[----:B------:R-:W-:Y:S01]  /*0e20*/  STL [R1+0x23a4], R121 ;  /* 0x0023a47901007387 */ /* 0x000fe20000100800 */
[C---:B------:R-:W-:Y:S01]  /*0e30*/  IMAD R70, R251.reuse, R0, R70 ;  /* 0x00000000fb467224 */ /* 0x040fe200078e0246 */
[C---:B------:R-:W-:Y:S01]  /*0e40*/  IADD3 R53, R248.reuse, 0x11, RZ ;  /* 0x00000011f8357810 */ /* 0x040fe20007ffe0ff */
[----:B------:R-:W-:Y:S01]  /*0e50*/  IMAD R72, R251, R4, R72 ;  /* 0x00000004fb487224 */ /* 0x000fe200078e0248 */
[----:B------:R-:W-:Y:S01]  /*0e60*/  STL [R1+0x23a8], R49 ;  /* 0x0023a83101007387 */ /* 0x000fe20000100800 */
[----:B------:R-:W-:Y:S01]  /*0e70*/  IMAD.HI.U32 R0, R105, R74, RZ ;  /* 0x0000004a69007227 */ /* 0x000fe200078e00ff */
[----:B------:R-:W-:-:S02]  /*0e80*/  IADD3 R61, R248, 0x13, RZ ;  /* 0x00000013f83d7810 */ /* 0x000fc40007ffe0ff */
[----:B------:R-:W-:Y:S01]  /*0e90*/  STL [R1+0x2360], R47 ;  /* 0x0023602f01007387 */ /* 0x000fe20000100800 */
[C---:B------:R-:W-:Y:S01]  /*0ea0*/  IMAD.HI.U32 R4, R105.reuse, R6, RZ ;  /* 0x0000000669047227 */ /* 0x040fe200078e00ff */
[C---:B------:R-:W-:Y:S02]  /*0eb0*/  IADD3 R59, R248.reuse, 0x14, RZ ;  /* 0x00000014f83b7810 */ /* 0x040fe40007ffe0ff */
[----:B------:R-:W-:Y:S01]  /*0ec0*/  STL [R1+0x235c], R166 ;  /* 0x00235ca601007387 */ /* 0x000fe20000100800 */
[----:B------:R-:W-:Y:S01]  /*0ed0*/  IMAD.MOV R0, RZ, RZ, -R0 ;  /* 0x000000ffff007224 */ /* 0x000fe200078e0a00 */
[C---:B------:R-:W-:Y:S01]  /*0ee0*/  IADD3 R173, R248.reuse, 0x16, RZ ;  /* 0x00000016f8ad7810 */ /* 0x040fe20007ffe0ff */
[----:B------:R-:W-:Y:S01]  /*0ef0*/  IMAD.MOV R4, RZ, RZ, -R4 ;  /* 0x000000ffff047224 */ /* 0x000fe200078e0a04 */
[----:B------:R-:W-:Y:S01]  /*0f00*/  STL [R1+0x23b4], R159 ;  /* 0x0023b49f01007387 */ /* 0x000fe20000100800 */
[----:B------:R-:W-:Y:S01]  /*0f10*/  IMAD.HI.U32 R7, R105, R16, RZ ;  /* 0x0000001069077227 */ /* 0x000fe200078e00ff */
[----:B------:R-:W-:-:S02]  /*0f20*/  IADD3 R154, R248, 0x18, RZ ;  /* 0x00000018f89a7810 */ /* 0x000fc40007ffe0ff */
[----:B------:R-:W-:Y:S01]  /*0f30*/  STL [R1+0x23bc], R51 ;  /* 0x0023bc3301007387 */ /* 0x000fe20000100800 */
[C---:B------:R-:W-:Y:S01]  /*0f40*/  IMAD R74, R251.reuse, R0, R74 ;  /* 0x00000000fb4a7224 */ /* 0x040fe200078e024a */
[C---:B------:R-:W-:Y:S01]  /*0f50*/  IADD3 R149, R248.reuse, 0x19, RZ ;  /* 0x00000019f8957810 */ /* 0x040fe20007ffe0ff */
[----:B------:R-:W-:Y:S01]  /*0f60*/  IMAD R0, R251, R4, R6 ;  /* 0x00000004fb007224 */ /* 0x000fe200078e0206 */
[----:B------:R-:W-:Y:S01]  /*0f70*/  STL [R1+0x23c0], R127 ;  /* 0x0023c07f01007387 */ /* 0x000fe20000100800 */
[----:B------:R-:W-:Y:S01]  /*0f80*/  IMAD.MOV R7, RZ, RZ, -R7 ;  /* 0x000000ffff077224 */ /* 0x000fe200078e0a07 */
[C---:B------:R-:W-:Y:S01]  /*0f90*/  IADD3 R131, R248.reuse, 0x1b, RZ ;  /* 0x0000001bf8837810 */ /* 0x040fe20007ffe0ff */
[----:B------:R-:W-:Y:S01]  /*0fa0*/  IMAD.HI.U32 R4, R105, R10, RZ ;  /* 0x0000000a69047227 */ /* 0x000fe200078e00ff */
[----:B------:R-:W-:Y:S01]  /*0fb0*/  STL [R1+0x23c4], R125 ;  /* 0x0023c47d01007387 */ /* 0x000fe20000100800 */
[C---:B------:R-:W-:Y:S02]  /*0fc0*/  IADD3 R63, R248.reuse, 0x1d, RZ ;  /* 0x0000001df83f7810 */ /* 0x040fe40007ffe0ff */
[----:B------:R-:W-:Y:S01]  /*0fd0*/  IMAD R7, R251, R7, R16 ;  /* 0x00000007fb077224 */ /* 0x000fe200078e0210 */
[----:B------:R-:W-:Y:S01]  /*0fe0*/  IABS R16, R155 ;  /* 0x0000009b00107213 */ /* 0x000fe20000000000 */
[----:B------:R-:W-:Y:S01]  /*0ff0*/  IMAD.MOV R4, RZ, RZ, -R4 ;  /* 0x000000ffff047224 */ /* 0x000fe200078e0a04 */
[----:B------:R-:W-:Y:S01]  /*1000*/  STL [R1+0x23d0], R129 ;  /* 0x0023d08101007387 */ /* 0x000fe20000100800 */
[----:B------:R-:W-:Y:S01]  /*1010*/  IMAD.HI.U32 R21, R105, R32, RZ ;  /* 0x0000002069157227 */ /* 0x000fe200078e00ff */
[----:B------:R-:W-:-:S02]  /*1020*/  IADD3 R65, R248, 0x1e, RZ ;  /* 0x0000001ef8417810 */ /* 0x000fc40007ffe0ff */
[----:B------:R-:W-:Y:S01]  /*1030*/  STL [R1+0x23d8], R53 ;  /* 0x0023d83501007387 */ /* 0x000fe20000100800 */
[----:B------:R-:W-:Y:S01]  /*1040*/  IMAD R4, R251, R4, R10 ;  /* 0x00000004fb047224 */ /* 0x000fe200078e020a */
[C---:B------:R-:W-:Y:S01]  /*1050*/  IADD3 R143, R248.reuse, 0x20, RZ ;  /* 0x00000020f88f7810 */ /* 0x040fe20007ffe0ff */
[C---:B------:R-:W-:Y:S01]  /*1060*/  IMAD.HI.U32 R9, R105.reuse, R16, RZ ;  /* 0x0000001069097227 */ /* 0x040fe200078e00ff */
[----:B------:R-:W-:Y:S01]  /*1070*/  STL [R1+0x23e0], R55 ;  /* 0x0023e03701007387 */ /* 0x000fe20000100800 */
[C---:B------:R-:W-:Y:S02]  /*1080*/  IADD3 R138, R248.reuse, 0x22, RZ ;  /* 0x00000022f88a7810 */ /* 0x040fe40007ffe0ff */
[----:B------:R-:W-:Y:S01]  /*1090*/  IMAD.HI.U32 R10, R105, R18, RZ ;  /* 0x00000012690a7227 */ /* 0x000fe200078e00ff */
[----:B------:R-:W-:Y:S01]  /*10a0*/  STL [R1+0x23e8], R61 ;  /* 0x0023e83d01007387 */ /* 0x000fe20000100800 */
[C---:B------:R-:W-:Y:S02]  /*10b0*/  IADD3 R69, R248.reuse, 0x23, RZ ;  /* 0x00000023f8457810 */ /* 0x040fe40007ffe0ff */
[----:B------:R-:W-:Y:S01]  /*10c0*/  IMAD.MOV R9, RZ, RZ, -R9 ;  /* 0x000000ffff097224 */ /* 0x000fe200078e0a09 */
[----:B------:R-:W-:Y:S01]  /*10d0*/  STL [R1+0x23ec], R59 ;  /* 0x0023ec3b01007387 */ /* 0x000fe20000100800 */
[----:B------:R-:W-:Y:S01]  /*10e0*/  IMAD.MOV R10, RZ, RZ, -R10 ;  /* 0x000000ffff0a7224 */ /* 0x000fe200078e0a0a */
[C---:B------:R-:W-:Y:S01]  /*10f0*/  IADD3 R146, R248.reuse, 0x25, RZ ;  /* 0x00000025f8927810 */ /* 0x040fe20007ffe0ff */
[C---:B------:R-:W-:Y:S01]  /*1100*/  IMAD R9, R251.reuse, R9, R16 ;  /* 0x00000009fb097224 */ /* 0x040fe200078e0210 */
[----:B------:R-:W-:Y:S01]  /*1110*/  STL [R1+0x23f4], R57 ;  /* 0x0023f43901007387 */ /* 0x000fe20000100800 */
[----:B------:R-:W-:Y:S01]  /*1120*/  IMAD R10, R251, R10, R18 ;  /* 0x0000000afb0a7224 */ /* 0x000fe200078e0212 */
[----:B------:R-:W-:Y:S01]  /*1130*/  IABS R18, R156 ;  /* 0x0000009c00127213 */ /* 0x000fe20000000000 */
[----:B------:R-:W-:Y:S01]  /*1140*/  IMAD.HI.U32 R16, R105, R24, RZ ;  /* 0x0000001869107227 */ /* 0x000fe200078e00ff */
[----:B------:R-:W-:Y:S01]  /*1150*/  STL [R1+0x23f8], R173 ;  /* 0x0023f8ad01007387 */ /* 0x000fe20000100800 */
[----:B------:R-:W-:-:S02]  /*1160*/  IADD3 R73, R248, 0x27, RZ ;  /* 0x00000027f8497810 */ /* 0x000fc40007ffe0ff */
[----:B------:R-:W-:Y:S01]  /*1170*/  IMAD.MOV R16, RZ, RZ, -R16 ;  /* 0x000000ffff107224 */ /* 0x000fe200078e0a10 */
[----:B------:R-:W-:Y:S01]  /*1180*/  STL [R1+0x2400], R137 ;  /* 0x0024008901007387 */ /* 0x000fe20000100800 */
[----:B------:R-:W-:Y:S01]  /*1190*/  IMAD.HI.U32 R13, R105, R18, RZ ;  /* 0x00000012690d7227 */ /* 0x000fe200078e00ff */
[C---:B------:R-:W-:Y:S02]  /*11a0*/  IADD3 R141, R248.reuse, 0x28, RZ ;  /* 0x00000028f88d7810 */ /* 0x040fe40007ffe0ff */
[----:B------:R-:W-:Y:S01]  /*11b0*/  STL [R1+0x2408], R154 ;  /* 0x0024089a01007387 */ /* 0x000fe20000100800 */
[C---:B------:R-:W-:Y:S01]  /*11c0*/  IMAD R16, R251.reuse, R16, R24 ;  /* 0x00000010fb107224 */ /* 0x040fe200078e0218 */
[----:B------:R-:W-:Y:S01]  /*11d0*/  IABS R24, R91 ;  /* 0x0000005b00187213 */ /* 0x000fe20000000000 */
[----:B------:R-:W-:Y:S01]  /*11e0*/  IMAD.MOV R13, RZ, RZ, -R13 ;  /* 0x000000ffff0d7224 */ /* 0x000fe200078e0a0d */
[----:B------:R-:W-:Y:S01]  /*11f0*/  STL [R1+0x2410], R149 ;  /* 0x0024109501007387 */ /* 0x000fe20000100800 */
[----:B------:R-:W-:Y:S01]  /*1200*/  IMAD.MOV R21, RZ, RZ, -R21 ;  /* 0x000000ffff157224 */ /* 0x000fe200078e0a15 */
[C---:B------:R-:W-:Y:S01]  /*1210*/  IADD3 R145, R248.reuse, 0x2a, RZ ;  /* 0x0000002af8917810 */ /* 0x040fe20007ffe0ff */
[----:B------:R-:W-:Y:S01]  /*1220*/  IMAD R13, R251, R13, R18 ;  /* 0x0000000dfb0d7224 */ /* 0x000fe200078e0212 */
[----:B------:R-:W-:Y:S01]  /*1230*/  STL [R1+0x2414], R133 ;  /* 0x0024148501007387 */ /* 0x000fe20000100800 */
[----:B------:R-:W-:Y:S01]  /*1240*/  IMAD.HI.U32 R18, R105, R24, RZ ;  /* 0x0000001869127227 */ /* 0x000fe200078e00ff */
[----:B------:R-:W-:-:S02]  /*1250*/  IADD3 R144, R248, 0x2c, RZ ;  /* 0x0000002cf8907810 */ /* 0x000fc40007ffe0ff */
[----:B------:R-:W-:Y:S01]  /*1260*/  STL [R1+0x2418], R131 ;  /* 0x0024188301007387 */ /* 0x000fe20000100800 */
[----:B------:R-:W-:Y:S01]  /*1270*/  IMAD R21, R251, R21, R32 ;  /* 0x00000015fb157224 */ /* 0x000fe200078e0220 */
[----:B------:R-:W-:Y:S01]  /*1280*/  IABS R32, R151 ;  /* 0x0000009700207213 */ /* 0x000fe20000000000 */
[----:B------:R-:W-:Y:S01]  /*1290*/  IMAD.MOV R18, RZ, RZ, -R18 ;  /* 0x000000ffff127224 */ /* 0x000fe200078e0a12 */
[----:B------:R-:W-:Y:S01]  /*12a0*/  STL [R1+0x2428], R67 ;  /* 0x0024284301007387 */ /* 0x000fe20000100800 */
[----:B------:R-:W-:Y:S01]  /*12b0*/  IMAD.HI.U32 R27, R105, R104, RZ ;  /* 0x00000068691b7227 */ /* 0x000fe200078e00ff */
[C---:B------:R-:W-:Y:S02]  /*12c0*/  IADD3 R79, R248.reuse, 0x2d, RZ ;  /* 0x0000002df84f7810 */ /* 0x040fe40007ffe0ff */
[----:B------:R-:W-:Y:S01]  /*12d0*/  STL [R1+0x2430], R63 ;  /* 0x0024303f01007387 */ /* 0x000fe20000100800 */
[----:B------:R-:W-:Y:S01]  /*12e0*/  IMAD R18, R251, R18, R24 ;  /* 0x00000012fb127224 */ /* 0x000fe200078e0218 */
[C---:B------:R-:W-:Y:S01]  /*12f0*/  IADD3 R148, R248.reuse, 0x2f, RZ ;  /* 0x0000002ff8947810 */ /* 0x040fe20007ffe0ff */
[----:B------:R-:W-:Y:S01]  /*1300*/  IMAD.HI.U32 R24, R105, R32, RZ ;  /* 0x0000002069187227 */ /* 0x000fe200078e00ff */
[----:B------:R-:W-:Y:S01]  /*1310*/  STL [R1+0x2438], R65 ;  /* 0x0024384101007387 */ /* 0x000fe20000100800 */
[----:B------:R-:W-:-:S02]  /*1320*/  IADD3 R83, R248, 0x30, RZ ;  /* 0x00000030f8537810 */ /* 0x000fc40007ffe0ff */
[----:B------:R-:W-:Y:S01]  /*1330*/  IMAD.MOV R27, RZ, RZ, -R27 ;  /* 0x000000ffff1b7224 */ /* 0x000fe200078e0a1b */
[----:B------:R-:W-:Y:S01]  /*1340*/  STL [R1+0x2444], R135 ;  /* 0x0024448701007387 */ /* 0x000fe20000100800 */
[----:B------:R-:W-:Y:S01]  /*1350*/  IMAD R249, R29, 0x80, R31 ;  /* 0x000000801df97824 */ /* 0x000fe200078e021f */
[----:B------:R-:W-:Y:S01]  /*1360*/  IABS R44, R43 ;  /* 0x0000002b002c7213 */ /* 0x000fe20000000000 */
[----:B------:R-:W-:Y:S01]  /*1370*/  IMAD.HI.U32 R2, R105, R40, RZ ;  /* 0x0000002869027227 */ /* 0x000fe200078e00ff */
[----:B------:R-:W-:Y:S01]  /*1380*/  STL [R1+0x2448], R143 ;  /* 0x0024488f01007387 */ /* 0x000fe20000100800 */
[C---:B------:R-:W-:Y:S02]  /*1390*/  IADD3 R147, R248.reuse, 0x32, RZ ;  /* 0x00000032f8937810 */ /* 0x040fe40007ffe0ff */
[----:B------:R-:W-:Y:S01]  /*13a0*/  IMAD.MOV R24, RZ, RZ, -R24 ;  /* 0x000000ffff187224 */ /* 0x000fe200078e0a18 */
[----:B------:R-:W-:Y:S01]  /*13b0*/  STL [R1+0x2450], R139 ;  /* 0x0024508b01007387 */ /* 0x000fe20000100800 */
[C---:B------:R-:W-:Y:S01]  /*13c0*/  IMAD R27, R251.reuse, R27, R104 ;  /* 0x0000001bfb1b7224 */ /* 0x040fe200078e0268 */
[----:B------:R-:W-:Y:S01]  /*13d0*/  IABS R104, R249 ;  /* 0x000000f900687213 */ /* 0x000fe20000000000 */
[----:B------:R-:W-:Y:S01]  /*13e0*/  IMAD.MOV R2, RZ, RZ, -R2 ;  /* 0x000000ffff027224 */ /* 0x000fe200078e0a02 */
[----:B------:R-:W-:Y:S01]  /*13f0*/  STL [R1+0x245c], R138 ;  /* 0x00245c8a01007387 */ /* 0x000fe20000100800 */
[----:B------:R-:W-:Y:S01]  /*1400*/  IMAD R24, R251, R24, R32 ;  /* 0x00000018fb187224 */ /* 0x000fe200078e0220 */
[C---:B------:R-:W-:Y:S01]  /*1410*/  IADD3 R172, R248.reuse, 0x33, RZ ;  /* 0x00000033f8ac7810 */ /* 0x040fe20007ffe0ff */
[----:B------:R-:W-:Y:S01]  /*1420*/  IMAD.HI.U32 R32, R105, R130, RZ ;  /* 0x0000008269207227 */ /* 0x000fe200078e00ff */
[----:B------:R-:W-:Y:S01]  /*1430*/  STL [R1+0x2470], R69 ;  /* 0x0024704501007387 */ /* 0x000fe20000100800 */
[----:B------:R-:W-:-:S02]  /*1440*/  IADD3 R85, R248, 0x35, RZ ;  /* 0x00000035f8557810 */ /* 0x000fc40007ffe0ff */
[C---:B------:R-:W-:Y:S01]  /*1450*/  IMAD R40, R251.reuse, R2, R40 ;  /* 0x00000002fb287224 */ /* 0x040fe200078e0228 */
[----:B------:R-:W-:Y:S01]  /*1460*/  STL [R1+0x2478], R71 ;  /* 0x0024784701007387 */ /* 0x000fe20000100800 */
[----:B------:R-:W-:Y:S01]  /*1470*/  IMAD.HI.U32 R28, R28, R104, RZ ;  /* 0x000000681c1c7227 */ /* 0x000fe200078e00ff */
[C---:B------:R-:W-:Y:S02]  /*1480*/  IADD3 R87, R248.reuse, 0x38, RZ ;  /* 0x00000038f8577810 */ /* 0x040fe40007ffe0ff */
[----:B------:R-:W-:Y:S01]  /*1490*/  ISETP.GT.U32.AND P4, PT, R251, R40, PT ;  /* 0x00000028fb00720c */ /* 0x000fe20003f84070 */
[----:B------:R-:W-:Y:S01]  /*14a0*/  IMAD.MOV R33, RZ, RZ, -R32 ;  /* 0x000000ffff217224 */ /* 0x000fe200078e0a20 */
[----:B------:R-:W-:Y:S01]  /*14b0*/  STL [R1+0x2480], R146 ;  /* 0x0024809201007387 */ /* 0x000fe20000100800 */
[----:B------:R-:W-:Y:S01]  /*14c0*/  IMAD.MOV R32, RZ, RZ, -R28 ;  /* 0x000000ffff207224 */ /* 0x000fe200078e0a1c */
[C---:B------:R-:W-:Y:S01]  /*14d0*/  IADD3 R165, R248.reuse, 0x39, RZ ;  /* 0x00000039f8a57810 */ /* 0x040fe20007ffe0ff */
[----:B------:R-:W-:Y:S01]  /*14e0*/  IMAD.HI.U32 R3, R105, R38, RZ ;  /* 0x0000002669037227 */ /* 0x000fe200078e00ff */
[----:B------:R-:W-:Y:S01]  /*14f0*/  STL [R1+0x2488], R142 ;  /* 0x0024888e01007387 */ /* 0x000fe20000100800 */
[----:B------:R-:W-:-:S02]  /*1500*/  IADD3 R164, R248, 0x3b, RZ ;  /* 0x0000003bf8a47810 */ /* 0x000fc40007ffe0ff */
[C---:B------:R-:W-:Y:S01]  /*1510*/  IMAD R104, R37.reuse, R32, R104 ;  /* 0x0000002025687224 */ /* 0x040fe200078e0268 */
[----:B------:R-:W-:Y:S01]  /*1520*/  STL [R1+0x2494], R73 ;  /* 0x0024944901007387 */ /* 0x000fe20000100800 */
[----:B------:R-:W-:Y:S01]  /*1530*/  IMAD.MOV R3, RZ, RZ, -R3 ;  /* 0x000000ffff037224 */ /* 0x000fe200078e0a03 */
[----:B------:R-:W-:Y:S01]  /*1540*/  IADD3 R89, R248, 0x3c, RZ ;  /* 0x0000003cf8597810 */ /* 0x000fe20007ffe0ff */
[----:B------:R-:W-:Y:S01]  /*1550*/  @!P4 IMAD.IADD R40, R40, 0x1, -R251 ;  /* 0x000000012828c824 */ /* 0x000fe200078e0afb */
[----:B------:R-:W-:Y:S01]  /*1560*/  ISETP.GT.U32.AND P3, PT, R37, R104, PT ;  /* 0x000000682500720c */ /* 0x000fe20003f64070 */
[----:B------:R-:W-:Y:S01]  /*1570*/  IMAD R38, R251, R3, R38 ;  /* 0x00000003fb267224 */ /* 0x000fe200078e0226 */
[----:B------:R-:W-:Y:S01]  /*1580*/  STL [R1+0x24a0], R141 ;  /* 0x0024a08d01007387 */ /* 0x000fe20000100800 */
[----:B------:R-:W-:Y:S01]  /*1590*/  IMAD.HI.U32 R2, R105, R44, RZ ;  /* 0x0000002c69027227 */ /* 0x000fe200078e00ff */
[C---:B------:R-:W-:Y:S02]  /*15a0*/  ISETP.GT.U32.AND P5, PT, R251.reuse, R40, PT ;  /* 0x00000028fb00720c */ /* 0x040fe40003fa4070 */
[----:B------:R-:W-:Y:S01]  /*15b0*/  ISETP.GT.U32.AND P6, PT, R251, R38, PT ;  /* 0x00000026fb00720c */ /* 0x000fe20003fc4070 */
[----:B------:R-:W-:Y:S01]  /*15c0*/  STL [R1+0x24ac], R140 ;  /* 0x0024ac8c01007387 */ /* 0x000fe20000100800 */
[----:B------:R-:W-:Y:S01]  /*15d0*/  IMAD.MOV R2, RZ, RZ, -R2 ;  /* 0x000000ffff027224 */ /* 0x000fe200078e0a02 */
[----:B------:R-:W-:-:S02]  /*15e0*/  IABS R42, R45 ;  /* 0x0000002d002a7213 */ /* 0x000fc40000000000 */
[----:B------:R-:W-:Y:S01]  /*15f0*/  STL [R1+0x24b0], R145 ;  /* 0x0024b09101007387 */ /* 0x000fe20000100800 */
[----:B------:R-:W-:Y:S01]  /*1600*/  IMAD R44, R251, R2, R44 ;  /* 0x00000002fb2c7224 */ /* 0x000fe200078e022c */
[----:B------:R-:W-:Y:S01]  /*1610*/  IADD3 R150, R248, 0x3e, RZ ;  /* 0x0000003ef8967810 */ /* 0x000fe20007ffe0ff */
[----:B------:R-:W-:Y:S01]  /*1620*/  @!P3 IMAD.IADD R104, R104, 0x1, -R37 ;  /* 0x000000016868b824 */ /* 0x000fe200078e0a25 */
[----:B------:R-:W-:Y:S01]  /*1630*/  STL [R1+0x24b8], R75 ;  /* 0x0024b84b01007387 */ /* 0x000fe20000100800 */
[----:B------:R-:W-:Y:S01]  /*1640*/  IADD3 R93, R248, 0x40, RZ ;  /* 0x00000040f85d7810 */ /* 0x000fe20007ffe0ff */
[--C-:B------:R-:W-:Y:S01]  /*1650*/  @!P5 IMAD.IADD R40, R40, 0x1, -R251.reuse ;  /* 0x000000012828d824 */ /* 0x100fe200078e0afb */
[----:B------:R-:W-:Y:S01]  /*1660*/  IADD3 R95, R248, 0x41, RZ ;  /* 0x00000041f85f7810 */ /* 0x000fe20007ffe0ff */
[----:B------:R-:W-:Y:S01]  /*1670*/  @!P6 IMAD.IADD R38, R38, 0x1, -R251 ;  /* 0x000000012626e824 */ /* 0x000fe200078e0afb */
[----:B------:R-:W-:Y:S01]  /*1680*/  ISETP.GT.U32.AND P3, PT, R37, R104, PT ;  /* 0x000000682500720c */ /* 0x000fe20003f64070 */
[----:B------:R-:W-:Y:S01]  /*1690*/  STL [R1+0x24cc], R144 ;  /* 0x0024cc9001007387 */ /* 0x000fe20000100800 */
[----:B------:R-:W-:Y:S01]  /*16a0*/  ISETP.GT.U32.AND P6, PT, R251, R126, PT ;  /* 0x0000007efb00720c */ /* 0x000fe20003fc4070 */
[----:B------:R-:W-:Y:S01]  /*16b0*/  IMAD.HI.U32 R3, R105, R42, RZ ;  /* 0x0000002a69037227 */ /* 0x000fe200078e00ff */
[C---:B------:R-:W-:Y:S01]  /*16c0*/  ISETP.GT.U32.AND P5, PT, R251.reuse, R38, PT ;  /* 0x00000026fb00720c */ /* 0x040fe20003fa4070 */
[----:B------:R-:W-:Y:S01]  /*16d0*/  STL [R1+0x24d8], R79 ;  /* 0x0024d84f01007387 */ /* 0x000fe20000100800 */
[C---:B------:R-:W-:Y:S01]  /*16e0*/  IADD3 R161, R248.reuse, 0x43, RZ ;  /* 0x00000043f8a17810 */ /* 0x040fe20007ffe0ff */
[----:B------:R-:W-:Y:S01]  /*16f0*/  IMAD.MOV R3, RZ, RZ, -R3 ;  /* 0x000000ffff037224 */ /* 0x000fe200078e0a03 */
[C---:B------:R-:W-:Y:S01]  /*1700*/  IADD3 R153, R248.reuse, 0x44, RZ ;  /* 0x00000044f8997810 */ /* 0x040fe20007ffe0ff */
[----:B------:R-:W-:Y:S01]  /*1710*/  STL [R1+0x24ec], R77 ;  /* 0x0024ec4d01007387 */ /* 0x000fe20000100800 */
[C---:B------:R-:W-:Y:S01]  /*1720*/  IADD3 R97, R248.reuse, 0x46, RZ ;  /* 0x00000046f8617810 */ /* 0x040fe20007ffe0ff */
[----:B------:R-:W-:Y:S01]  /*1730*/  IMAD R42, R251, R3, R42 ;  /* 0x00000003fb2a7224 */ /* 0x000fe200078e022a */
[----:B------:R-:W-:Y:S01]  /*1740*/  ISETP.GE.AND P4, PT, R248, RZ, PT ;  /* 0x000000fff800720c */ /* 0x000fe20003f86270 */
[----:B------:R-:W-:Y:S01]  /*1750*/  STL [R1+0x24f4], R148 ;  /* 0x0024f49401007387 */ /* 0x000fe20000100800 */
[----:B------:R-:W-:Y:S01]  /*1760*/  @!P3 IMAD.IADD R104, R104, 0x1, -R37 ;  /* 0x000000016868b824 */ /* 0x000fe200078e0a25 */
[----:B------:R-:W-:Y:S01]  /*1770*/  ISETP.GE.AND P3, PT, R119, RZ, PT ;  /* 0x000000ff7700720c */ /* 0x000fe20003f66270 */
[--C-:B------:R-:W-:Y:S01]  /*1780*/  @!P6 IMAD.IADD R126, R126, 0x1, -R251.reuse ;  /* 0x000000017e7ee824 */ /* 0x100fe200078e0afb */
[----:B------:R-:W-:Y:S01]  /*1790*/  STL [R1+0x2500], R83 ;  /* 0x0025005301007387 */ /* 0x000fe20000100800 */
[----:B------:R-:W-:Y:S01]  /*17a0*/  @!P5 IMAD.IADD R38, R38, 0x1, -R251 ;  /* 0x000000012626d824 */ /* 0x000fe200078e0afb */
[C---:B------:R-:W-:Y:S01]  /*17b0*/  ISETP.GT.U32.AND P5, PT, R251.reuse, R124, PT ;  /* 0x0000007cfb00720c */ /* 0x040fe20003fa4070 */
[----:B------:R-:W-:Y:S01]  /*17c0*/  IMAD.MOV.U32 R115, RZ, RZ, R40 ;  /* 0x000000ffff737224 */ /* 0x000fe200078e0028 */
[----:B------:R-:W-:Y:S01]  /*17d0*/  STL [R1+0x2504], R81 ;  /* 0x0025045101007387 */ /* 0x000fe20000100800 */
[----:B------:R-:W-:Y:S01]  /*17e0*/  IMAD.MOV.U32 R37, RZ, RZ, R38 ;  /* 0x000000ffff257224 */ /* 0x000fe200078e0026 */
[----:B------:R-:W-:-:S02]  /*17f0*/  ISETP.GT.U32.AND P6, PT, R251, R126, PT ;  /* 0x0000007efb00720c */ /* 0x000fc40003fc4070 */
[----:B------:R-:W-:Y:S01]  /*1800*/  STL [R1+0x2514], R147 ;  /* 0x0025149301007387 */ /* 0x000fe20000100800 */
[C---:B------:R-:W-:Y:S01]  /*1810*/  IADD3 R99, R248.reuse, 0x47, RZ ;  /* 0x00000047f8637810 */ /* 0x040fe20007ffe0ff */
[----:B------:R-:W-:Y:S01]  /*1820*/  @!P4 IMAD.MOV R115, RZ, RZ, -R115 ;  /* 0x000000ffff73c224 */ /* 0x000fe200078e0a73 */
[----:B------:R-:W-:Y:S01]  /*1830*/  IADD3 R107, R248, 0x49, RZ ;  /* 0x00000049f86b7810 */ /* 0x000fe20007ffe0ff */
[----:B------:R-:W-:Y:S01]  /*1840*/  STL [R1+0x251c], R172 ;  /* 0x00251cac01007387 */ /* 0x000fe20000100800 */
[----:B------:R-:W-:Y:S01]  /*1850*/  @!P3 IMAD.MOV R37, RZ, RZ, -R37 ;  /* 0x000000ffff25b224 */ /* 0x000fe200078e0a25 */
[C---:B------:R-:W-:Y:S01]  /*1860*/  ISETP.GT.U32.AND P3, PT, R251.reuse, R44, PT ;  /* 0x0000002cfb00720c */ /* 0x040fe20003f64070 */
[--C-:B------:R-:W-:Y:S01]  /*1870*/  @!P5 IMAD.IADD R124, R124, 0x1, -R251.reuse ;  /* 0x000000017c7cd824 */ /* 0x100fe200078e0afb */
[----:B------:R-:W-:Y:S01]  /*1880*/  STL [R1+0x2530], R171 ;  /* 0x002530ab01007387 */ /* 0x000fe20000100800 */
[C---:B------:R-:W-:Y:S02]  /*1890*/  IADD3 R103, R248.reuse, 0x4a, RZ ;  /* 0x0000004af8677810 */ /* 0x040fe40007ffe0ff */
[C---:B------:R-:W-:Y:S01]  /*18a0*/  IADD3 R101, R248.reuse, 0x4b, RZ ;  /* 0x0000004bf8657810 */ /* 0x040fe20007ffe0ff */
[----:B------:R-:W-:Y:S01]  /*18b0*/  STL [R1+0x2538], R85 ;  /* 0x0025385501007387 */ /* 0x000fe20000100800 */
[----:B------:R-:W-:Y:S01]  /*18c0*/  IADD3 R113, R248, 0x4d, RZ ;  /* 0x0000004df8717810 */ /* 0x000fe20007ffe0ff */
[----:B------:R-:W-:Y:S01]  /*18d0*/  @!P6 IMAD.IADD R126, R126, 0x1, -R251 ;  /* 0x000000017e7ee824 */ /* 0x000fe200078e0afb */
[----:B------:R-:W-:Y:S01]  /*18e0*/  IADD3 R111, R248, 0x4e, RZ ;  /* 0x0000004ef86f7810 */ /* 0x000fe20007ffe0ff */
[----:B------:R-:W-:Y:S01]  /*18f0*/  STL [R1+0x254c], R155 ;  /* 0x00254c9b01007387 */ /* 0x000fe20000100800 */
[----:B------:R-:W-:-:S02]  /*1900*/  ISETP.GT.U32.AND P5, PT, R251, R124, PT ;  /* 0x0000007cfb00720c */ /* 0x000fc40003fa4070 */
[----:B------:R-:W-:Y:S01]  /*1910*/  ISETP.GT.U32.AND P6, PT, R251, R42, PT ;  /* 0x0000002afb00720c */ /* 0x000fe20003fc4070 */
[----:B------:R-:W-:Y:S01]  /*1920*/  STL [R1+0x2554], R158 ;  /* 0x0025549e01007387 */ /* 0x000fe20000100800 */
[----:B------:R-:W-:Y:S01]  /*1930*/  IADD3 R109, R248, 0x4f, RZ ;  /* 0x0000004ff86d7810 */ /* 0x000fe20007ffe0ff */
[--C-:B------:R-:W-:Y:S01]  /*1940*/  @!P3 IMAD.IADD R44, R44, 0x1, -R251.reuse ;  /* 0x000000012c2cb824 */ /* 0x100fe200078e0afb */
[C---:B------:R-:W-:Y:S01]  /*1950*/  IADD3 R184, R248.reuse, 0x50, RZ ;  /* 0x00000050f8b87810 */ /* 0x040fe20007ffe0ff */
[----:B------:R-:W-:Y:S01]  /*1960*/  STL [R1+0x255c], R87 ;  /* 0x00255c5701007387 */ /* 0x000fe20000100800 */
[C---:B------:R-:W-:Y:S02]  /*1970*/  IADD3 R157, R248.reuse, 0x51, RZ ;  /* 0x00000051f89d7810 */ /* 0x040fe40007ffe0ff */
[C---:B------:R-:W-:Y:S01]  /*1980*/  IADD3 R183, R248.reuse, 0x52, RZ ;  /* 0x00000052f8b77810 */ /* 0x040fe20007ffe0ff */
[----:B------:R-:W-:Y:S01]  /*1990*/  STL [R1+0x2578], R165 ;  /* 0x002578a501007387 */ /* 0x000fe20000100800 */
[----:B------:R-:W-:Y:S01]  /*19a0*/  IADD3 R182, R248, 0x53, RZ ;  /* 0x00000053f8b67810 */ /* 0x000fe20007ffe0ff */
[--C-:B------:R-:W-:Y:S01]  /*19b0*/  @!P5 IMAD.IADD R124, R124, 0x1, -R251.reuse ;  /* 0x000000017c7cd824 */ /* 0x100fe200078e0afb */
[----:B------:R-:W-:Y:S01]  /*19c0*/  ISETP.GE.AND P4, PT, R39, RZ, PT ;  /* 0x000000ff2700720c */ /* 0x000fe20003f86270 */
[----:B------:R-:W-:Y:S01]  /*19d0*/  STL [R1+0x2580], R156 ;  /* 0x0025809c01007387 */ /* 0x000fe20000100800 */
[----:B------:R-:W-:Y:S01]  /*19e0*/  IADD3 R181, R248, 0x54, RZ ;  /* 0x00000054f8b57810 */ /* 0x000fe20007ffe0ff */
[----:B------:R-:W-:Y:S01]  /*19f0*/  @!P6 IMAD.IADD R42, R42, 0x1, -R251 ;  /* 0x000000012a2ae824 */ /* 0x000fe200078e0afb */
[----:B------:R-:W-:Y:S01]  /*1a00*/  ISETP.GT.U32.AND P3, PT, R251, R44, PT ;  /* 0x0000002cfb00720c */ /* 0x000fe20003f64070 */
[----:B------:R-:W-:Y:S01]  /*1a10*/  STL [R1+0x2588], R164 ;  /* 0x002588a401007387 */ /* 0x000fe20000100800 */
[----:B------:R-:W-:-:S02]  /*1a20*/  IADD3 R180, R248, 0x55, RZ ;  /* 0x00000055f8b47810 */ /* 0x000fc40007ffe0ff */
[----:B------:R-:W-:Y:S01]  /*1a30*/  IABS R46, R123 ;  /* 0x0000007b002e7213 */ /* 0x000fe20000000000 */
[----:B------:R-:W-:Y:S01]  /*1a40*/  STL [R1+0x25a8], R89 ;  /* 0x0025a85901007387 */ /* 0x000fe20000100800 */
[----:B------:R-:W-:Y:S02]  /*1a50*/  ISETP.GE.AND P5, PT, R117, RZ, PT ;  /* 0x000000ff7500720c */ /* 0x000fe40003fa6270 */
[----:B------:R-:W-:Y:S01]  /*1a60*/  ISETP.GE.AND P6, PT, R43, RZ, PT ;  /* 0x000000ff2b00720c */ /* 0x000fe20003fc6270 */
[----:B------:R-:W-:Y:S01]  /*1a70*/  STL [R1+0x25b4], R160 ;  /* 0x0025b4a001007387 */ /* 0x000fe20000100800 */
[----:B------:R-:W-:Y:S01]  /*1a80*/  IMAD.HI.U32 R5, R105, R46, RZ ;  /* 0x0000002e69057227 */ /* 0x000fe200078e00ff */
[----:B------:R-:W-:Y:S02]  /*1a90*/  IABS R118, R49 ;  /* 0x0000003100767213 */ /* 0x000fe40000000000 */
[----:B------:R-:W-:Y:S01]  /*1aa0*/  STL [R1+0x25c0], R150 ;  /* 0x0025c09601007387 */ /* 0x000fe20000100800 */
[----:B------:R-:W-:Y:S01]  /*1ab0*/  IMAD.MOV R5, RZ, RZ, -R5 ;  /* 0x000000ffff057224 */ /* 0x000fe200078e0a05 */
[----:B------:R-:W-:Y:S01]  /*1ac0*/  IABS R48, R47 ;  /* 0x0000002f00307213 */ /* 0x000fe20000000000 */
[----:B------:R-:W-:Y:S01]  /*1ad0*/  @!P3 IMAD.IADD R44, R44, 0x1, -R251 ;  /* 0x000000012c2cb824 */ /* 0x000fe200078e0afb */
[----:B------:R-:W-:Y:S01]  /*1ae0*/  STL [R1+0x25c8], R91 ;  /* 0x0025c85b01007387 */ /* 0x000fe20000100800 */
[C---:B------:R-:W-:Y:S01]  /*1af0*/  IMAD R46, R251.reuse, R5, R46 ;  /* 0x00000005fb2e7224 */ /* 0x040fe200078e022e */
[----:B------:R-:W-:Y:S01]  /*1b00*/  ISETP.GT.U32.AND P3, PT, R251, R120, PT ;  /* 0x00000078fb00720c */ /* 0x000fe20003f64070 */
[----:B-1----:R-:W-:Y:S01]  /*1b10*/  IMAD.MOV.U32 R43, RZ, RZ, R44 ;  /* 0x000000ffff2b7224 */ /* 0x002fe200078e002c */
[----:B------:R-:W-:Y:S01]  /*1b20*/  STL [R1+0x25e8], R93 ;  /* 0x0025e85d01007387 */ /* 0x000fe20000100800 */
[----:B------:R-:W-:Y:S01]  /*1b30*/  @!P5 IMAD.MOV R124, RZ, RZ, -R124 ;  /* 0x000000ffff7cd224 */ /* 0x000fe200078e0a7c */
[----:B------:R-:W-:Y:S01]  /*1b40*/  ISETP.GE.AND P5, PT, R45, RZ, PT ;  /* 0x000000ff2d00720c */ /* 0x000fe20003fa6270 */
[----:B------:R-:W-:Y:S01]  /*1b50*/  @!P6 IMAD.MOV R43, RZ, RZ, -R43 ;  /* 0x000000ffff2be224 */ /* 0x000fe200078e0a2b */
[----:B------:R-:W-:Y:S01]  /*1b60*/  STL [R1+0x25f8], R95 ;  /* 0x0025f85f01007387 */ /* 0x000fe20000100800 */
[----:B------:R-:W-:Y:S01]  /*1b70*/  ISETP.GT.U32.AND P6, PT, R251, R46, PT ;  /* 0x0000002efb00720c */ /* 0x000fe20003fc4070 */
[C---:B------:R-:W-:Y:S01]  /*1b80*/  IMAD.HI.U32 R2, R105.reuse, R118, RZ ;  /* 0x0000007669027227 */ /* 0x040fe200078e00ff */
[----:B------:R-:W-:Y:S01]  /*1b90*/  IABS R50, R159 ;  /* 0x0000009f00327213 */ /* 0x000fe20000000000 */
[----:B------:R-:W-:Y:S01]  /*1ba0*/  STL [R1+0x2610], R162 ;  /* 0x002610a201007387 */ /* 0x000fe20000100800 */
[----:B------:R-:W-:Y:S01]  /*1bb0*/  IABS R112, R127 ;  /* 0x0000007f00707213 */ /* 0x000fe20000000000 */
[----:B------:R-:W-:Y:S01]  /*1bc0*/  IMAD.HI.U32 R3, R105, R48, RZ ;  /* 0x0000003069037227 */ /* 0x000fe200078e00ff */
[----:B------:R-:W-:Y:S01]  /*1bd0*/  IABS R54, R53 ;  /* 0x0000003500367213 */ /* 0x000fe20000000000 */
[----:B------:R-:W-:Y:S01]  /*1be0*/  STL [R1+0x2624], R161 ;  /* 0x002624a101007387 */ /* 0x000fe20000100800 */
[----:B------:R-:W-:Y:S01]  /*1bf0*/  IADD3 R170, R248, 0x56, RZ ;  /* 0x00000056f8aa7810 */ /* 0x000fe20007ffe0ff */
[--C-:B------:R-:W-:Y:S01]  /*1c00*/  @!P3 IMAD.IADD R120, R120, 0x1, -R251.reuse ;  /* 0x000000017878b824 */ /* 0x100fe200078e0afb */
[C---:B------:R-:W-:Y:S01]  /*1c10*/  ISETP.GT.U32.AND P3, PT, R251.reuse, R122, PT ;  /* 0x0000007afb00720c */ /* 0x040fe20003f64070 */
[----:B------:R-:W-:Y:S01]  /*1c20*/  STL [R1+0x2634], R153 ;  /* 0x0026349901007387 */ /* 0x000fe20000100800 */
[----:B------:R-:W-:Y:S01]  /*1c30*/  IMAD.MOV R2, RZ, RZ, -R2 ;  /* 0x000000ffff027224 */ /* 0x000fe200078e0a02 */
[----:B------:R-:W-:Y:S01]  /*1c40*/  IADD3 R169, R248, 0x58, RZ ;  /* 0x00000058f8a97810 */ /* 0x000fe20007ffe0ff */
[----:B------:R-:W-:Y:S01]  /*1c50*/  @!P6 IMAD.IADD R46, R46, 0x1, -R251 ;  /* 0x000000012e2ee824 */ /* 0x000fe200078e0afb */
[----:B------:R-:W-:Y:S01]  /*1c60*/  STL [R1+0x2658], R151 ;  /* 0x0026589701007387 */ /* 0x000fe20000100800 */
[----:B------:R-:W-:Y:S01]  /*1c70*/  IMAD.MOV R3, RZ, RZ, -R3 ;  /* 0x000000ffff037224 */ /* 0x000fe200078e0a03 */
[C---:B------:R-:W-:Y:S01]  /*1c80*/  IADD3 R117, R248.reuse, 0x59, RZ ;  /* 0x00000059f8757810 */ /* 0x040fe20007ffe0ff */
[C---:B------:R-:W-:Y:S01]  /*1c90*/  IMAD R118, R251.reuse, R2, R118 ;  /* 0x00000002fb767224 */ /* 0x040fe200078e0276 */
[----:B------:R-:W-:Y:S01]  /*1ca0*/  STL [R1+0x2660], R97 ;  /* 0x0026606101007387 */ /* 0x000fe20000100800 */
[C---:B------:R-:W-:Y:S01]  /*1cb0*/  ISETP.GT.U32.AND P6, PT, R251.reuse, R46, PT ;  /* 0x0000002efb00720c */ /* 0x040fe20003fc4070 */
[----:B------:R-:W-:Y:S01]  /*1cc0*/  IMAD R48, R251, R3, R48 ;  /* 0x00000003fb307224 */ /* 0x000fe200078e0230 */
[----:B------:R-:W-:Y:S01]  /*1cd0*/  IADD3 R119, R248, 0x5a, RZ ;  /* 0x0000005af8777810 */ /* 0x000fe20007ffe0ff */
[----:B------:R-:W-:Y:S01]  /*1ce0*/  STL [R1+0x2668], R99 ;  /* 0x0026686301007387 */ /* 0x000fe20000100800 */
[----:B------:R-:W-:Y:S01]  /*1cf0*/  @!P3 IMAD.IADD R122, R122, 0x1, -R251 ;  /* 0x000000017a7ab824 */ /* 0x000fe200078e0afb */
[----:B------:R-:W-:Y:S01]  /*1d00*/  IABS R106, R61 ;  /* 0x0000003d006a7213 */ /* 0x000fe20000000000 */
[----:B------:R-:W-:Y:S01]  /*1d10*/  IMAD.HI.U32 R5, R105, R50, RZ ;  /* 0x0000003269057227 */ /* 0x000fe200078e00ff */
[----:B------:R-:W-:Y:S01]  /*1d20*/  STL [R1+0x267c], R152 ;  /* 0x00267c9801007387 */ /* 0x000fe20000100800 */
[----:B------:R-:W-:-:S02]  /*1d30*/  IABS R58, R173 ;  /* 0x000000ad003a7213 */ /* 0x000fc40000000000 */
[C---:B------:R-:W-:Y:S01]  /*1d40*/  ISETP.GT.U32.AND P3, PT, R251.reuse, R122, PT ;  /* 0x0000007afb00720c */ /* 0x040fe20003f64070 */
[----:B------:R-:W-:Y:S01]  /*1d50*/  STL [R1+0x26a0], R107 ;  /* 0x0026a06b01007387 */ /* 0x000fe20000100800 */
[----:B------:R-:W-:Y:S01]  /*1d60*/  IMAD.MOV R5, RZ, RZ, -R5 ;  /* 0x000000ffff057224 */ /* 0x000fe200078e0a05 */
[----:B------:R-:W-:Y:S01]  /*1d70*/  IABS R52, R125 ;  /* 0x0000007d00347213 */ /* 0x000fe20000000000 */
[----:B------:R-:W-:Y:S01]  /*1d80*/  @!P6 IMAD.IADD R46, R46, 0x1, -R251 ;  /* 0x000000012e2ee824 */ /* 0x000fe200078e0afb */
[----:B------:R-:W-:Y:S01]  /*1d90*/  STL [R1+0x26b0], R103 ;  /* 0x0026b06701007387 */ /* 0x000fe20000100800 */
[C---:B------:R-:W-:Y:S01]  /*1da0*/  ISETP.GT.U32.AND P6, PT, R251.reuse, R48, PT ;  /* 0x00000030fb00720c */ /* 0x040fe20003fc4070 */
[----:B------:R-:W-:Y:S01]  /*1db0*/  IMAD R50, R251, R5, R50 ;  /* 0x00000005fb327224 */ /* 0x000fe200078e0232 */
[----:B------:R-:W-:Y:S01]  /*1dc0*/  IABS R98, R154 ;  /* 0x0000009a00627213 */ /* 0x000fe20000000000 */
[----:B------:R-:W-:Y:S01]  /*1dd0*/  STL [R1+0x26b8], R101 ;  /* 0x0026b86501007387 */ /* 0x000fe20000100800 */
[----:B------:R-:W-:Y:S01]  /*1de0*/  IMAD.HI.U32 R2, R105, R112, RZ ;  /* 0x0000007069027227 */ /* 0x000fe200078e00ff */
[----:B------:R-:W-:-:S02]  /*1df0*/  IABS R94, R131 ;  /* 0x00000083005e7213 */ /* 0x000fc40000000000 */
[----:B------:R-:W-:Y:S01]  /*1e00*/  STL [R1+0x26cc], R163 ;  /* 0x0026cca301007387 */ /* 0x000fe20000100800 */
[--C-:B------:R-:W-:Y:S01]  /*1e10*/  @!P3 IMAD.IADD R122, R122, 0x1, -R251.reuse ;  /* 0x000000017a7ab824 */ /* 0x100fe200078e0afb */
[----:B------:R-:W-:Y:S01]  /*1e20*/  ISETP.GE.AND P3, PT, R123, RZ, PT ;  /* 0x000000ff7b00720c */ /* 0x000fe20003f66270 */
[----:B------:R-:W-:Y:S01]  /*1e30*/  IMAD.HI.U32 R5, R105, R54, RZ ;  /* 0x0000003669057227 */ /* 0x000fe200078e00ff */
[----:B------:R-:W-:Y:S01]  /*1e40*/  STL [R1+0x2238], R249 ;  /* 0x002238f901007387 */ /* 0x000fe20000100800 */
[----:B------:R-:W-:Y:S02]  /*1e50*/  IABS R102, R59 ;  /* 0x0000003b00667213 */ /* 0x000fe40000000000 */
[----:B------:R-:W-:Y:S01]  /*1e60*/  @!P6 IMAD.IADD R48, R48, 0x1, -R251 ;  /* 0x000000013030e824 */ /* 0x000fe200078e0afb */
[----:B------:R-:W-:Y:S01]  /*1e70*/  STL [R1+0x26e4], R113 ;  /* 0x0026e47101007387 */ /* 0x000fe20000100800 */
[----:B------:R-:W-:Y:S01]  /*1e80*/  IMAD.MOV R2, RZ, RZ, -R2 ;  /* 0x000000ffff027224 */ /* 0x000fe200078e0a02 */
[----:B------:R-:W-:Y:S01]  /*1e90*/  IABS R62, R63 ;  /* 0x0000003f003e7213 */ /* 0x000fe20000000000 */
[----:B------:R-:W-:Y:S01]  /*1ea0*/  IMAD.MOV R5, RZ, RZ, -R5 ;  /* 0x000000ffff057224 */ /* 0x000fe200078e0a05 */
[----:B------:R-:W-:Y:S01]  /*1eb0*/  STL [R1+0x26f0], R111 ;  /* 0x0026f06f01007387 */ /* 0x000fe20000100800 */
[C---:B------:R-:W-:Y:S01]  /*1ec0*/  IMAD R112, R251.reuse, R2, R112 ;  /* 0x00000002fb707224 */ /* 0x040fe200078e0270 */
[----:B------:R-:W-:Y:S01]  /*1ed0*/  IABS R88, R143 ;  /* 0x0000008f00587213 */ /* 0x000fe20000000000 */
[----:B------:R-:W-:Y:S01]  /*1ee0*/  @!P3 IMAD.MOV R46, RZ, RZ, -R46 ;  /* 0x000000ffff2eb224 */ /* 0x000fe200078e0a2e */
[----:B------:R-:W-:Y:S01]  /*1ef0*/  STL [R1+0x2718], R109 ;  /* 0x0027186d01007387 */ /* 0x000fe20000100800 */
[C---:B------:R-:W-:Y:S01]  /*1f00*/  ISETP.GT.U32.AND P3, PT, R251.reuse, R114, PT ;  /* 0x00000072fb00720c */ /* 0x040fe20003f64070 */
[----:B------:R-:W-:Y:S01]  /*1f10*/  IMAD R54, R251, R5, R54 ;  /* 0x00000005fb367224 */ /* 0x000fe200078e0236 */
[----:B------:R-:W-:Y:S01]  /*1f20*/  IABS R96, R149 ;  /* 0x0000009500607213 */ /* 0x000fe20000000000 */
[----:B------:R-:W-:Y:S01]  /*1f30*/  STL [R1+0x2728], R184 ;  /* 0x002728b801007387 */ /* 0x000fe20000100800 */
[----:B------:R-:W-:Y:S01]  /*1f40*/  IMAD.HI.U32 R2, R105, R106, RZ ;  /* 0x0000006a69027227 */ /* 0x000fe200078e00ff */
[----:B------:R-:W-:-:S02]  /*1f50*/  IADD3 R168, R248, 0x5b, RZ ;  /* 0x0000005bf8a87810 */ /* 0x000fc40007ffe0ff */
[----:B------:R-:W-:Y:S01]  /*1f60*/  STL [R1+0x2730], R157 ;  /* 0x0027309d01007387 */ /* 0x000fe20000100800 */
[C---:B------:R-:W-:Y:S01]  /*1f70*/  IMAD.HI.U32 R5, R105.reuse, R58, RZ ;  /* 0x0000003a69057227 */ /* 0x040fe200078e00ff */
[----:B--2---:R-:W-:Y:S02]  /*1f80*/  IADD3 R123, R248, 0x5c, RZ ;  /* 0x0000005cf87b7810 */ /* 0x004fe40007ffe0ff */
[----:B------:R-:W-:Y:S01]  /*1f90*/  STL [R1+0x273c], R183 ;  /* 0x00273cb701007387 */ /* 0x000fe20000100800 */
[----:B------:R-:W-:Y:S01]  /*1fa0*/  IMAD.HI.U32 R3, R105, R52, RZ ;  /* 0x0000003469037227 */ /* 0x000fe200078e00ff */
[----:B------:R-:W-:Y:S02]  /*1fb0*/  IABS R84, R138 ;  /* 0x0000008a00547213 */ /* 0x000fe40000000000 */
[----:B------:R-:W-:Y:S01]  /*1fc0*/  STL [R1+0x2744], R182 ;  /* 0x002744b601007387 */ /* 0x000fe20000100800 */
[----:B------:R-:W-:Y:S01]  /*1fd0*/  IMAD.MOV R2, RZ, RZ, -R2 ;  /* 0x000000ffff027224 */ /* 0x000fe200078e0a02 */
[----:B------:R-:W-:Y:S01]  /*1fe0*/  IABS R82, R146 ;  /* 0x0000009200527213 */ /* 0x000fe20000000000 */
[----:B------:R-:W-:Y:S01]  /*1ff0*/  IMAD.MOV R5, RZ, RZ, -R5 ;  /* 0x000000ffff057224 */ /* 0x000fe200078e0a05 */
[----:B------:R-:W-:Y:S01]  /*2000*/  STL [R1+0x2768], R181 ;  /* 0x002768b501007387 */ /* 0x000fe20000100800 */
[----:B------:R-:W-:Y:S01]  /*2010*/  IMAD.MOV R3, RZ, RZ, -R3 ;  /* 0x000000ffff037224 */ /* 0x000fe200078e0a03 */
[----:B------:R-:W-:Y:S01]  /*2020*/  IABS R64, R65 ;  /* 0x0000004100407213 */ /* 0x000fe20000000000 */
[C---:B------:R-:W-:Y:S01]  /*2030*/  IMAD R106, R251.reuse, R2, R106 ;  /* 0x00000002fb6a7224 */ /* 0x040fe200078e026a */
[----:B------:R-:W-:Y:S01]  /*2040*/  STL [R1+0x2778], R180 ;  /* 0x002778b401007387 */ /* 0x000fe20000100800 */
[----:B------:R-:W-:Y:S01]  /*2050*/  IMAD R58, R251, R5, R58 ;  /* 0x00000005fb3a7224 */ /* 0x000fe200078e023a */
[----:B------:R-:W-:Y:S01]  /*2060*/  IABS R80, R73 ;  /* 0x0000004900507213 */ /* 0x000fe20000000000 */
[----:B------:R-:W-:Y:S01]  /*2070*/  IMAD.HI.U32 R2, R105, R98, RZ ;  /* 0x0000006269027227 */ /* 0x000fe200078e00ff */
[----:B------:R1:W-:Y:S01]  /*2080*/  STL [R1+0xb8], R115 ;  /* 0x0000b87301007387 */ /* 0x0003e20000100800 */
[----:B------:R-:W-:-:S02]  /*2090*/  IABS R76, R145 ;  /* 0x00000091004c7213 */ /* 0x000fc40000000000 */
[----:B------:R-:W-:Y:S01]  /*20a0*/  IMAD.HI.U32 R5, R105, R94, RZ ;  /* 0x0000005e69057227 */ /* 0x000fe200078e00ff */
[----:B------:R-:W-:Y:S01]  /*20b0*/  STL [R1+0xa8], R37 ;  /* 0x0000a82501007387 */ /* 0x000fe20000100800 */
[----:B------:R-:W-:Y:S02]  /*20c0*/  IABS R66, R69 ;  /* 0x0000004500427213 */ /* 0x000fe40000000000 */
[----:B------:R-:W-:Y:S01]  /*20d0*/  IMAD R52, R251, R3, R52 ;  /* 0x00000003fb347224 */ /* 0x000fe200078e0234 */
[----:B------:R-:W-:Y:S01]  /*20e0*/  IABS R252, R144 ;  /* 0x0000009000fc7213 */ /* 0x000fe20000000000 */
[----:B------:R-:W-:Y:S01]  /*20f0*/  IMAD.HI.U32 R3, R105, R102, RZ ;  /* 0x0000006669037227 */ /* 0x000fe200078e00ff */
[----:B------:R-:W-:Y:S02]  /*2100*/  IABS R8, R148 ;  /* 0x0000009400087213 */ /* 0x000fe40000000000 */
[----:B------:R-:W-:Y:S01]  /*2110*/  IABS R78, R141 ;  /* 0x0000008d004e7213 */ /* 0x000fe20000000000 */
[----:B-1----:R-:W-:Y:S01]  /*2120*/  IMAD.MOV.U32 R115, RZ, RZ, R126 ;  /* 0x000000ffff737224 */ /* 0x002fe200078e007e */
[----:B------:R-:W-:Y:S01]  /*2130*/  IADD3 R167, R248, 0x5f, RZ ;  /* 0x0000005ff8a77810 */ /* 0x000fe20007ffe0ff */
[----:B------:R-:W-:Y:S01]  /*2140*/  @!P3 IMAD.IADD R114, R114, 0x1, -R251 ;  /* 0x000000017272b824 */ /* 0x000fe200078e0afb */
[----:B------:R-:W-:Y:S01]  /*2150*/  ISETP.GE.AND P3, PT, R47, RZ, PT ;  /* 0x000000ff2f00720c */ /* 0x000fe20003f66270 */
[----:B------:R-:W-:Y:S01]  /*2160*/  @!P4 IMAD.MOV R115, RZ, RZ, -R115 ;  /* 0x000000ffff73c224 */ /* 0x000fe200078e0a73 */
[C---:B------:R-:W-:Y:S01]  /*2170*/  ISETP.GT.U32.AND P4, PT, R251.reuse, R42, PT ;  /* 0x0000002afb00720c */ /* 0x040fe20003f84070 */
[----:B------:R-:W-:Y:S01]  /*2180*/  IMAD.MOV R2, RZ, RZ, -R2 ;  /* 0x000000ffff027224 */ /* 0x000fe200078e0a02 */
[----:B------:R-:W-:Y:S01]  /*2190*/  IABS R12, R147 ;  /* 0x00000093000c7213 */ /* 0x000fe20000000000 */
[----:B------:R-:W-:Y:S01]  /*21a0*/  IMAD.MOV R5, RZ, RZ, -R5 ;  /* 0x000000ffff057224 */ /* 0x000fe200078e0a05 */
[----:B------:R1:W-:Y:S01]  /*21b0*/  STL [R1+0xa4], R115 ;  /* 0x0000a47301007387 */ /* 0x0003e20000100800 */
[----:B------:R-:W-:Y:S01]  /*21c0*/  IMAD.MOV R3, RZ, RZ, -R3 ;  /* 0x000000ffff037224 */ /* 0x000fe200078e0a03 */
[----:B------:R-:W-:Y:S01]  /*21d0*/  IABS R250, R79 ;  /* 0x0000004f00fa7213 */ /* 0x000fe20000000000 */
[C---:B------:R-:W-:Y:S01]  /*21e0*/  IMAD R98, R251.reuse, R2, R98 ;  /* 0x00000002fb627224 */ /* 0x040fe200078e0262 */
[----:B------:R-:W-:Y:S01]  /*21f0*/  STL [R1+0x2780], R170 ;  /* 0x002780aa01007387 */ /* 0x000fe20000100800 */
[----:B------:R-:W-:Y:S01]  /*2200*/  IMAD R94, R251, R5, R94 ;  /* 0x00000005fb5e7224 */ /* 0x000fe200078e025e */
[----:B------:R-:W-:Y:S01]  /*2210*/  IABS R14, R172 ;  /* 0x000000ac000e7213 */ /* 0x000fe20000000000 */
[----:B------:R-:W-:Y:S01]  /*2220*/  IMAD.HI.U32 R2, R105, R62, RZ ;  /* 0x0000003e69027227 */ /* 0x000fe200078e00ff */
[----:B------:R-:W-:-:S02]  /*2230*/  IABS R22, R165 ;  /* 0x000000a500167213 */ /* 0x000fc40000000000 */
[----:B-1----:R-:W-:Y:S01]  /*2240*/  IADD3 R115, R248, 0x57, RZ ;  /* 0x00000057f8737810 */ /* 0x002fe20007ffe0ff */
[----:B------:R-:W-:Y:S01]  /*2250*/  @!P4 IMAD.IADD R42, R42, 0x1, -R251 ;  /* 0x000000012a2ac824 */ /* 0x000fe200078e0afb */
[----:B------:R-:W-:Y:S01]  /*2260*/  ISETP.GE.AND P4, PT, R41, RZ, PT ;  /* 0x000000ff2900720c */ /* 0x000fe20003f86270 */
[----:B------:R-:W-:Y:S01]  /*2270*/  IMAD.HI.U32 R5, R105, R88, RZ ;  /* 0x0000005869057227 */ /* 0x000fe200078e00ff */
[----:B------:R-:W-:Y:S01]  /*2280*/  IABS R20, R87 ;  /* 0x0000005700147213 */ /* 0x000fe20000000000 */
[----:B------:R-:W-:Y:S01]  /*2290*/  STL [R1+0x27a8], R115 ;  /* 0x0027a87301007387 */ /* 0x000fe20000100800 */
[----:B------:R-:W-:Y:S01]  /*22a0*/  IABS R26, R150 ;  /* 0x00000096001a7213 */ /* 0x000fe20000000000 */
[----:B------:R-:W-:Y:S01]  /*22b0*/  IMAD.MOV.U32 R41, RZ, RZ, R42 ;  /* 0x000000ffff297224 */ /* 0x000fe200078e002a */
[----:B------:R-:W-:Y:S01]  /*22c0*/  IABS R34, R161 ;  /* 0x000000a100227213 */ /* 0x000fe20000000000 */
[----:B------:R-:W-:Y:S01]  /*22d0*/  STL [R1+0x27b0], R169 ;  /* 0x0027b0a901007387 */ /* 0x000fe20000100800 */
[----:B------:R-:W-:Y:S01]  /*22e0*/  IMAD R102, R251, R3, R102 ;  /* 0x00000003fb667224 */ /* 0x000fe200078e0266 */
[----:B------:R-:W-:Y:S01]  /*22f0*/  IABS R30, R95 ;  /* 0x0000005f001e7213 */ /* 0x000fe20000000000 */
[----:B------:R-:W-:Y:S01]  /*2300*/  IMAD.HI.U32 R3, R105, R96, RZ ;  /* 0x0000006069037227 */ /* 0x000fe200078e00ff */
[----:B------:R-:W-:Y:S01]  /*2310*/  @!P5 IADD3 R41, -R41, RZ, RZ ;  /* 0x000000ff2929d210 */ /* 0x000fe20007ffe1ff */
[----:B------:R-:W-:Y:S01]  /*2320*/  STL [R1+0x27d0], R117 ;  /* 0x0027d07501007387 */ /* 0x000fe20000100800 */
[C---:B------:R-:W-:Y:S01]  /*2330*/  ISETP.GT.U32.AND P5, PT, R251.reuse, R120, PT ;  /* 0x00000078fb00720c */ /* 0x040fe20003fa4070 */
[----:B------:R-:W-:Y:S01]  /*2340*/  IMAD.MOV R2, RZ, RZ, -R2 ;  /* 0x000000ffff027224 */ /* 0x000fe200078e0a02 */
[----:B------:R-:W-:Y:S01]  /*2350*/  IABS R126, R115 ;  /* 0x00000073007e7213 */ /* 0x000fe20000000000 */
[----:B------:R-:W-:Y:S01]  /*2360*/  STL [R1+0x27f0], R119 ;  /* 0x0027f07701007387 */ /* 0x000fe20000100800 */
[----:B------:R-:W-:Y:S01]  /*2370*/  IMAD.MOV R5, RZ, RZ, -R5 ;  /* 0x000000ffff057224 */ /* 0x000fe200078e0a05 */
[----:B------:R-:W-:Y:S01]  /*2380*/  IABS R36, R99 ;  /* 0x0000006300247213 */ /* 0x000fe20000000000 */
[----:B------:R-:W-:Y:S01]  /*2390*/  IMAD.MOV R3, RZ, RZ, -R3 ;  /* 0x000000ffff037224 */ /* 0x000fe200078e0a03 */
[----:B------:R1:W-:Y:S01]  /*23a0*/  STL [R1+0xa0], R124 ;  /* 0x0000a07c01007387 */ /* 0x0003e20000100800 */
[C---:B------:R-:W-:Y:S01]  /*23b0*/  IMAD R62, R251.reuse, R2, R62 ;  /* 0x00000002fb3e7224 */ /* 0x040fe200078e023e */
[----:B------:R-:W-:Y:S01]  /*23c0*/  IABS R128, R101 ;  /* 0x0000006500807213 */ /* 0x000fe20000000000 */
[----:B------:R-:W-:Y:S01]  /*23d0*/  IMAD R88, R251, R5, R88 ;  /* 0x00000005fb587224 */ /* 0x000fe200078e0258 */
[----:B------:R-:W-:Y:S01]  /*23e0*/  STL [R1+0x9c], R43 ;  /* 0x00009c2b01007387 */ /* 0x000fe20000100800 */
[----:B------:R-:W-:Y:S01]  /*23f0*/  IMAD.HI.U32 R2, R105, R84, RZ ;  /* 0x0000005469027227 */ /* 0x000fe200078e00ff */
[----:B------:R-:W-:-:S02]  /*2400*/  IABS R134, R184 ;  /* 0x000000b800867213 */ /* 0x000fc40000000000 */
[----:B------:R-:W-:Y:S01]  /*2410*/  STL [R1+0x98], R41 ;  /* 0x0000982901007387 */ /* 0x000fe20000100800 */
[----:B------:R-:W-:Y:S01]  /*2420*/  @!P5 IMAD.IADD R120, R120, 0x1, -R251 ;  /* 0x000000017878d824 */ /* 0x000fe200078e0afb */
[----:B------:R-:W-:Y:S01]  /*2430*/  ISETP.GT.U32.AND P5, PT, R251, R118, PT ;  /* 0x00000076fb00720c */ /* 0x000fe20003fa4070 */
[----:B------:R-:W-:Y:S01]  /*2440*/  IMAD.HI.U32 R5, R105, R82, RZ ;  /* 0x0000005269057227 */ /* 0x000fe200078e00ff */
[----:B-1----:R-:W-:Y:S02]  /*2450*/  IABS R124, R170 ;  /* 0x000000aa007c7213 */ /* 0x002fe40000000000 */
[----:B------:R-:W-:Y:S01]  /*2460*/  IADD3 R179, R248, 0x68, RZ ;  /* 0x00000068f8b37810 */ /* 0x000fe20007ffe0ff */
[----:B------:R-:W-:Y:S01]  /*2470*/  @!P4 IMAD.MOV R120, RZ, RZ, -R120 ;  /* 0x000000ffff78c224 */ /* 0x000fe200078e0a78 */
[C---:B------:R-:W-:Y:S01]  /*2480*/  ISETP.GT.U32.AND P4, PT, R251.reuse, R48, PT ;  /* 0x00000030fb00720c */ /* 0x040fe20003f84070 */
[----:B------:R-:W-:Y:S01]  /*2490*/  IMAD R96, R251, R3, R96 ;  /* 0x00000003fb607224 */ /* 0x000fe200078e0260 */
[----:B------:R-:W-:Y:S01]  /*24a0*/  IABS R132, R109 ;  /* 0x0000006d00847213 */ /* 0x000fe20000000000 */
[----:B------:R-:W-:Y:S01]  /*24b0*/  IMAD.HI.U32 R3, R105, R64, RZ ;  /* 0x0000004069037227 */ /* 0x000fe200078e00ff */
[----:B------:R1:W-:Y:S01]  /*24c0*/  STL [R1+0x94], R120 ;  /* 0x0000947801007387 */ /* 0x0003e20000100800 */
[----:B------:R-:W-:-:S02]  /*24d0*/  IABS R136, R157 ;  /* 0x0000009d00887213 */ /* 0x000fc40000000000 */
[--C-:B------:R-:W-:Y:S01]  /*24e0*/  @!P5 IMAD.IADD R118, R118, 0x1, -R251.reuse ;  /* 0x000000017676d824 */ /* 0x100fe200078e0afb */
[----:B------:R-:W-:Y:S01]  /*24f0*/  ISETP.GE.AND P5, PT, R121, RZ, PT ;  /* 0x000000ff7900720c */ /* 0x000fe20003fa6270 */
[----:B------:R-:W-:Y:S01]  /*2500*/  STL [R1+0x2800], R168 ;  /* 0x002800a801007387 */ /* 0x000fe20000100800 */
[----:B------:R-:W-:Y:S01]  /*2510*/  IADD3 R121, R248, 0x5d, RZ ;  /* 0x0000005df8797810 */ /* 0x000fe20007ffe0ff */
[----:B------:R-:W-:Y:S01]  /*2520*/  IMAD.MOV R2, RZ, RZ, -R2 ;  /* 0x000000ffff027224 */ /* 0x000fe200078e0a02 */
[C---:B------:R-:W-:Y:S01]  /*2530*/  ISETP.GT.U32.AND P6, PT, R251.reuse, R118, PT ;  /* 0x00000076fb00720c */ /* 0x040fe20003fc4070 */
[----:B------:R-:W-:Y:S01]  /*2540*/  @!P4 IMAD.IADD R48, R48, 0x1, -R251 ;  /* 0x000000013030c824 */ /* 0x000fe200078e0afb */
[C---:B------:R-:W-:Y:S01]  /*2550*/  ISETP.GT.U32.AND P4, PT, R251.reuse, R116, PT ;  /* 0x00000074fb00720c */ /* 0x040fe20003f84070 */
[----:B-1----:R-:W-:Y:S01]  /*2560*/  IMAD.MOV.U32 R120, RZ, RZ, R122 ;  /* 0x000000ffff787224 */ /* 0x002fe200078e007a */
[----:B------:R-:W-:Y:S01]  /*2570*/  STL [R1+0x2814], R123 ;  /* 0x0028147b01007387 */ /* 0x000fe20000100800 */
[----:B------:R-:W-:Y:S01]  /*2580*/  @!P3 IMAD.MOV R48, RZ, RZ, -R48 ;  /* 0x000000ffff30b224 */ /* 0x000fe200078e0a30 */
[----:B------:R-:W-:Y:S01]  /*2590*/  ISETP.GT.U32.AND P3, PT, R251, R112, PT ;  /* 0x00000070fb00720c */ /* 0x000fe20003f64070 */
[----:B------:R-:W-:Y:S01]  /*25a0*/  IMAD.MOV R5, RZ, RZ, -R5 ;  /* 0x000000ffff057224 */ /* 0x000fe200078e0a05 */
[----:B------:R-:W-:Y:S01]  /*25b0*/  STL [R1+0x2820], R121 ;  /* 0x0028207901007387 */ /* 0x000fe20000100800 */
[----:B------:R-:W-:Y:S01]  /*25c0*/  @!P5 IMAD.MOV R120, RZ, RZ, -R120 ;  /* 0x000000ffff78d224 */ /* 0x000fe200078e0a78 */
[----:B------:R-:W-:Y:S01]  /*25d0*/  ISETP.GE.AND P5, PT, R49, RZ, PT ;  /* 0x000000ff3100720c */ /* 0x000fe20003fa6270 */
[----:B------:R-:W-:Y:S01]  /*25e0*/  IMAD.MOV R3, RZ, RZ, -R3 ;  /* 0x000000ffff037224 */ /* 0x000fe200078e0a03 */
[----:B------:R-:W-:Y:S01]  /*25f0*/  STL [R1+0x90], R46 ;  /* 0x0000902e01007387 */ /* 0x000fe20000100800 */
[--C-:B------:R-:W-:Y:S01]  /*2600*/  @!P6 IMAD.IADD R118, R118, 0x1, -R251.reuse ;  /* 0x000000017676e824 */ /* 0x100fe200078e0afb */
[C---:B------:R-:W-:Y:S01]  /*2610*/  ISETP.GT.U32.AND P6, PT, R251.reuse, R50, PT ;  /* 0x00000032fb00720c */ /* 0x040fe20003fc4070 */
[----:B------:R-:W-:Y:S01]  /*2620*/  @!P4 IMAD.IADD R116, R116, 0x1, -R251 ;  /* 0x000000017474c824 */ /* 0x000fe200078e0afb */
[----:B------:R1:W-:Y:S01]  /*2630*/  STL [R1+0x8c], R120 ;  /* 0x00008c7801007387 */ /* 0x0003e20000100800 */
[C---:B------:R-:W-:Y:S01]  /*2640*/  IMAD R84, R251.reuse, R2, R84 ;  /* 0x00000002fb547224 */ /* 0x040fe200078e0254 */
[----:B------:R-:W-:Y:S01]  /*2650*/  IABS R122, R123 ;  /* 0x0000007b007a7213 */ /* 0x000fe20000000000 */
[C---:B------:R-:W-:Y:S01]  /*2660*/  IMAD R82, R251.reuse, R5, R82 ;  /* 0x00000005fb527224 */ /* 0x040fe200078e0252 */
[----:B------:R-:W-:Y:S01]  /*2670*/  ISETP.GT.U32.AND P4, PT, R251, R116, PT ;  /* 0x00000074fb00720c */ /* 0x000fe20003f84070 */
[----:B------:R-:W-:Y:S01]  /*2680*/  IMAD.HI.U32 R2, R105, R80, RZ ;  /* 0x0000005069027227 */ /* 0x000fe200078e00ff */
[----:B------:R-:W-:-:S02]  /*2690*/  IADD3 R178, R248, 0x70, RZ ;  /* 0x00000070f8b27810 */ /* 0x000fc40007ffe0ff */
[----:B------:R-:W-:Y:S01]  /*26a0*/  IADD3 R177, R248, 0x71, RZ ;  /* 0x00000071f8b17810 */ /* 0x000fe20007ffe0ff */
[----:B------:R-:W-:Y:S01]  /*26b0*/  @!P5 IMAD.MOV R118, RZ, RZ, -R118 ;  /* 0x000000ffff76d224 */ /* 0x000fe200078e0a76 */
[----:B------:R-:W-:Y:S01]  /*26c0*/  ISETP.GT.U32.AND P5, PT, R251, R114, PT ;  /* 0x00000072fb00720c */ /* 0x000fe20003fa4070 */
[----:B------:R-:W-:Y:S01]  /*26d0*/  @!P6 IMAD.IADD R50, R50, 0x1, -R251 ;  /* 0x000000013232e824 */ /* 0x000fe200078e0afb */
[----:B-1----:R-:W-:Y:S01]  /*26e0*/  IABS R120, R168 ;  /* 0x000000a800787213 */ /* 0x002fe20000000000 */
[----:B------:R-:W-:Y:S01]  /*26f0*/  IMAD.HI.U32 R41, R105, R124, RZ ;  /* 0x0000007c69297227 */ /* 0x000fe200078e00ff */
[----:B------:R1:W-:Y:S01]  /*2700*/  STL [R1+0x88], R118 ;  /* 0x0000887601007387 */ /* 0x0003e20000100800 */
[C---:B------:R-:W-:Y:S02]  /*2710*/  IADD3 R176, R248.reuse, 0x7b, RZ ;  /* 0x0000007bf8b07810 */ /* 0x040fe40007ffe0ff */
[----:B------:R-:W-:Y:S01]  /*2720*/  ISETP.GT.U32.AND P6, PT, R251, R50, PT ;  /* 0x00000032fb00720c */ /* 0x000fe20003fc4070 */
[----:B------:R-:W-:Y:S01]  /*2730*/  IMAD.HI.U32 R46, R105, R120, RZ ;  /* 0x00000078692e7227 */ /* 0x000fe200078e00ff */
[----:B------:R-:W-:Y:S01]  /*2740*/  STL [R1+0x84], R48 ;  /* 0x0000843001007387 */ /* 0x000fe20000100800 */
[----:B------:R-:W-:-:S02]  /*2750*/  IADD3 R175, R248, 0x7f, RZ ;  /* 0x0000007ff8af7810 */ /* 0x000fc40007ffe0ff */
[----:B------:R-:W-:Y:S01]  /*2760*/  IMAD.HI.U32 R5, R105, R76, RZ ;  /* 0x0000004c69057227 */ /* 0x000fe200078e00ff */
[----:B------:R-:W-:Y:S02]  /*2770*/  IADD3 R174, R248, 0x82, RZ ;  /* 0x00000082f8ae7810 */ /* 0x000fe40007ffe0ff */
[----:B-1----:R-:W-:Y:S01]  /*2780*/  IABS R118, R167 ;  /* 0x000000a700767213 */ /* 0x002fe20000000000 */
[--C-:B------:R-:W-:Y:S01]  /*2790*/  @!P5 IMAD.IADD R114, R114, 0x1, -R251.reuse ;  /* 0x000000017272d824 */ /* 0x100fe200078e0afb */
[C---:B------:R-:W-:Y:S01]  /*27a0*/  ISETP.GT.U32.AND P5, PT, R251.reuse, R52, PT ;  /* 0x00000034fb00720c */ /* 0x040fe20003fa4070 */
[----:B------:R-:W-:Y:S02]  /*27b0*/  IMAD R64, R251, R3, R64 ;  /* 0x00000003fb407224 */ /* 0x000fe400078e0240 */
[----:B------:R-:W-:Y:S01]  /*27c0*/  @!P6 IMAD.IADD R50, R50, 0x1, -R251 ;  /* 0x000000013232e824 */ /* 0x000fe200078e0afb */
[----:B------:R-:W-:Y:S01]  /*27d0*/  ISETP.GE.AND P6, PT, R166, RZ, PT ;  /* 0x000000ffa600720c */ /* 0x000fe20003fc6270 */
[----:B------:R-:W-:Y:S01]  /*27e0*/  IMAD.MOV R46, RZ, RZ, -R46 ;  /* 0x000000ffff2e7224 */ /* 0x000fe200078e0a2e */
[----:B------:R-:W-:Y:S01]  /*27f0*/  IADD3 R166, R248, 0x60, RZ ;  /* 0x00000060f8a67810 */ /* 0x000fe20007ffe0ff */
[----:B------:R-:W-:-:S04]  /*2800*/  IMAD.HI.U32 R3, R105, R66, RZ ;  /* 0x0000004269037227 */ /* 0x000fc800078e00ff */
[----:B------:R-:W-:Y:S02]  /*2810*/  IMAD.MOV R2, RZ, RZ, -R2 ;  /* 0x000000ffff027224 */ /* 0x000fe400078e0a02 */
[----:B------:R-:W-:Y:S02]  /*2820*/  IMAD.MOV R41, RZ, RZ, -R41 ;  /* 0x000000ffff297224 */ /* 0x000fe400078e0a29 */
[----:B------:R-:W-:Y:S01]  /*2830*/  @!P3 IMAD.IADD R112, R112, 0x1, -R251 ;  /* 0x000000017070b824 */ /* 0x000fe200078e0afb */
[----:B------:R-:W-:Y:S01]  /*2840*/  ISETP.GE.AND P3, PT, R51, RZ, PT ;  /* 0x000000ff3300720c */ /* 0x000fe20003f66270 */
[----:B------:R-:W-:Y:S02]  /*2850*/  IMAD.MOV R5, RZ, RZ, -R5 ;  /* 0x000000ffff057224 */ /* 0x000fe400078e0a05 */
[----:B------:R-:W-:Y:S01]  /*2860*/  IMAD R46, R251, R46, R120 ;  /* 0x0000002efb2e7224 */ /* 0x000fe200078e0278 */
[----:B------:R-:W-:Y:S01]  /*2870*/  IADD3 R120, R248, 0x5e, RZ ;  /* 0x0000005ef8787810 */ /* 0x000fe20007ffe0ff */
[----:B------:R-:W-:-:S02]  /*2880*/  IMAD.MOV.U32 R51, RZ, RZ, R114 ;  /* 0x000000ffff337224 */ /* 0x000fc400078e0072 */
[----:B------:R-:W-:Y:S02]  /*2890*/  IMAD.MOV R3, RZ, RZ, -R3 ;  /* 0x000000ffff037224 */ /* 0x000fe400078e0a03 */
[C---:B------:R-:W-:Y:S01]  /*28a0*/  IMAD R80, R251.reuse, R2, R80 ;  /* 0x00000002fb507224 */ /* 0x040fe200078e0250 */
[----:B------:R-:W-:Y:S01]  /*28b0*/  STL [R1+0x2828], R120 ;  /* 0x0028287801007387 */ /* 0x000fe20000100800 */
[C---:B------:R-:W-:Y:S01]  /*28c0*/  IMAD R41, R251.reuse, R41, R124 ;  /* 0x00000029fb297224 */ /* 0x040fe200078e027c */
[----:B------:R-:W-:Y:S01]  /*28d0*/  IABS R124, R121 ;  /* 0x00000079007c7213 */ /* 0x000fe20000000000 */
[----:B------:R-:W-:Y:S01]  /*28e0*/  IMAD R76, R251, R5, R76 ;  /* 0x00000005fb4c7224 */ /* 0x000fe200078e024c */
[----:B------:R-:W-:Y:S01]  /*28f0*/  STL [R1+0x2838], R167 ;  /* 0x002838a701007387 */ /* 0x000fe20000100800 */
[----:B------:R-:W-:-:S03]  /*2900*/  IMAD.HI.U32 R2, R105, R252, RZ ;  /* 0x000000fc69027227 */ /* 0x000fc600078e00ff */
[----:B------:R-:W-:Y:S01]  /*2910*/  STL [R1+0x2860], R166 ;  /* 0x002860a601007387 */ /* 0x000fe20000100800 */
[----:B------:R-:W-:-:S04]  /*2920*/  IMAD.HI.U32 R5, R105, R8, RZ ;  /* 0x0000000869057227 */ /* 0x000fc800078e00ff */
[----:B------:R-:W-:Y:S02]  /*2930*/  @!P6 IMAD.MOV R51, RZ, RZ, -R51 ;  /* 0x000000ffff33e224 */ /* 0x000fe400078e0a33 */
[----:B------:R-:W-:Y:S02]  /*2940*/  IMAD R66, R251, R3, R66 ;  /* 0x00000003fb427224 */ /* 0x000fe400078e0242 */
[----:B------:R-:W-:Y:S01]  /*2950*/  IMAD.HI.U32 R3, R105, R78, RZ ;  /* 0x0000004e69037227 */ /* 0x000fe200078e00ff */
[----:B------:R1:W-:Y:S03]  /*2960*/  STL [R1+0x80], R51 ;  /* 0x0000803301007387 */ /* 0x0003e60000100800 */
[----:B------:R-:W-:Y:S01]  /*2970*/  @!P4 IMAD.IADD R116, R116, 0x1, -R251 ;  /* 0x000000017474c824 */ /* 0x000fe200078e0afb */
[----:B------:R-:W-:Y:S01]  /*2980*/  ISETP.GE.AND P4, PT, R159, RZ, PT ;  /* 0x000000ff9f00720c */ /* 0x000fe20003f86270 */
[----:B------:R-:W-:Y:S01]  /*2990*/  IMAD.MOV R2, RZ, RZ, -R2 ;  /* 0x000000ffff027224 */ /* 0x000fe200078e0a02 */
[----:B------:R-:W-:Y:S01]  /*29a0*/  IADD3 R159, R248, 0x64, RZ ;  /* 0x00000064f89f7810 */ /* 0x000fe20007ffe0ff */
[----:B------:R-:W-:-:S02]  /*29b0*/  IMAD.MOV R5, RZ, RZ, -R5 ;  /* 0x000000ffff057224 */ /* 0x000fc400078e0a05 */
[----:B------:R-:W-:-:S04]  /*29c0*/  IMAD.HI.U32 R49, R105, R124, RZ ;  /* 0x0000007c69317227 */ /* 0x000fc800078e00ff */
[----:B------:R-:W-:Y:S01]  /*29d0*/  @!P5 IMAD.IADD R52, R52, 0x1, -R251 ;  /* 0x000000013434d824 */ /* 0x000fe200078e0afb */
[C---:B------:R-:W-:Y:S01]  /*29e0*/  ISETP.GT.U32.AND P5, PT, R251.reuse, R112, PT ;  /* 0x00000070fb00720c */ /* 0x040fe20003fa4070 */
[----:B------:R-:W-:Y:S02]  /*29f0*/  IMAD.MOV R3, RZ, RZ, -R3 ;  /* 0x000000ffff037224 */ /* 0x000fe400078e0a03 */
[----:B-1----:R-:W-:Y:S01]  /*2a00*/  IMAD.MOV.U32 R51, RZ, RZ, R116 ;  /* 0x000000ffff337224 */ /* 0x002fe200078e0074 */
[C---:B------:R-:W-:Y:S01]  /*2a10*/  ISETP.GT.U32.AND P6, PT, R251.reuse, R52, PT ;  /* 0x00000034fb00720c */ /* 0x040fe20003fc4070 */
[C---:B------:R-:W-:Y:S01]  /*2a20*/  IMAD R252, R251.reuse, R2, R252 ;  /* 0x00000002fbfc7224 */ /* 0x040fe200078e02fc */
[----:B------:R-:W-:Y:S01]  /*2a30*/  IABS R116, R166 ;  /* 0x000000a600747213 */ /* 0x000fe20000000000 */
[----:B------:R-:W-:Y:S01]  /*2a40*/  IMAD R2, R251, R5, R8 ;  /* 0x00000005fb027224 */ /* 0x000fe200078e0208 */
[----:B------:R-:W-:Y:S01]  /*2a50*/  IABS R8, R83 ;  /* 0x0000005300087213 */ /* 0x000fe20000000000 */
[----:B------:R-:W-:-:S02]  /*2a60*/  IMAD.MOV R49, RZ, RZ, -R49 ;  /* 0x000000ffff317224 */ /* 0x000fc400078e0a31 */
[----:B------:R-:W-:-:S04]  /*2a70*/  IMAD.HI.U32 R5, R105, R12, RZ ;  /* 0x0000000c69057227 */ /* 0x000fc800078e00ff */
[C---:B------:R-:W-:Y:S02]  /*2a80*/  IMAD R78, R251.reuse, R3, R78 ;  /* 0x00000003fb4e7224 */ /* 0x040fe400078e024e */
[----:B------:R-:W-:Y:S01]  /*2a90*/  @!P3 IMAD.MOV R51, RZ, RZ, -R51 ;  /* 0x000000ffff33b224 */ /* 0x000fe200078e0a33 */
[----:B------:R-:W-:Y:S01]  /*2aa0*/  ISETP.GT.U32.AND P3, PT, R251, R108, PT ;  /* 0x0000006cfb00720c */ /* 0x000fe20003f64070 */
[----:B------:R-:W-:-:S04]  /*2ab0*/  IMAD.HI.U32 R3, R105, R250, RZ ;  /* 0x000000fa69037227 */ /* 0x000fc800078e00ff */
[----:B------:R-:W-:Y:S01]  /*2ac0*/  IMAD R48, R251, R49, R124 ;  /* 0x00000031fb307224 */ /* 0x000fe200078e027c */
[----:B------:R-:W-:Y:S01]  /*2ad0*/  IABS R49, R120 ;  /* 0x0000007800317213 */ /* 0x000fe20000000000 */
[----:B------:R-:W-:Y:S02]  /*2ae0*/  IMAD.MOV R5, RZ, RZ, -R5 ;  /* 0x000000ffff057224 */ /* 0x000fe400078e0a05 */
[----:B------:R-:W-:Y:S02]  /*2af0*/  IMAD.MOV R3, RZ, RZ, -R3 ;  /* 0x000000ffff037224 */ /* 0x000fe400078e0a03 */
[----:B------:R-:W-:-:S04]  /*2b00*/  IMAD.HI.U32 R6, R105, R14, RZ ;  /* 0x0000000e69067227 */ /* 0x000fc800078e00ff */
[----:B------:R-:W-:Y:S02]  /*2b10*/  IMAD R5, R251, R5, R12 ;  /* 0x00000005fb057224 */ /* 0x000fe400078e020c */
[----:B------:R-:W-:-:S04]  /*2b20*/  IMAD.HI.U32 R12, R105, R22, RZ ;  /* 0x00000016690c7227 */ /* 0x000fc800078e00ff */
[----:B------:R-:W-:Y:S02]  /*2b30*/  IMAD.MOV.U32 R114, RZ, RZ, R49 ;  /* 0x000000ffff727224 */ /* 0x000fe400078e0031 */
[C---:B------:R-:W-:Y:S02]  /*2b40*/  IMAD R250, R251.reuse, R3, R250 ;  /* 0x00000003fbfa7224 */ /* 0x040fe400078e02fa */
[----:B------:R-:W-:Y:S02]  /*2b50*/  IMAD.MOV R6, RZ, RZ, -R6 ;  /* 0x000000ffff067224 */ /* 0x000fe400078e0a06 */
[----:B------:R-:W-:Y:S02]  /*2b60*/  IMAD.MOV.U32 R49, RZ, RZ, R50 ;  /* 0x000000ffff317224 */ /* 0x000fe400078e0032 */
[----:B------:R-:W-:Y:S01]  /*2b70*/  @!P5 IMAD.IADD R112, R112, 0x1, -R251 ;  /* 0x000000017070d824 */ /* 0x000fe200078e0afb */
[----:B------:R-:W-:Y:S01]  /*2b80*/  ISETP.GT.U32.AND P5, PT, R251, R54, PT ;  /* 0x00000036fb00720c */ /* 0x000fe20003fa4070 */
[----:B------:R-:W-:-:S04]  /*2b90*/  IMAD.HI.U32 R3, R105, R8, RZ ;  /* 0x0000000869037227 */ /* 0x000fc800078e00ff */
[----:B------:R-:W-:Y:S02]  /*2ba0*/  IMAD.MOV R12, RZ, RZ, -R12 ;  /* 0x000000ffff0c7224 */ /* 0x000fe400078e0a0c */
[----:B------:R-:W-:Y:S01]  /*2bb0*/  @!P6 IMAD.IADD R52, R52, 0x1, -R251 ;  /* 0x000000013434e824 */ /* 0x000fe200078e0afb */
[C---:B------:R-:W-:Y:S01]  /*2bc0*/  ISETP.GT.U32.AND P6, PT, R251.reuse, R110, PT ;  /* 0x0000006efb00720c */ /* 0x040fe20003fc4070 */
[----:B------:R-:W-:Y:S01]  /*2bd0*/  IMAD R6, R251, R6, R14 ;  /* 0x00000006fb067224 */ /* 0x000fe200078e020e */
[----:B------:R-:W-:Y:S01]  /*2be0*/  IABS R14, R85 ;  /* 0x00000055000e7213 */ /* 0x000fe20000000000 */
[----:B------:R-:W-:Y:S01]  /*2bf0*/  @!P4 IMAD.MOV R49, RZ, RZ, -R49 ;  /* 0x000000ffff31c224 */ /* 0x000fe200078e0a31 */
[----:B------:R-:W-:Y:S01]  /*2c00*/  ISETP.GE.AND P4, PT, R127, RZ, PT ;  /* 0x000000ff7f00720c */ /* 0x000fe20003f86270 */
[----:B------:R-:W-:Y:S01]  /*2c10*/  IMAD.MOV R3, RZ, RZ, -R3 ;  /* 0x000000ffff037224 */ /* 0x000fe200078e0a03 */
[----:B------:R-:W-:Y:S01]  /*2c20*/  IADD3 R127, R248, 0x61, RZ ;  /* 0x00000061f87f7810 */ /* 0x000fe20007ffe0ff */
[C---:B------:R-:W-:Y:S01]  /*2c30*/  IMAD.HI.U32 R11, R105.reuse, R20, RZ ;  /* 0x00000014690b7227 */ /* 0x040fe200078e00ff */
[----:B------:R-:W-:Y:S03]  /*2c40*/  STL [R1+0x7c], R49 ;  /* 0x00007c3101007387 */ /* 0x000fe60000100800 */
[----:B------:R-:W-:Y:S01]  /*2c50*/  IMAD.HI.U32 R47, R105, R122, RZ ;  /* 0x0000007a692f7227 */ /* 0x000fe200078e00ff */
[----:B------:R-:W-:Y:S03]  /*2c60*/  STL [R1+0x78], R51 ;  /* 0x0000783301007387 */ /* 0x000fe60000100800 */
[----:B------:R-:W-:Y:S01]  /*2c70*/  @!P3 IMAD.IADD R108, R108, 0x1, -R251 ;  /* 0x000000016c6cb824 */ /* 0x000fe200078e0afb */
[----:B------:R-:W-:Y:S01]  /*2c80*/  ISETP.GE.AND P3, PT, R125, RZ, PT ;  /* 0x000000ff7d00720c */ /* 0x000fe20003f66270 */
[C---:B------:R-:W-:Y:S01]  /*2c90*/  IMAD R12, R251.reuse, R12, R22 ;  /* 0x0000000cfb0c7224 */ /* 0x040fe200078e0216 */
[----:B------:R-:W-:Y:S01]  /*2ca0*/  IABS R22, R89 ;  /* 0x0000005900167213 */ /* 0x000fe20000000000 */
[----:B------:R-:W-:Y:S01]  /*2cb0*/  IMAD R3, R251, R3, R8 ;  /* 0x00000003fb037224 */ /* 0x000fe200078e0208 */
[----:B------:R-:W-:Y:S01]  /*2cc0*/  IADD3 R125, R248, 0x63, RZ ;  /* 0x00000063f87d7810 */ /* 0x000fe20007ffe0ff */
[----:B------:R-:W-:Y:S01]  /*2cd0*/  IMAD.MOV R11, RZ, RZ, -R11 ;  /* 0x000000ffff0b7224 */ /* 0x000fe200078e0a0b */
[----:B------:R-:W-:Y:S01]  /*2ce0*/  STL [R1+0x2868], R127 ;  /* 0x0028687f01007387 */ /* 0x000fe20000100800 */
[----:B------:R-:W-:-:S02]  /*2cf0*/  IMAD.MOV R47, RZ, RZ, -R47 ;  /* 0x000000ffff2f7224 */ /* 0x000fc400078e0a2f */
[----:B------:R-:W-:-:S04]  /*2d00*/  IMAD.HI.U32 R8, R105, R14, RZ ;  /* 0x0000000e69087227 */ /* 0x000fc800078e00ff */
[----:B------:R-:W-:Y:S01]  /*2d10*/  IMAD R11, R251, R11, R20 ;  /* 0x0000000bfb0b7224 */ /* 0x000fe200078e0214 */
[----:B------:R-:W-:Y:S01]  /*2d20*/  IABS R20, R164 ;  /* 0x000000a400147213 */ /* 0x000fe20000000000 */
[----:B------:R-:W-:-:S04]  /*2d30*/  IMAD.HI.U32 R15, R105, R22, RZ ;  /* 0x00000016690f7227 */ /* 0x000fc800078e00ff */
[----:B------:R-:W-:Y:S02]  /*2d40*/  IMAD R47, R251, R47, R122 ;  /* 0x0000002ffb2f7224 */ /* 0x000fe400078e027a */
[----:B------:R-:W-:Y:S02]  /*2d50*/  IMAD.MOV R8, RZ, RZ, -R8 ;  /* 0x000000ffff087224 */ /* 0x000fe400078e0a08 */
[----:B------:R-:W-:-:S04]  /*2d60*/  IMAD.HI.U32 R17, R105, R26, RZ ;  /* 0x0000001a69117227 */ /* 0x000fc800078e00ff */
[----:B------:R-:W-:Y:S01]  /*2d70*/  IMAD.MOV.U32 R122, RZ, RZ, R112 ;  /* 0x000000ffff7a7224 */ /* 0x000fe200078e0070 */
[----:B------:R-:W-:Y:S01]  /*2d80*/  IABS R112, R127 ;  /* 0x0000007f00707213 */ /* 0x000fe20000000000 */
[----:B------:R-:W-:Y:S01]  /*2d90*/  @!P5 IMAD.IADD R54, R54, 0x1, -R251 ;  /* 0x000000013636d824 */ /* 0x000fe200078e0afb */
[C---:B------:R-:W-:Y:S01]  /*2da0*/  ISETP.GT.U32.AND P5, PT, R251.reuse, R108, PT ;  /* 0x0000006cfb00720c */ /* 0x040fe20003fa4070 */
[----:B------:R-:W-:Y:S02]  /*2db0*/  IMAD.MOV R15, RZ, RZ, -R15 ;  /* 0x000000ffff0f7224 */ /* 0x000fe400078e0a0f */
[----:B------:R-:W-:Y:S02]  /*2dc0*/  @!P6 IMAD.IADD R110, R110, 0x1, -R251 ;  /* 0x000000016e6ee824 */ /* 0x000fe400078e0afb */
[C---:B------:R-:W-:Y:S02]  /*2dd0*/  IMAD R8, R251.reuse, R8, R14 ;  /* 0x00000008fb087224 */ /* 0x040fe400078e020e */
[----:B------:R-:W-:Y:S01]  /*2de0*/  IMAD.MOV R17, RZ, RZ, -R17 ;  /* 0x000000ffff117224 */ /* 0x000fe200078e0a11 */
[C---:B------:R-:W-:Y:S01]  /*2df0*/  ISETP.GT.U32.AND P6, PT, R251.reuse, R110, PT ;  /* 0x0000006efb00720c */ /* 0x040fe20003fc4070 */
[----:B------:R-:W-:Y:S01]  /*2e00*/  @!P4 IMAD.MOV R122, RZ, RZ, -R122 ;  /* 0x000000ffff7ac224 */ /* 0x000fe200078e0a7a */
[----:B------:R-:W-:Y:S01]  /*2e10*/  ISETP.GT.U32.AND P4, PT, R251, R54, PT ;  /* 0x00000036fb00720c */ /* 0x000fe20003f84070 */
[----:B------:R-:W-:-:S03]  /*2e20*/  IMAD.HI.U32 R14, R105, R20, RZ ;  /* 0x00000014690e7227 */ /* 0x000fc600078e00ff */
[----:B------:R-:W-:Y:S01]  /*2e30*/  STL [R1+0x74], R122 ;  /* 0x0000747a01007387 */ /* 0x000fe20000100800 */
[----:B------:R-:W-:Y:S01]  /*2e40*/  @!P3 IMAD.MOV R52, RZ, RZ, -R52 ;  /* 0x000000ffff34b224 */ /* 0x000fe200078e0a34 */
[C---:B------:R-:W-:Y:S01]  /*2e50*/  ISETP.GT.U32.AND P3, PT, R251.reuse, R106, PT ;  /* 0x0000006afb00720c */ /* 0x040fe20003f64070 */
[C---:B------:R-:W-:Y:S02]  /*2e60*/  IMAD R15, R251.reuse, R15, R22 ;  /* 0x0000000ffb0f7224 */ /* 0x040fe400078e0216 */
[----:B------:R-:W-:Y:S01]  /*2e70*/  IMAD R17, R251, R17, R26 ;  /* 0x00000011fb117224 */ /* 0x000fe200078e021a */
[----:B------:R-:W-:Y:S01]  /*2e80*/  IABS R26, R93 ;  /* 0x0000005d001a7213 */ /* 0x000fe20000000000 */
[----:B------:R-:W-:-:S04]  /*2e90*/  IMAD.HI.U32 R22, R105, R34, RZ ;  /* 0x0000002269167227 */ /* 0x000fc800078e00ff */
[----:B------:R-:W-:Y:S02]  /*2ea0*/  IMAD.MOV R14, RZ, RZ, -R14 ;  /* 0x000000ffff0e7224 */ /* 0x000fe400078e0a0e */
[----:B------:R-:W-:Y:S02]  /*2eb0*/  IMAD.MOV R22, RZ, RZ, -R22 ;  /* 0x000000ffff167224 */ /* 0x000fe400078e0a16 */
[----:B------:R-:W-:Y:S02]  /*2ec0*/  IMAD R14, R251, R14, R20 ;  /* 0x0000000efb0e7224 */ /* 0x000fe400078e0214 */
[----:B------:R-:W-:-:S04]  /*2ed0*/  IMAD.HI.U32 R19, R105, R26, RZ ;  /* 0x0000001a69137227 */ /* 0x000fc800078e00ff */
[----:B------:R-:W-:-:S04]  /*2ee0*/  IMAD.HI.U32 R20, R105, R30, RZ ;  /* 0x0000001e69147227 */ /* 0x000fc800078e00ff */
[----:B------:R-:W-:Y:S01]  /*2ef0*/  @!P5 IMAD.IADD R108, R108, 0x1, -R251 ;  /* 0x000000016c6cd824 */ /* 0x000fe200078e0afb */
[C---:B------:R-:W-:Y:S01]  /*2f00*/  ISETP.GT.U32.AND P5, PT, R251.reuse, R102, PT ;  /* 0x00000066fb00720c */ /* 0x040fe20003fa4070 */
[----:B------:R-:W-:Y:S01]  /*2f10*/  IMAD R22, R251, R22, R34 ;  /* 0x00000016fb167224 */ /* 0x000fe200078e0222 */
[----:B------:R-:W-:Y:S01]  /*2f20*/  IABS R34, R97 ;  /* 0x0000006100227213 */ /* 0x000fe20000000000 */
[----:B------:R-:W-:Y:S02]  /*2f30*/  IMAD.MOV R19, RZ, RZ, -R19 ;  /* 0x000000ffff137224 */ /* 0x000fe400078e0a13 */
[----:B------:R-:W-:Y:S02]  /*2f40*/  IMAD.MOV R20, RZ, RZ, -R20 ;  /* 0x000000ffff147224 */ /* 0x000fe400078e0a14 */
[--C-:B------:R-:W-:Y:S01]  /*2f50*/  @!P4 IMAD.IADD R54, R54, 0x1, -R251.reuse ;  /* 0x000000013636c824 */ /* 0x100fe200078e0afb */
[----:B------:R-:W-:Y:S01]  /*2f60*/  ISETP.GE.AND P4, PT, R129, RZ, PT ;  /* 0x000000ff8100720c */ /* 0x000fe20003f86270 */
[----:B------:R-:W-:Y:S01]  /*2f70*/  @!P3 IMAD.IADD R106, R106, 0x1, -R251 ;  /* 0x000000016a6ab824 */ /* 0x000fe200078e0afb */
[----:B------:R-:W-:Y:S01]  /*2f80*/  ISETP.GE.AND P3, PT, R53, RZ, PT ;  /* 0x000000ff3500720c */ /* 0x000fe20003f66270 */
[----:B------:R-:W-:Y:S01]  /*2f90*/  IMAD.HI.U32 R42, R105, R126, RZ ;  /* 0x0000007e692a7227 */ /* 0x000fe200078e00ff */
[----:B------:R-:W-:-:S03]  /*2fa0*/  IADD3 R129, R248, 0x66, RZ ;  /* 0x00000066f8817810 */ /* 0x000fc60007ffe0ff */
[----:B------:R-:W-:Y:S01]  /*2fb0*/  @!P6 IMAD.IADD R110, R110, 0x1, -R251 ;  /* 0x000000016e6ee824 */ /* 0x000fe200078e0afb */
[C---:B------:R-:W-:Y:S01]  /*2fc0*/  ISETP.GT.U32.AND P6, PT, R251.reuse, R56, PT ;  /* 0x00000038fb00720c */ /* 0x040fe20003fc4070 */
[C---:B------:R-:W-:Y:S02]  /*2fd0*/  IMAD R19, R251.reuse, R19, R26 ;  /* 0x00000013fb137224 */ /* 0x040fe400078e021a */
[----:B------:R-:W-:Y:S01]  /*2fe0*/  IMAD R20, R251, R20, R30 ;  /* 0x00000014fb147224 */ /* 0x000fe200078e021e */
[----:B------:R-:W-:Y:S01]  /*2ff0*/  IABS R30, R153 ;  /* 0x00000099001e7213 */ /* 0x000fe20000000000 */
[----:B------:R-:W-:-:S04]  /*3000*/  IMAD.HI.U32 R25, R105, R34, RZ ;  /* 0x0000002269197227 */ /* 0x000fc800078e00ff */
[----:B------:R-:W-:-:S04]  /*3010*/  IMAD.HI.U32 R26, R105, R36, RZ ;  /* 0x00000024691a7227 */ /* 0x000fc800078e00ff */
[----:B------:R-:W-:Y:S02]  /*3020*/  IMAD.MOV R42, RZ, RZ, -R42 ;  /* 0x000000ffff2a7224 */ /* 0x000fe400078e0a2a */
[----:B------:R-:W-:Y:S02]  /*3030*/  IMAD.MOV R25, RZ, RZ, -R25 ;  /* 0x000000ffff197224 */ /* 0x000fe400078e0a19 */
[----:B------:R-:W-:Y:S02]  /*3040*/  IMAD.MOV R26, RZ, RZ, -R26 ;  /* 0x000000ffff1a7224 */ /* 0x000fe400078e0a1a */
[----:B------:R-:W-:-:S04]  /*3050*/  IMAD.HI.U32 R23, R105, R30, RZ ;  /* 0x0000001e69177227 */ /* 0x000fc800078e00ff */
[----:B------:R-:W-:Y:S01]  /*3060*/  IMAD R42, R251, R42, R126 ;  /* 0x0000002afb2a7224 */ /* 0x000fe200078e027e */
[----:B------:R-:W-:Y:S01]  /*3070*/  IADD3 R126, R248, 0x62, RZ ;  /* 0x00000062f87e7810 */ /* 0x000fe20007ffe0ff */
[----:B------:R-:W-:Y:S01]  /*3080*/  @!P5 IMAD.IADD R102, R102, 0x1, -R251 ;  /* 0x000000016666d824 */ /* 0x000fe200078e0afb */
[----:B------:R-:W-:Y:S01]  /*3090*/  ISETP.GE.AND P5, PT, R55, RZ, PT ;  /* 0x000000ff3700720c */ /* 0x000fe20003fa6270 */
[C---:B------:R-:W-:Y:S01]  /*30a0*/  IMAD R25, R251.reuse, R25, R34 ;  /* 0x00000019fb197224 */ /* 0x040fe200078e0222 */
[----:B------:R-:W-:Y:S01]  /*30b0*/  IABS R34, R107 ;  /* 0x0000006b00227213 */ /* 0x000fe20000000000 */
[C---:B------:R-:W-:Y:S01]  /*30c0*/  IMAD R26, R251.reuse, R26, R36 ;  /* 0x0000001afb1a7224 */ /* 0x040fe200078e0224 */
[----:B------:R-:W-:Y:S01]  /*30d0*/  IABS R36, R103 ;  /* 0x0000006700247213 */ /* 0x000fe20000000000 */
[----:B------:R-:W-:Y:S01]  /*30e0*/  IMAD.MOV R23, RZ, RZ, -R23 ;  /* 0x000000ffff177224 */ /* 0x000fe200078e0a17 */
[----:B------:R-:W-:Y:S01]  /*30f0*/  STL [R1+0x2870], R126 ;  /* 0x0028707e01007387 */ /* 0x000fe20000100800 */
[----:B------:R-:W-:Y:S01]  /*3100*/  @!P4 IMAD.MOV R108, RZ, RZ, -R108 ;  /* 0x000000ffff6cc224 */ /* 0x000fe200078e0a6c */
[C---:B------:R-:W-:Y:S01]  /*3110*/  ISETP.GT.U32.AND P4, PT, R251.reuse, R106, PT ;  /* 0x0000006afb00720c */ /* 0x040fe20003f84070 */
[----:B------:R-:W-:Y:S01]  /*3120*/  @!P3 IMAD.MOV R54, RZ, RZ, -R54 ;  /* 0x000000ffff36b224 */ /* 0x000fe200078e0a36 */
[----:B------:R-:W-:Y:S01]  /*3130*/  STL [R1+0x70], R52 ;  /* 0x0000703401007387 */ /* 0x000fe20000100800 */
[----:B------:R-:W-:Y:S01]  /*3140*/  @!P6 IMAD.IADD R56, R56, 0x1, -R251 ;  /* 0x000000013838e824 */ /* 0x000fe200078e0afb */
[C---:B------:R-:W-:Y:S01]  /*3150*/  ISETP.GT.U32.AND P6, PT, R251.reuse, R102, PT ;  /* 0x00000066fb00720c */ /* 0x040fe20003fc4070 */
[----:B------:R-:W-:Y:S01]  /*3160*/  IMAD R23, R251, R23, R30 ;  /* 0x00000017fb177224 */ /* 0x000fe200078e021e */
[----:B------:R-:W-:Y:S01]  /*3170*/  STL [R1+0x2878], R125 ;  /* 0x0028787d01007387 */ /* 0x000fe20000100800 */
[----:B------:R-:W-:Y:S01]  /*3180*/  IMAD.HI.U32 R29, R105, R34, RZ ;  /* 0x00000022691d7227 */ /* 0x000fe200078e00ff */
[----:B------:R-:W-:-:S02]  /*3190*/  ISETP.GT.U32.AND P3, PT, R251, R56, PT ;  /* 0x00000038fb00720c */ /* 0x000fc40003f64070 */
[----:B------:R1:W-:Y:S01]  /*31a0*/  STL [R1+0x6c], R108 ;  /* 0x00006c6c01007387 */ /* 0x0003e20000100800 */
[----:B------:R-:W-:-:S03]  /*31b0*/  IMAD.HI.U32 R30, R105, R36, RZ ;  /* 0x00000024691e7227 */ /* 0x000fc600078e00ff */
[----:B------:R2:W-:Y:S01]  /*31c0*/  STL [R1+0x68], R54 ;  /* 0x0000683601007387 */ /* 0x0005e20000100800 */
[----:B------:R-:W-:-:S04]  /*31d0*/  IMAD.HI.U32 R31, R105, R128, RZ ;  /* 0x00000080691f7227 */ /* 0x000fc800078e00ff */
[----:B------:R-:W-:Y:S01]  /*31e0*/  IMAD.MOV R29, RZ, RZ, -R29 ;  /* 0x000000ffff1d7224 */ /* 0x000fe200078e0a1d */
[----:B-1----:R-:W-:Y:S01]  /*31f0*/  IABS R108, R159 ;  /* 0x0000009f006c7213 */ /* 0x002fe20000000000 */
[----:B------:R-:W-:Y:S02]  /*3200*/  IMAD.MOV R30, RZ, RZ, -R30 ;  /* 0x000000ffff1e7224 */ /* 0x000fe400078e0a1e */
[----:B------:R-:W-:Y:S02]  /*3210*/  IMAD.MOV R31, RZ, RZ, -R31 ;  /* 0x000000ffff1f7224 */ /* 0x000fe400078e0a1f */
[----:B--2---:R-:W-:Y:S02]  /*3220*/  IMAD.MOV.U32 R54, RZ, RZ, R110 ;  /* 0x000000ffff367224 */ /* 0x004fe400078e006e */
[C---:B------:R-:W-:Y:S02]  /*3230*/  IMAD R28, R251.reuse, R29, R34 ;  /* 0x0000001dfb1c7224 */ /* 0x040fe400078e0222 */
[----:B------:R-:W-:Y:S01]  /*3240*/  @!P5 IMAD.MOV R54, RZ, RZ, -R54 ;  /* 0x000000ffff36d224 */ /* 0x000fe200078e0a36 */
[C---:B------:R-:W-:Y:S01]  /*3250*/  ISETP.GT.U32.AND P5, PT, R251.reuse, R58, PT ;  /* 0x0000003afb00720c */ /* 0x040fe20003fa4070 */
[----:B------:R-:W-:-:S02]  /*3260*/  IMAD R29, R251, R30, R36 ;  /* 0x0000001efb1d7224 */ /* 0x000fc400078e0224 */
[C---:B------:R-:W-:Y:S01]  /*3270*/  IMAD R30, R251.reuse, R31, R128 ;  /* 0x0000001ffb1e7224 */ /* 0x040fe200078e0280 */
[----:B------:R-:W-:Y:S01]  /*3280*/  IABS R128, R113 ;  /* 0x0000007100807213 */ /* 0x000fe20000000000 */
[----:B------:R-:W-:Y:S01]  /*3290*/  IMAD R31, R251, R33, R130 ;  /* 0x00000021fb1f7224 */ /* 0x000fe200078e0282 */
[----:B------:R-:W-:Y:S01]  /*32a0*/  IABS R130, R111 ;  /* 0x0000006f00827213 */ /* 0x000fe20000000000 */
[--C-:B------:R-:W-:Y:S01]  /*32b0*/  @!P4 IMAD.IADD R106, R106, 0x1, -R251.reuse ;  /* 0x000000016a6ac824 */ /* 0x100fe200078e0afb */
[----:B------:R-:W-:Y:S01]  /*32c0*/  ISETP.GE.AND P4, PT, R61, RZ, PT ;  /* 0x000000ff3d00720c */ /* 0x000fe20003f86270 */
[----:B------:R-:W-:Y:S01]  /*32d0*/  @!P6 IMAD.IADD R102, R102, 0x1, -R251 ;  /* 0x000000016666e824 */ /* 0x000fe200078e0afb */
[----:B------:R-:W-:Y:S01]  /*32e0*/  ISETP.GT.U32.AND P6, PT, R251, R100, PT ;  /* 0x00000064fb00720c */ /* 0x000fe20003fc4070 */
[C---:B------:R-:W-:Y:S01]  /*32f0*/  IMAD.HI.U32 R33, R105.reuse, R130, RZ ;  /* 0x0000008269217227 */ /* 0x040fe200078e00ff */
[----:B------:R-:W-:Y:S03]  /*3300*/  STL [R1+0x64], R54 ;  /* 0x0000643601007387 */ /* 0x000fe60000100800 */
[----:B------:R-:W-:Y:S01]  /*3310*/  IMAD.HI.U32 R32, R105, R128, RZ ;  /* 0x0000008069207227 */ /* 0x000fe200078e00ff */
[----:B------:R-:W-:Y:S03]  /*3320*/  STL [R1+0x2890], R159 ;  /* 0x0028909f01007387 */ /* 0x000fe60000100800 */
[----:B------:R-:W-:-:S02]  /*3330*/  IMAD.MOV R33, RZ, RZ, -R33 ;  /* 0x000000ffff217224 */ /* 0x000fc400078e0a21 */
[--C-:B------:R-:W-:Y:S01]  /*3340*/  @!P5 IMAD.IADD R58, R58, 0x1, -R251.reuse ;  /* 0x000000013a3ad824 */ /* 0x100fe200078e0afb */
[----:B------:R-:W-:Y:S01]  /*3350*/  ISETP.GE.AND P5, PT, R57, RZ, PT ;  /* 0x000000ff3900720c */ /* 0x000fe20003fa6270 */
[----:B------:R-:W-:Y:S02]  /*3360*/  IMAD.MOV R32, RZ, RZ, -R32 ;  /* 0x000000ffff207224 */ /* 0x000fe400078e0a20 */
[--C-:B------:R-:W-:Y:S01]  /*3370*/  @!P3 IMAD.IADD R56, R56, 0x1, -R251.reuse ;  /* 0x000000013838b824 */ /* 0x100fe200078e0afb */
[----:B------:R-:W-:Y:S01]  /*3380*/  ISETP.GE.AND P3, PT, R59, RZ, PT ;  /* 0x000000ff3b00720c */ /* 0x000fe20003f66270 */
[----:B------:R-:W-:Y:S02]  /*3390*/  IMAD.MOV.U32 R57, RZ, RZ, R106 ;  /* 0x000000ffff397224 */ /* 0x000fe400078e006a */
[C---:B------:R-:W-:Y:S01]  /*33a0*/  IMAD R33, R251.reuse, R33, R130 ;  /* 0x00000021fb217224 */ /* 0x040fe200078e0282 */
[----:B------:R-:W-:Y:S01]  /*33b0*/  IABS R130, R182 ;  /* 0x000000b600827213 */ /* 0x000fe20000000000 */
[----:B------:R-:W-:Y:S01]  /*33c0*/  IMAD R32, R251, R32, R128 ;  /* 0x00000020fb207224 */ /* 0x000fe200078e0280 */
[----:B------:R-:W-:Y:S01]  /*33d0*/  IABS R128, R183 ;  /* 0x000000b700807213 */ /* 0x000fe20000000000 */
[----:B------:R-:W-:-:S02]  /*33e0*/  @!P6 IMAD.IADD R100, R100, 0x1, -R251 ;  /* 0x000000016464e824 */ /* 0x000fc400078e0afb */
[----:B------:R-:W-:Y:S01]  /*33f0*/  @!P4 IMAD.MOV R57, RZ, RZ, -R57 ;  /* 0x000000ffff39c224 */ /* 0x000fe200078e0a39 */
[----:B------:R-:W-:Y:S01]  /*3400*/  ISETP.GT.U32.AND P4, PT, R251, R58, PT ;  /* 0x0000003afb00720c */ /* 0x000fe20003f84070 */
[----:B------:R-:W-:Y:S01]  /*3410*/  IMAD.HI.U32 R38, R105, R130, RZ ;  /* 0x0000008269267227 */ /* 0x000fe200078e00ff */
[----:B------:R-:W-:-:S03]  /*3420*/  ISETP.GT.U32.AND P6, PT, R251, R100, PT ;  /* 0x00000064fb00720c */ /* 0x000fc60003fc4070 */
[----:B------:R-:W-:-:S04]  /*3430*/  IMAD.HI.U32 R37, R105, R128, RZ ;  /* 0x0000008069257227 */ /* 0x000fc800078e00ff */
[----:B------:R-:W-:Y:S02]  /*3440*/  IMAD.MOV R38, RZ, RZ, -R38 ;  /* 0x000000ffff267224 */ /* 0x000fe400078e0a26 */
[----:B------:R-:W-:Y:S02]  /*3450*/  IMAD.MOV R37, RZ, RZ, -R37 ;  /* 0x000000ffff257224 */ /* 0x000fe400078e0a25 */
[----:B------:R-:W-:Y:S01]  /*3460*/  @!P3 IMAD.MOV R102, RZ, RZ, -R102 ;  /* 0x000000ffff66b224 */ /* 0x000fe200078e0a66 */
[C---:B------:R-:W-:Y:S01]  /*3470*/  ISETP.GT.U32.AND P3, PT, R251.reuse, R98, PT ;  /* 0x00000062fb00720c */ /* 0x040fe20003f64070 */
[C---:B------:R-:W-:Y:S01]  /*3480*/  IMAD R38, R251.reuse, R38, R130 ;  /* 0x00000026fb267224 */ /* 0x040fe200078e0282 */
[----:B------:R-:W-:Y:S01]  /*3490*/  IABS R130, R117 ;  /* 0x0000007500827213 */ /* 0x000fe20000000000 */
[C---:B------:R-:W-:Y:S01]  /*34a0*/  IMAD R37, R251.reuse, R37, R128 ;  /* 0x00000025fb257224 */ /* 0x040fe200078e0280 */
[----:B------:R-:W-:Y:S01]  /*34b0*/  IABS R128, R169 ;  /* 0x000000a900807213 */ /* 0x000fe20000000000 */
[----:B------:R-:W-:Y:S01]  /*34c0*/  @!P5 IMAD.MOV R56, RZ, RZ, -R56 ;  /* 0x000000ffff38d224 */ /* 0x000fe200078e0a38 */
[C---:B------:R-:W-:Y:S01]  /*34d0*/  ISETP.GT.U32.AND P5, PT, R251.reuse, R96, PT ;  /* 0x00000060fb00720c */ /* 0x040fe20003fa4070 */
[----:B------:R-:W-:Y:S01]  /*34e0*/  @!P4 IMAD.IADD R58, R58, 0x1, -R251 ;  /* 0x000000013a3ac824 */ /* 0x000fe200078e0afb */
[----:B------:R-:W-:Y:S01]  /*34f0*/  ISETP.GT.U32.AND P4, PT, R251, R60, PT ;  /* 0x0000003cfb00720c */ /* 0x000fe20003f84070 */
[----:B------:R-:W-:-:S04]  /*3500*/  IMAD.HI.U32 R44, R105, R130, RZ ;  /* 0x00000082692c7227 */ /* 0x000fc800078e00ff */
[----:B------:R-:W-:Y:S01]  /*3510*/  @!P6 IMAD.IADD R100, R100, 0x1, -R251 ;  /* 0x000000016464e824 */ /* 0x000fe200078e0afb */
[----:B------:R-:W-:Y:S01]  /*3520*/  ISETP.GE.AND P6, PT, R173, RZ, PT ;  /* 0x000000ffad00720c */ /* 0x000fe20003fc6270 */
[----:B------:R-:W-:Y:S01]  /*3530*/  IMAD.HI.U32 R43, R105, R128, RZ ;  /* 0x00000080692b7227 */ /* 0x000fe200078e00ff */
[----:B------:R-:W-:-:S03]  /*3540*/  IADD3 R173, R248, 0x85, RZ ;  /* 0x00000085f8ad7810 */ /* 0x000fc60007ffe0ff */
[----:B------:R-:W-:Y:S02]  /*3550*/  IMAD.MOV R44, RZ, RZ, -R44 ;  /* 0x000000ffff2c7224 */ /* 0x000fe400078e0a2c */
[----:B------:R-:W-:Y:S02]  /*3560*/  IMAD.MOV R43, RZ, RZ, -R43 ;  /* 0x000000ffff2b7224 */ /* 0x000fe400078e0a2b */
[--C-:B------:R-:W-:Y:S01]  /*3570*/  @!P3 IMAD.IADD R98, R98, 0x1, -R251.reuse ;  /* 0x000000016262b824 */ /* 0x100fe200078e0afb */
[----:B------:R-:W-:Y:S01]  /*3580*/  ISETP.GE.AND P3, PT, R137, RZ, PT ;  /* 0x000000ff8900720c */ /* 0x000fe20003f66270 */
[C---:B------:R-:W-:Y:S01]  /*3590*/  IMAD R44, R251.reuse, R44, R130 ;  /* 0x0000002cfb2c7224 */ /* 0x040fe200078e0282 */
[C---:B------:R-:W-:Y:S01]  /*35a0*/  IADD3 R130, R248.reuse, 0x65, RZ ;  /* 0x00000065f8827810 */ /* 0x040fe20007ffe0ff */
[C---:B------:R-:W-:Y:S01]  /*35b0*/  IMAD R43, R251.reuse, R43, R128 ;  /* 0x0000002bfb2b7224 */ /* 0x040fe200078e0280 */
[----:B------:R-:W-:Y:S01]  /*35c0*/  IADD3 R128, R248, 0x67, RZ ;  /* 0x00000067f8807810 */ /* 0x000fe20007ffe0ff */
[--C-:B------:R-:W-:Y:S01]  /*35d0*/  @!P5 IMAD.IADD R96, R96, 0x1, -R251.reuse ;  /* 0x000000016060d824 */ /* 0x100fe200078e0afb */
[C---:B------:R-:W-:Y:S01]  /*35e0*/  ISETP.GT.U32.AND P5, PT, R251.reuse, R98, PT ;  /* 0x00000062fb00720c */ /* 0x040fe20003fa4070 */
[----:B------:R-:W-:Y:S01]  /*35f0*/  @!P4 IMAD.IADD R60, R60, 0x1, -R251 ;  /* 0x000000013c3cc824 */ /* 0x000fe200078e0afb */
[----:B------:R-:W-:Y:S01]  /*3600*/  STL [R1+0x28ac], R130 ;  /* 0x0028ac8201007387 */ /* 0x000fe20000100800 */
[----:B------:R-:W-:Y:S01]  /*3610*/  IABS R61, R128 ;  /* 0x00000080003d7213 */ /* 0x000fe20000000000 */
[----:B------:R-:W-:Y:S01]  /*3620*/  @!P6 IMAD.MOV R58, RZ, RZ, -R58 ;  /* 0x000000ffff3ae224 */ /* 0x000fe200078e0a3a */
[C---:B------:R-:W-:Y:S01]  /*3630*/  ISETP.GT.U32.AND P6, PT, R251.reuse, R96, PT ;  /* 0x00000060fb00720c */ /* 0x040fe20003fc4070 */
[----:B------:R-:W-:Y:S01]  /*3640*/  STL [R1+0x28b8], R129 ;  /* 0x0028b88101007387 */ /* 0x000fe20000100800 */
[----:B------:R-:W-:Y:S01]  /*3650*/  ISETP.GT.U32.AND P4, PT, R251, R60, PT ;  /* 0x0000003cfb00720c */ /* 0x000fe20003f84070 */
[----:B------:R-:W-:Y:S01]  /*3660*/  IMAD.HI.U32 R35, R105, R134, RZ ;  /* 0x0000008669237227 */ /* 0x000fe200078e00ff */
[----:B------:R-:W-:Y:S01]  /*3670*/  IADD3 R137, R248, 0x69, RZ ;  /* 0x00000069f8897810 */ /* 0x000fe20007ffe0ff */
[----:B------:R-:W-:Y:S01]  /*3680*/  STL [R1+0x28c4], R128 ;  /* 0x0028c48001007387 */ /* 0x000fe20000100800 */
[----:B------:R-:W-:Y:S01]  /*3690*/  IABS R110, R130 ;  /* 0x00000082006e7213 */ /* 0x000fe20000000000 */
[----:B------:R-:W-:-:S02]  /*36a0*/  IMAD.MOV R35, RZ, RZ, -R35 ;  /* 0x000000ffff237224 */ /* 0x000fc400078e0a23 */
[----:B------:R-:W-:Y:S01]  /*36b0*/  STL [R1+0x60], R57 ;  /* 0x0000603901007387 */ /* 0x000fe20000100800 */
[--C-:B------:R-:W-:Y:S01]  /*36c0*/  @!P5 IMAD.IADD R98, R98, 0x1, -R251.reuse ;  /* 0x000000016262d824 */ /* 0x100fe200078e0afb */
[----:B------:R-:W-:Y:S01]  /*36d0*/  ISETP.GE.AND P5, PT, R154, RZ, PT ;  /* 0x000000ff9a00720c */ /* 0x000fe20003fa6270 */
[C---:B------:R-:W-:Y:S01]  /*36e0*/  IMAD R35, R251.reuse, R35, R134 ;  /* 0x00000023fb237224 */ /* 0x040fe200078e0286 */
[----:B------:R1:W-:Y:S01]  /*36f0*/  STL [R1+0x5c], R102 ;  /* 0x00005c6601007387 */ /* 0x0003e20000100800 */
[----:B------:R-:W-:Y:S01]  /*3700*/  IABS R134, R180 ;  /* 0x000000b400867213 */ /* 0x000fe20000000000 */
[--C-:B------:R-:W-:Y:S01]  /*3710*/  @!P6 IMAD.IADD R96, R96, 0x1, -R251.reuse ;  /* 0x000000016060e824 */ /* 0x100fe200078e0afb */
[----:B------:R-:W-:Y:S01]  /*3720*/  ISETP.GT.U32.AND P6, PT, R251, R92, PT ;  /* 0x0000005cfb00720c */ /* 0x000fe20003fc4070 */
[----:B------:R-:W-:Y:S01]  /*3730*/  @!P4 IMAD.IADD R60, R60, 0x1, -R251 ;  /* 0x000000013c3cc824 */ /* 0x000fe200078e0afb */
[----:B------:R-:W-:Y:S01]  /*3740*/  ISETP.GE.AND P4, PT, R149, RZ, PT ;  /* 0x000000ff9500720c */ /* 0x000fe20003f86270 */
[----:B------:R-:W-:Y:S01]  /*3750*/  IMAD.HI.U32 R40, R105, R134, RZ ;  /* 0x0000008669287227 */ /* 0x000fe200078e00ff */
[----:B------:R-:W-:Y:S01]  /*3760*/  STL [R1+0x58], R56 ;  /* 0x0000583801007387 */ /* 0x000fe20000100800 */
[----:B------:R-:W-:-:S02]  /*3770*/  IADD3 R149, R248, 0x7c, RZ ;  /* 0x0000007cf8957810 */ /* 0x000fc40007ffe0ff */
[----:B-1----:R-:W-:Y:S01]  /*3780*/  IMAD.MOV.U32 R102, RZ, RZ, R61 ;  /* 0x000000ffff667224 */ /* 0x002fe200078e003d */
[----:B------:R-:W-:Y:S01]  /*3790*/  STL [R1+0x54], R58 ;  /* 0x0000543a01007387 */ /* 0x000fe20000100800 */
[----:B------:R-:W-:Y:S01]  /*37a0*/  IMAD.MOV.U32 R61, RZ, RZ, R100 ;  /* 0x000000ffff3d7224 */ /* 0x000fe200078e0064 */
[----:B------:R-:W-:Y:S01]  /*37b0*/  IABS R100, R179 ;  /* 0x000000b300647213 */ /* 0x000fe20000000000 */
[----:B------:R-:W-:Y:S01]  /*37c0*/  IMAD.MOV R40, RZ, RZ, -R40 ;  /* 0x000000ffff287224 */ /* 0x000fe200078e0a28 */
[----:B------:R-:W-:Y:S01]  /*37d0*/  STL [R1+0x28d4], R179 ;  /* 0x0028d4b301007387 */ /* 0x000fe20000100800 */
[----:B------:R-:W-:Y:S01]  /*37e0*/  @!P3 IMAD.MOV R61, RZ, RZ, -R61 ;  /* 0x000000ffff3db224 */ /* 0x000fe200078e0a3d */
[C---:B------:R-:W-:Y:S01]  /*37f0*/  ISETP.GT.U32.AND P3, PT, R251.reuse, R94, PT ;  /* 0x0000005efb00720c */ /* 0x040fe20003f64070 */
[----:B------:R-:W-:Y:S01]  /*3800*/  @!P5 IMAD.MOV R98, RZ, RZ, -R98 ;  /* 0x000000ffff62d224 */ /* 0x000fe200078e0a62 */
[C---:B------:R-:W-:Y:S01]  /*3810*/  ISETP.GT.U32.AND P5, PT, R251.reuse, R62, PT ;  /* 0x0000003efb00720c */ /* 0x040fe20003fa4070 */
[----:B------:R-:W-:Y:S01]  /*3820*/  IMAD R40, R251, R40, R134 ;  /* 0x00000028fb287224 */ /* 0x000fe200078e0286 */
[----:B------:R-:W-:Y:S01]  /*3830*/  IADD3 R134, R248, 0x6a, RZ ;  /* 0x0000006af8867810 */ /* 0x000fe20007ffe0ff */
[----:B------:R-:W-:Y:S01]  /*3840*/  @!P6 IMAD.IADD R92, R92, 0x1, -R251 ;  /* 0x000000015c5ce824 */ /* 0x000fe200078e0afb */
[----:B------:R-:W-:Y:S01]  /*3850*/  STL [R1+0x50], R61 ;  /* 0x0000503d01007387 */ /* 0x000fe20000100800 */
[----:B------:R-:W-:Y:S01]  /*3860*/  @!P4 IMAD.MOV R96, RZ, RZ, -R96 ;  /* 0x000000ffff60c224 */ /* 0x000fe200078e0a60 */
[----:B------:R-:W-:Y:S01]  /*3870*/  IADD3 R154, R248, 0x80, RZ ;  /* 0x00000080f89a7810 */ /* 0x000fe20007ffe0ff */
[----:B------:R-:W-:Y:S01]  /*3880*/  IMAD.HI.U32 R34, R105, R132, RZ ;  /* 0x0000008469227227 */ /* 0x000fe200078e00ff */
[----:B------:R-:W-:Y:S01]  /*3890*/  STL [R1+0x28ec], R137 ;  /* 0x0028ec8901007387 */ /* 0x000fe20000100800 */
[----:B------:R-:W-:-:S02]  /*38a0*/  ISETP.GT.U32.AND P4, PT, R251, R92, PT ;  /* 0x0000005cfb00720c */ /* 0x000fc40003f84070 */
[--C-:B------:R-:W-:Y:S01]  /*38b0*/  @!P3 IMAD.IADD R94, R94, 0x1, -R251.reuse ;  /* 0x000000015e5eb824 */ /* 0x100fe200078e0afb */
[----:B------:R-:W-:Y:S01]  /*38c0*/  ISETP.GE.AND P3, PT, R133, RZ, PT ;  /* 0x000000ff8500720c */ /* 0x000fe20003f66270 */
[----:B------:R-:W-:Y:S01]  /*38d0*/  STL [R1+0x2904], R134 ;  /* 0x0029048601007387 */ /* 0x000fe20000100800 */
[--C-:B------:R-:W-:Y:S01]  /*38e0*/  @!P5 IMAD.IADD R62, R62, 0x1, -R251.reuse ;  /* 0x000000013e3ed824 */ /* 0x100fe200078e0afb */
[----:B------:R-:W-:Y:S01]  /*38f0*/  IADD3 R133, R248, 0x6c, RZ ;  /* 0x0000006cf8857810 */ /* 0x000fe20007ffe0ff */
[----:B------:R-:W-:Y:S01]  /*3900*/  IMAD.MOV R34, RZ, RZ, -R34 ;  /* 0x000000ffff227224 */ /* 0x000fe200078e0a22 */
[C---:B------:R-:W-:Y:S01]  /*3910*/  ISETP.GT.U32.AND P6, PT, R251.reuse, R94, PT ;  /* 0x0000005efb00720c */ /* 0x040fe20003fc4070 */
[----:B------:R-:W-:Y:S01]  /*3920*/  STL [R1+0x4c], R98 ;  /* 0x00004c6201007387 */ /* 0x000fe20000100800 */
[C---:B------:R-:W-:Y:S01]  /*3930*/  ISETP.GT.U32.AND P5, PT, R251.reuse, R62, PT ;  /* 0x0000003efb00720c */ /* 0x040fe20003fa4070 */
[----:B------:R-:W-:Y:S01]  /*3940*/  IMAD R34, R251, R34, R132 ;  /* 0x00000022fb227224 */ /* 0x000fe200078e0284 */
[----:B------:R-:W-:Y:S01]  /*3950*/  IABS R132, R181 ;  /* 0x000000b500847213 */ /* 0x000fe20000000000 */
[----:B------:R1:W-:Y:S01]  /*3960*/  STL [R1+0x48], R96 ;  /* 0x0000486001007387 */ /* 0x0003e20000100800 */
[----:B------:R-:W-:Y:S01]  /*3970*/  @!P4 IMAD.IADD R92, R92, 0x1, -R251 ;  /* 0x000000015c5cc824 */ /* 0x000fe200078e0afb */
[----:B------:R-:W-:Y:S01]  /*3980*/  ISETP.GE.AND P4, PT, R67, RZ, PT ;  /* 0x000000ff4300720c */ /* 0x000fe20003f86270 */
[----:B------:R-:W-:-:S04]  /*3990*/  IMAD.HI.U32 R36, R105, R136, RZ ;  /* 0x0000008869247227 */ /* 0x000fc800078e00ff */
[----:B------:R-:W-:-:S04]  /*39a0*/  IMAD.HI.U32 R39, R105, R132, RZ ;  /* 0x0000008469277227 */ /* 0x000fc800078e00ff */
[----:B-1----:R-:W-:Y:S02]  /*39b0*/  IMAD.MOV.U32 R96, RZ, RZ, R60 ;  /* 0x000000ffff607224 */ /* 0x002fe400078e003c */
[--C-:B------:R-:W-:Y:S01]  /*39c0*/  @!P6 IMAD.IADD R94, R94, 0x1, -R251.reuse ;  /* 0x000000015e5ee824 */ /* 0x100fe200078e0afb */
[----:B------:R-:W-:Y:S01]  /*39d0*/  ISETP.GE.AND P6, PT, R131, RZ, PT ;  /* 0x000000ff8300720c */ /* 0x000fe20003fc6270 */
[----:B------:R-:W-:Y:S01]  /*39e0*/  @!P3 IMAD.MOV R96, RZ, RZ, -R96 ;  /* 0x000000ffff60b224 */ /* 0x000fe200078e0a60 */
[C---:B------:R-:W-:Y:S01]  /*39f0*/  ISETP.GT.U32.AND P3, PT, R251.reuse, R64, PT ;  /* 0x00000040fb00720c */ /* 0x040fe20003f64070 */
[----:B------:R-:W-:Y:S01]  /*3a00*/  @!P5 IMAD.IADD R62, R62, 0x1, -R251 ;  /* 0x000000013e3ed824 */ /* 0x000fe200078e0afb */
[----:B------:R-:W-:Y:S01]  /*3a10*/  ISETP.GT.U32.AND P5, PT, R251, R88, PT ;  /* 0x00000058fb00720c */ /* 0x000fe20003fa4070 */
[----:B------:R-:W-:Y:S01]  /*3a20*/  IMAD.MOV.U32 R67, RZ, RZ, R92 ;  /* 0x000000ffff437224 */ /* 0x000fe200078e005c */
[----:B------:R-:W-:Y:S01]  /*3a30*/  IADD3 R131, R248, 0x6b, RZ ;  /* 0x0000006bf8837810 */ /* 0x000fe20007ffe0ff */
[----:B------:R-:W-:Y:S01]  /*3a40*/  IMAD.MOV R39, RZ, RZ, -R39 ;  /* 0x000000ffff277224 */ /* 0x000fe200078e0a27 */
[----:B------:R1:W-:Y:S01]  /*3a50*/  STL [R1+0x44], R96 ;  /* 0x0000446001007387 */ /* 0x0003e20000100800 */
[----:B------:R-:W-:Y:S01]  /*3a60*/  @!P4 IMAD.MOV R67, RZ, RZ, -R67 ;  /* 0x000000ffff43c224 */ /* 0x000fe200078e0a43 */
[----:B------:R-:W-:Y:S01]  /*3a70*/  ISETP.GE.AND P4, PT, R63, RZ, PT ;  /* 0x000000ff3f00720c */ /* 0x000fe20003f86270 */
[C---:B------:R-:W-:Y:S01]  /*3a80*/  IMAD R39, R251.reuse, R39, R132 ;  /* 0x00000027fb277224 */ /* 0x040fe200078e0284 */
[----:B------:R-:W-:Y:S01]  /*3a90*/  IABS R132, R119 ;  /* 0x0000007700847213 */ /* 0x000fe20000000000 */
[----:B------:R-:W-:Y:S01]  /*3aa0*/  @!P6 IMAD.MOV R94, RZ, RZ, -R94 ;  /* 0x000000ffff5ee224 */ /* 0x000fe200078e0a5e */
[----:B------:R-:W-:Y:S01]  /*3ab0*/  ISETP.GT.U32.AND P6, PT, R251, R90, PT ;  /* 0x0000005afb00720c */ /* 0x000fe20003fc4070 */
[--C-:B------:R-:W-:Y:S01]  /*3ac0*/  @!P3 IMAD.IADD R64, R64, 0x1, -R251.reuse ;  /* 0x000000014040b824 */ /* 0x100fe200078e0afb */
[----:B------:R-:W-:Y:S01]  /*3ad0*/  STL [R1+0x2920], R131 ;  /* 0x0029208301007387 */ /* 0x000fe20000100800 */
[----:B------:R-:W-:Y:S01]  /*3ae0*/  @!P5 IMAD.IADD R88, R88, 0x1, -R251 ;  /* 0x000000015858d824 */ /* 0x000fe200078e0afb */
[----:B------:R-:W-:Y:S01]  /*3af0*/  IABS R92, R131 ;  /* 0x00000083005c7213 */ /* 0x000fe20000000000 */
[----:B------:R-:W-:Y:S01]  /*3b00*/  IMAD.HI.U32 R45, R105, R132, RZ ;  /* 0x00000084692d7227 */ /* 0x000fe200078e00ff */
[C---:B------:R-:W-:Y:S01]  /*3b10*/  ISETP.GT.U32.AND P3, PT, R251.reuse, R64, PT ;  /* 0x00000040fb00720c */ /* 0x040fe20003f64070 */
[----:B------:R-:W-:Y:S01]  /*3b20*/  STL [R1+0x2928], R133 ;  /* 0x0029288501007387 */ /* 0x000fe20000100800 */
[----:B------:R-:W-:Y:S01]  /*3b30*/  ISETP.GT.U32.AND P5, PT, R251, R88, PT ;  /* 0x00000058fb00720c */ /* 0x000fe20003fa4070 */
[----:B------:R-:W-:-:S02]  /*3b40*/  IMAD.MOV R45, RZ, RZ, -R45 ;  /* 0x000000ffff2d7224 */ /* 0x000fc400078e0a2d */
[----:B------:R-:W-:Y:S02]  /*3b50*/  @!P4 IMAD.MOV R62, RZ, RZ, -R62 ;  /* 0x000000ffff3ec224 */ /* 0x000fe400078e0a3e */
[--C-:B------:R-:W-:Y:S01]  /*3b60*/  @!P6 IMAD.IADD R90, R90, 0x1, -R251.reuse ;  /* 0x000000015a5ae824 */ /* 0x100fe200078e0afb */
[----:B------:R-:W-:Y:S01]  /*3b70*/  ISETP.GE.AND P6, PT, R65, RZ, PT ;  /* 0x000000ff4100720c */ /* 0x000fe20003fc6270 */
[C---:B------:R-:W-:Y:S01]  /*3b80*/  IMAD R45, R251.reuse, R45, R132 ;  /* 0x0000002dfb2d7224 */ /* 0x040fe200078e0284 */
[----:B------:R-:W-:Y:S01]  /*3b90*/  IADD3 R132, R248, 0x6d, RZ ;  /* 0x0000006df8847810 */ /* 0x000fe20007ffe0ff */
[----:B------:R-:W-:Y:S01]  /*3ba0*/  IMAD.MOV R36, RZ, RZ, -R36 ;  /* 0x000000ffff247224 */ /* 0x000fe200078e0a24 */
[C---:B------:R-:W-:Y:S01]  /*3bb0*/  ISETP.GT.U32.AND P4, PT, R251.reuse, R90, PT ;  /* 0x0000005afb00720c */ /* 0x040fe20003f84070 */
[--C-:B------:R-:W-:Y:S01]  /*3bc0*/  @!P3 IMAD.IADD R64, R64, 0x1, -R251.reuse ;  /* 0x000000014040b824 */ /* 0x100fe200078e0afb */
[----:B------:R-:W-:Y:S01]  /*3bd0*/  ISETP.GT.U32.AND P3, PT, R251, R86, PT ;  /* 0x00000056fb00720c */ /* 0x000fe20003f64070 */
[----:B------:R-:W-:Y:S01]  /*3be0*/  STL [R1+0x2934], R132 ;  /* 0x0029348401007387 */ /* 0x000fe20000100800 */
[----:B-1----:R-:W-:Y:S01]  /*3bf0*/  IABS R96, R132 ;  /* 0x0000008400607213 */ /* 0x002fe20000000000 */
[--C-:B------:R-:W-:Y:S01]  /*3c00*/  @!P5 IMAD.IADD R88, R88, 0x1, -R251.reuse ;  /* 0x000000015858d824 */ /* 0x100fe200078e0afb */
[----:B------:R-:W-:Y:S01]  /*3c10*/  ISETP.GE.AND P5, PT, R135, RZ, PT ;  /* 0x000000ff8700720c */ /* 0x000fe20003fa6270 */
[----:B------:R1:W-:Y:S01]  /*3c20*/  STL [R1+0x40], R94 ;  /* 0x0000405e01007387 */ /* 0x0003e20000100800 */
[C---:B------:R-:W-:Y:S01]  /*3c30*/  IMAD R36, R251.reuse, R36, R136 ;  /* 0x00000024fb247224 */ /* 0x040fe200078e0288 */
[----:B------:R-:W-:Y:S01]  /*3c40*/  IADD3 R136, R248, 0x6e, RZ ;  /* 0x0000006ef8887810 */ /* 0x000fe20007ffe0ff */
[----:B------:R-:W-:Y:S01]  /*3c50*/  @!P6 IMAD.MOV R64, RZ, RZ, -R64 ;  /* 0x000000ffff40e224 */ /* 0x000fe200078e0a40 */
[C---:B------:R-:W-:Y:S01]  /*3c60*/  ISETP.GT.U32.AND P6, PT, R251.reuse, R84, PT ;  /* 0x00000054fb00720c */ /* 0x040fe20003fc4070 */
[----:B------:R2:W-:Y:S01]  /*3c70*/  STL [R1+0x3c], R67 ;  /* 0x00003c4301007387 */ /* 0x0005e20000100800 */
[--C-:B------:R-:W-:Y:S01]  /*3c80*/  @!P4 IMAD.IADD R90, R90, 0x1, -R251.reuse ;  /* 0x000000015a5ac824 */ /* 0x100fe200078e0afb */
[----:B------:R-:W-:Y:S01]  /*3c90*/  ISETP.GT.U32.AND P4, PT, R251, R66, PT ;  /* 0x00000042fb00720c */ /* 0x000fe20003f84070 */
[----:B------:R-:W-:Y:S01]  /*3ca0*/  @!P3 IMAD.IADD R86, R86, 0x1, -R251 ;  /* 0x000000015656b824 */ /* 0x000fe200078e0afb */
[----:B------:R-:W-:Y:S01]  /*3cb0*/  STL [R1+0x38], R62 ;  /* 0x0000383e01007387 */ /* 0x000fe20000100800 */
[----:B------:R-:W-:Y:S01]  /*3cc0*/  IADD3 R135, R248, 0x6f, RZ ;  /* 0x0000006ff8877810 */ /* 0x000fe20007ffe0ff */
[----:B------:R-:W-:Y:S01]  /*3cd0*/  IMAD.HI.U32 R49, R105, R114, RZ ;  /* 0x0000007269317227 */ /* 0x000fe200078e00ff */
[----:B-1----:R-:W-:Y:S01]  /*3ce0*/  IABS R94, R133 ;  /* 0x00000085005e7213 */ /* 0x002fe20000000000 */
[----:B------:R1:W-:Y:S01]  /*3cf0*/  STL [R1+0x34], R64 ;  /* 0x0000344001007387 */ /* 0x0003e20000100800 */
[----:B------:R-:W-:Y:S01]  /*3d00*/  ISETP.GT.U32.AND P3, PT, R251, R86, PT ;  /* 0x00000056fb00720c */ /* 0x000fe20003f64070 */
[----:B--2---:R-:W-:-:S02]  /*3d10*/  IMAD.HI.U32 R67, R105, R96, RZ ;  /* 0x0000006069437227 */ /* 0x004fc400078e00ff */
[----:B------:R-:W-:Y:S02]  /*3d20*/  STL [R1+0x2940], R136 ;  /* 0x0029408801007387 */ /* 0x000fe40000100800 */
[----:B------:R-:W-:Y:S02]  /*3d30*/  IMAD.MOV R67, RZ, RZ, -R67 ;  /* 0x000000ffff437224 */ /* 0x000fe400078e0a43 */
[--C-:B------:R-:W-:Y:S01]  /*3d40*/  @!P6 IMAD.IADD R84, R84, 0x1, -R251.reuse ;  /* 0x000000015454e824 */ /* 0x100fe200078e0afb */
[----:B------:R-:W-:Y:S01]  /*3d50*/  ISETP.GE.AND P6, PT, R139, RZ, PT ;  /* 0x000000ff8b00720c */ /* 0x000fe20003fc6270 */
[----:B-1----:R-:W-:Y:S01]  /*3d60*/  IMAD R64, R251, R67, R96 ;  /* 0x00000043fb407224 */ /* 0x002fe200078e0260 */
[----:B------:R-:W-:Y:S01]  /*3d70*/  STL [R1+0x295c], R135 ;  /* 0x00295c8701007387 */ /* 0x000fe20000100800 */
[----:B------:R-:W-:Y:S01]  /*3d80*/  IMAD.MOV.U32 R67, RZ, RZ, R90 ;  /* 0x000000ffff437224 */ /* 0x000fe200078e005a */
[----:B------:R-:W-:Y:S01]  /*3d90*/  IADD3 R139, R248, 0x74, RZ ;  /* 0x00000074f88b7810 */ /* 0x000fe20007ffe0ff */
[----:B------:R-:W-:Y:S01]  /*3da0*/  @!P3 IMAD.IADD R86, R86, 0x1, -R251 ;  /* 0x000000015656b824 */ /* 0x000fe200078e0afb */
[----:B------:R-:W-:Y:S01]  /*3db0*/  ISETP.GE.AND P3, PT, R143, RZ, PT ;  /* 0x000000ff8f00720c */ /* 0x000fe20003f66270 */
[----:B------:R-:W-:Y:S01]  /*3dc0*/  @!P5 IMAD.MOV R67, RZ, RZ, -R67 ;  /* 0x000000ffff43d224 */ /* 0x000fe200078e0a43 */
[----:B------:R-:W-:Y:S01]  /*3dd0*/  STL [R1+0x2964], R178 ;  /* 0x002964b201007387 */ /* 0x000fe20000100800 */
[----:B------:R-:W-:Y:S01]  /*3de0*/  @!P4 IMAD.IADD R66, R66, 0x1, -R251 ;  /* 0x000000014242c824 */ /* 0x000fe200078e0afb */
[----:B------:R-:W-:Y:S01]  /*3df0*/  ISETP.GT.U32.AND P5, PT, R251, R84, PT ;  /* 0x00000054fb00720c */ /* 0x000fe20003fa4070 */
[----:B------:R-:W-:Y:S01]  /*3e00*/  IMAD.MOV R49, RZ, RZ, -R49 ;  /* 0x000000ffff317224 */ /* 0x000fe200078e0a31 */
[----:B------:R-:W-:Y:S01]  /*3e10*/  STL [R1+0x2988], R177 ;  /* 0x002988b101007387 */ /* 0x000fe20000100800 */
[----:B------:R-:W-:Y:S01]  /*3e20*/  IADD3 R143, R248, 0x73, RZ ;  /* 0x00000073f88f7810 */ /* 0x000fe20007ffe0ff */
[----:B------:R-:W-:Y:S01]  /*3e30*/  IMAD.HI.U32 R50, R105, R118, RZ ;  /* 0x0000007669327227 */ /* 0x000fe200078e00ff */
[C---:B------:R-:W-:Y:S01]  /*3e40*/  ISETP.GT.U32.AND P4, PT, R251.reuse, R66, PT ;  /* 0x00000042fb00720c */ /* 0x040fe20003f84070 */
[----:B------:R1:W-:Y:S02]  /*3e50*/  STL [R1+0x30], R67 ;  /* 0x0000304301007387 */ /* 0x0003e40000100800 */
[C---:B------:R-:W-:Y:S01]  /*3e60*/  IMAD R49, R251.reuse, R49, R114 ;  /* 0x00000031fb317224 */ /* 0x040fe200078e0272 */
[----:B------:R-:W-:Y:S01]  /*3e70*/  IABS R114, R126 ;  /* 0x0000007e00727213 */ /* 0x000fe20000000000 */
[----:B------:R-:W-:Y:S01]  /*3e80*/  @!P3 IMAD.MOV R88, RZ, RZ, -R88 ;  /* 0x000000ffff58b224 */ /* 0x000fe200078e0a58 */
[----:B------:R-:W-:Y:S01]  /*3e90*/  ISETP.GT.U32.AND P3, PT, R251, R68, PT ;  /* 0x00000044fb00720c */ /* 0x000fe20003f64070 */
[----:B------:R-:W-:-:S03]  /*3ea0*/  IMAD.HI.U32 R51, R105, R116, RZ ;  /* 0x0000007469337227 */ /* 0x000fc600078e00ff */
[----:B------:R2:W-:Y:S01]  /*3eb0*/  STL [R1+0x2c], R88 ;  /* 0x00002c5801007387 */ /* 0x0005e20000100800 */
[----:B-1----:R-:W-:Y:S01]  /*3ec0*/  IMAD.MOV.U32 R67, RZ, RZ, R86 ;  /* 0x000000ffff437224 */ /* 0x002fe200078e0056 */
[----:B------:R-:W-:Y:S01]  /*3ed0*/  IABS R86, R135 ;  /* 0x0000008700567213 */ /* 0x000fe20000000000 */
[----:B------:R-:W-:Y:S01]  /*3ee0*/  @!P5 IMAD.IADD R84, R84, 0x1, -R251 ;  /* 0x000000015454d824 */ /* 0x000fe200078e0afb */
[C---:B------:R-:W-:Y:S01]  /*3ef0*/  ISETP.GT.U32.AND P5, PT, R251.reuse, R82, PT ;  /* 0x00000052fb00720c */ /* 0x040fe20003fa4070 */
[----:B------:R-:W-:Y:S01]  /*3f00*/  @!P6 IMAD.MOV R67, RZ, RZ, -R67 ;  /* 0x000000ffff43e224 */ /* 0x000fe200078e0a43 */
[----:B------:R-:W-:Y:S01]  /*3f10*/  ISETP.GE.AND P6, PT, R138, RZ, PT ;  /* 0x000000ff8a00720c */ /* 0x000fe20003fc6270 */
[----:B------:R-:W-:Y:S01]  /*3f20*/  IMAD.MOV.U32 R90, RZ, RZ, R84 ;  /* 0x000000ffff5a7224 */ /* 0x000fe200078e0054 */
[----:B------:R-:W-:Y:S01]  /*3f30*/  IADD3 R138, R248, 0x72, RZ ;  /* 0x00000072f88a7810 */ /* 0x000fe20007ffe0ff */
[--C-:B------:R-:W-:Y:S01]  /*3f40*/  @!P4 IMAD.IADD R66, R66, 0x1, -R251.reuse ;  /* 0x000000014242c824 */ /* 0x100fe200078e0afb */
[----:B------:R-:W-:Y:S01]  /*3f50*/  ISETP.GT.U32.AND P4, PT, R251, R70, PT ;  /* 0x00000046fb00720c */ /* 0x000fe20003f84070 */
[----:B------:R-:W-:Y:S01]  /*3f60*/  @!P3 IMAD.IADD R68, R68, 0x1, -R251 ;  /* 0x000000014444b824 */ /* 0x000fe200078e0afb */
[----:B------:R1:W-:Y:S01]  /*3f70*/  STL [R1+0x28], R67 ;  /* 0x0000284301007387 */ /* 0x0003e20000100800 */
[----:B--2---:R-:W-:Y:S01]  /*3f80*/  IABS R88, R178 ;  /* 0x000000b200587213 */ /* 0x004fe20000000000 */
[----:B------:R-:W-:-:S02]  /*3f90*/  IMAD.MOV R50, RZ, RZ, -R50 ;  /* 0x000000ffff327224 */ /* 0x000fc400078e0a32 */
[----:B------:R-:W-:Y:S01]  /*3fa0*/  ISETP.GT.U32.AND P3, PT, R251, R68, PT ;  /* 0x00000044fb00720c */ /* 0x000fe20003f64070 */
[--C-:B------:R-:W-:Y:S01]  /*3fb0*/  @!P5 IMAD.IADD R82, R82, 0x1, -R251.reuse ;  /* 0x000000015252d824 */ /* 0x100fe200078e0afb */
[----:B------:R-:W-:Y:S01]  /*3fc0*/  ISETP.GE.AND P5, PT, R71, RZ, PT ;  /* 0x000000ff4700720c */ /* 0x000fe20003fa6270 */
[----:B------:R-:W-:Y:S01]  /*3fd0*/  @!P6 IMAD.MOV R90, RZ, RZ, -R90 ;  /* 0x000000ffff5ae224 */ /* 0x000fe200078e0a5a */
[----:B------:R-:W-:Y:S01]  /*3fe0*/  ISETP.GE.AND P6, PT, R69, RZ, PT ;  /* 0x000000ff4500720c */ /* 0x000fe20003fc6270 */
[----:B------:R-:W-:Y:S01]  /*3ff0*/  IMAD.HI.U32 R69, R105, R88, RZ ;  /* 0x0000005869457227 */ /* 0x000fe200078e00ff */
[----:B-1----:R-:W-:Y:S02]  /*4000*/  IABS R67, R177 ;  /* 0x000000b100437213 */ /* 0x002fe40000000000 */
[----:B------:R1:W-:Y:S01]  /*4010*/  STL [R1+0x24], R90 ;  /* 0x0000245a01007387 */ /* 0x0003e20000100800 */
[----:B------:R-:W-:Y:S01]  /*4020*/  @!P4 IMAD.IADD R70, R70, 0x1, -R251 ;  /* 0x000000014646c824 */ /* 0x000fe200078e0afb */
[----:B------:R-:W-:Y:S01]  /*4030*/  ISETP.GT.U32.AND P4, PT, R251, R82, PT ;  /* 0x00000052fb00720c */ /* 0x000fe20003f84070 */
[----:B------:R-:W-:-:S02]  /*4040*/  IMAD.MOV.U32 R84, RZ, RZ, R67 ;  /* 0x000000ffff547224 */ /* 0x000fc400078e0043 */
[----:B------:R-:W-:Y:S01]  /*4050*/  @!P3 IMAD.IADD R68, R68, 0x1, -R251 ;  /* 0x000000014444b824 */ /* 0x000fe200078e0afb */
[----:B------:R-:W-:Y:S01]  /*4060*/  ISETP.GT.U32.AND P3, PT, R251, R80, PT ;  /* 0x00000050fb00720c */ /* 0x000fe20003f64070 */
[----:B------:R-:W-:-:S04]  /*4070*/  IMAD.HI.U32 R71, R105, R84, RZ ;  /* 0x0000005469477227 */ /* 0x000fc800078e00ff */
[----:B------:R-:W-:Y:S01]  /*4080*/  @!P6 IMAD.MOV R66, RZ, RZ, -R66 ;  /* 0x000000ffff42e224 */ /* 0x000fe200078e0a42 */
[C---:B------:R-:W-:Y:S01]  /*4090*/  ISETP.GT.U32.AND P6, PT, R251.reuse, R70, PT ;  /* 0x00000046fb00720c */ /* 0x040fe20003fc4070 */
[----:B-1----:R-:W-:Y:S02]  /*40a0*/  IMAD.MOV.U32 R90, RZ, RZ, R68 ;  /* 0x000000ffff5a7224 */ /* 0x002fe400078e0044 */
[----:B------:R-:W-:Y:S01]  /*40b0*/  @!P4 IMAD.IADD R82, R82, 0x1, -R251 ;  /* 0x000000015252c824 */ /* 0x000fe200078e0afb */
[----:B------:R-:W-:Y:S01]  /*40c0*/  ISETP.GE.AND P4, PT, R146, RZ, PT ;  /* 0x000000ff9200720c */ /* 0x000fe20003f86270 */
[----:B------:R-:W-:Y:S01]  /*40d0*/  @!P5 IMAD.MOV R90, RZ, RZ, -R90 ;  /* 0x000000ffff5ad224 */ /* 0x000fe200078e0a5a */
[----:B------:R-:W-:Y:S01]  /*40e0*/  ISETP.GT.U32.AND P5, PT, R251, R78, PT ;  /* 0x0000004efb00720c */ /* 0x000fe20003fa4070 */
[----:B------:R-:W-:Y:S01]  /*40f0*/  IMAD.MOV R71, RZ, RZ, -R71 ;  /* 0x000000ffff477224 */ /* 0x000fe200078e0a47 */
[----:B------:R1:W-:Y:S01]  /*4100*/  STL [R1+0x20], R66 ;  /* 0x0000204201007387 */ /* 0x0003e20000100800 */
[----:B------:R-:W-:Y:S01]  /*4110*/  @!P3 IMAD.IADD R80, R80, 0x1, -R251 ;  /* 0x000000015050b824 */ /* 0x000fe200078e0afb */
[----:B------:R-:W-:Y:S01]  /*4120*/  ISETP.GE.AND P3, PT, R142, RZ, PT ;  /* 0x000000ff8e00720c */ /* 0x000fe20003f66270 */
[----:B------:R-:W-:Y:S01]  /*4130*/  IMAD.HI.U32 R67, R105, R86, RZ ;  /* 0x0000005669437227 */ /* 0x000fe200078e00ff */
[----:B------:R-:W-:Y:S01]  /*4140*/  STL [R1+0x2998], R138 ;  /* 0x0029988a01007387 */ /* 0x000fe20000100800 */
[----:B------:R-:W-:-:S02]  /*4150*/  @!P6 IADD3 R70, R70, -R251, RZ ;  /* 0x800000fb4646e210 */ /* 0x000fc40007ffe0ff */
[C---:B------:R-:W-:Y:S01]  /*4160*/  ISETP.GT.U32.AND P6, PT, R251.reuse, R72, PT ;  /* 0x00000048fb00720c */ /* 0x040fe20003fc4070 */
[C---:B------:R-:W-:Y:S01]  /*4170*/  IMAD R68, R251.reuse, R71, R84 ;  /* 0x00000047fb447224 */ /* 0x040fe200078e0254 */
[----:B------:R-:W-:Y:S01]  /*4180*/  STL [R1+0x1c], R90 ;  /* 0x00001c5a01007387 */ /* 0x000fe20000100800 */
[----:B------:R-:W-:Y:S01]  /*4190*/  IMAD.MOV.U32 R71, RZ, RZ, R82 ;  /* 0x000000ffff477224 */ /* 0x000fe200078e0052 */
[----:B------:R-:W-:Y:S01]  /*41a0*/  IADD3 R142, R248, 0x75, RZ ;  /* 0x00000075f88e7810 */ /* 0x000fe20007ffe0ff */
[----:B------:R-:W-:Y:S01]  /*41b0*/  @!P5 IMAD.IADD R78, R78, 0x1, -R251 ;  /* 0x000000014e4ed824 */ /* 0x000fe200078e0afb */
[C---:B------:R-:W-:Y:S01]  /*41c0*/  ISETP.GT.U32.AND P5, PT, R251.reuse, R80, PT ;  /* 0x00000050fb00720c */ /* 0x040fe20003fa4070 */
[----:B------:R-:W-:Y:S01]  /*41d0*/  IMAD.MOV R67, RZ, RZ, -R67 ;  /* 0x000000ffff437224 */ /* 0x000fe200078e0a43 */
[----:B------:R-:W-:Y:S01]  /*41e0*/  STL [R1+0x29b0], R143 ;  /* 0x0029b08f01007387 */ /* 0x000fe20000100800 */
[----:B------:R-:W-:Y:S01]  /*41f0*/  IMAD.MOV R69, RZ, RZ, -R69 ;  /* 0x000000ffff457224 */ /* 0x000fe200078e0a45 */
[----:B------:R-:W-:Y:S01]  /*4200*/  IABS R84, R138 ;  /* 0x0000008a00547213 */ /* 0x000fe20000000000 */
[----:B------:R-:W-:Y:S01]  /*4210*/  @!P4 IMAD.MOV R71, RZ, RZ, -R71 ;  /* 0x000000ffff47c224 */ /* 0x000fe200078e0a47 */
[C---:B------:R-:W-:Y:S01]  /*4220*/  ISETP.GT.U32.AND P4, PT, R251.reuse, R78, PT ;  /* 0x0000004efb00720c */ /* 0x040fe20003f84070 */
[--C-:B------:R-:W-:Y:S01]  /*4230*/  @!P6 IMAD.IADD R72, R72, 0x1, -R251.reuse ;  /* 0x000000014848e824 */ /* 0x100fe200078e0afb */
[----:B------:R-:W-:Y:S01]  /*4240*/  STL [R1+0x29c4], R139 ;  /* 0x0029c48b01007387 */ /* 0x000fe20000100800 */
[C---:B-1----:R-:W-:Y:S01]  /*4250*/  IMAD R66, R251.reuse, R67, R86 ;  /* 0x00000043fb427224 */ /* 0x042fe200078e0256 */
[----:B------:R-:W-:Y:S01]  /*4260*/  IABS R86, R143 ;  /* 0x0000008f00567213 */ /* 0x000fe20000000000 */
[C---:B------:R-:W-:Y:S01]  /*4270*/  IMAD R67, R251.reuse, R69, R88 ;  /* 0x00000045fb437224 */ /* 0x040fe200078e0258 */
[C---:B------:R-:W-:Y:S01]  /*4280*/  ISETP.GT.U32.AND P6, PT, R251.reuse, R72, PT ;  /* 0x00000048fb00720c */ /* 0x040fe20003fc4070 */
[----:B------:R-:W-:Y:S01]  /*4290*/  IMAD.MOV.U32 R88, RZ, RZ, R70 ;  /* 0x000000ffff587224 */ /* 0x000fe200078e0046 */
[----:B------:R-:W-:Y:S01]  /*42a0*/  IABS R69, R139 ;  /* 0x0000008b00457213 */ /* 0x000fe20000000000 */
[----:B------:R-:W-:Y:S01]  /*42b0*/  @!P5 IMAD.IADD R80, R80, 0x1, -R251 ;  /* 0x000000015050d824 */ /* 0x000fe200078e0afb */
[----:B------:R1:W-:Y:S01]  /*42c0*/  STL [R1+0x18], R71 ;  /* 0x0000184701007387 */ /* 0x0003e20000100800 */
[----:B------:R-:W-:Y:S01]  /*42d0*/  @!P3 IMAD.MOV R88, RZ, RZ, -R88 ;  /* 0x000000ffff58b224 */ /* 0x000fe200078e0a58 */
[----:B------:R-:W-:Y:S01]  /*42e0*/  ISETP.GT.U32.AND P3, PT, R251, R76, PT ;  /* 0x0000004cfb00720c */ /* 0x000fe20003f64070 */
[----:B------:R-:W-:Y:S01]  /*42f0*/  IMAD.MOV.U32 R82, RZ, RZ, R69 ;  /* 0x000000ffff527224 */ /* 0x000fe200078e0045 */
[----:B------:R-:W-:Y:S01]  /*4300*/  ISETP.GE.AND P5, PT, R73, RZ, PT ;  /* 0x000000ff4900720c */ /* 0x000fe20003fa6270 */
[----:B------:R-:W-:Y:S01]  /*4310*/  @!P4 IMAD.IADD R78, R78, 0x1, -R251 ;  /* 0x000000014e4ec824 */ /* 0x000fe200078e0afb */
[----:B------:R-:W-:Y:S01]  /*4320*/  ISETP.GT.U32.AND P4, PT, R251, R74, PT ;  /* 0x0000004afb00720c */ /* 0x000fe20003f84070 */
[----:B------:R-:W-:Y:S01]  /*4330*/  IMAD.HI.U32 R70, R105, R82, RZ ;  /* 0x0000005269467227 */ /* 0x000fe200078e00ff */
[----:B------:R-:W-:Y:S01]  /*4340*/  STL [R1+0x14], R88 ;  /* 0x0000145801007387 */ /* 0x000fe20000100800 */
[----:B------:R-:W-:-:S02]  /*4350*/  IADD3 R146, R248, 0x78, RZ ;  /* 0x00000078f8927810 */ /* 0x000fc40007ffe0ff */
[----:B-1----:R-:W-:Y:S01]  /*4360*/  IMAD.HI.U32 R71, R105, R86, RZ ;  /* 0x0000005669477227 */ /* 0x002fe200078e00ff */
[----:B------:R-:W-:Y:S03]  /*4370*/  STL [R1+0x29d4], R142 ;  /* 0x0029d48e01007387 */ /* 0x000fe60000100800 */
[----:B------:R-:W-:Y:S01]  /*4380*/  @!P6 IMAD.IADD R72, R72, 0x1, -R251 ;  /* 0x000000014848e824 */ /* 0x000fe200078e0afb */
[----:B------:R-:W-:Y:S01]  /*4390*/  ISETP.GE.AND P6, PT, R141, RZ, PT ;  /* 0x000000ff8d00720c */ /* 0x000fe20003fc6270 */
[----:B------:R-:W-:Y:S01]  /*43a0*/  IMAD.MOV R71, RZ, RZ, -R71 ;  /* 0x000000ffff477224 */ /* 0x000fe200078e0a47 */
[----:B------:R-:W-:Y:S01]  /*43b0*/  IADD3 R141, R248, 0x76, RZ ;  /* 0x00000076f88d7810 */ /* 0x000fe20007ffe0ff */
[----:B------:R-:W-:Y:S02]  /*43c0*/  IMAD.MOV R73, RZ, RZ, -R70 ;  /* 0x000000ffff497224 */ /* 0x000fe400078e0a46 */
[----:B------:R-:W-:-:S02]  /*43d0*/  IMAD R70, R251, R71, R86 ;  /* 0x00000047fb467224 */ /* 0x000fc400078e0256 */
[C---:B------:R-:W-:Y:S01]  /*43e0*/  IMAD R71, R251.reuse, R73, R82 ;  /* 0x00000049fb477224 */ /* 0x040fe200078e0252 */
[----:B------:R-:W-:Y:S01]  /*43f0*/  IABS R82, R142 ;  /* 0x0000008e00527213 */ /* 0x000fe20000000000 */
[----:B------:R-:W-:Y:S02]  /*4400*/  IMAD.MOV.U32 R73, RZ, RZ, R78 ;  /* 0x000000ffff497224 */ /* 0x000fe400078e004e */
[----:B------:R-:W-:Y:S02]  /*4410*/  @!P3 IMAD.IADD R76, R76, 0x1, -R251 ;  /* 0x000000014c4cb824 */ /* 0x000fe400078e0afb */
[----:B------:R-:W-:Y:S01]  /*4420*/  @!P5 IMAD.MOV R80, RZ, RZ, -R80 ;  /* 0x000000ffff50d224 */ /* 0x000fe200078e0a50 */
[----:B------:R-:W-:Y:S01]  /*4430*/  ISETP.GE.AND P5, PT, R140, RZ, PT ;  /* 0x000000ff8c00720c */ /* 0x000fe20003fa6270 */
[----:B------:R-:W-:Y:S01]  /*4440*/  @!P6 IMAD.MOV R73, RZ, RZ, -R73 ;  /* 0x000000ffff49e224 */ /* 0x000fe200078e0a49 */
[C---:B------:R-:W-:Y:S01]  /*4450*/  ISETP.GT.U32.AND P6, PT, R251.reuse, R252, PT ;  /* 0x000000fcfb00720c */ /* 0x040fe20003fc4070 */
[----:B------:R-:W-:Y:S01]  /*4460*/  @!P4 IMAD.IADD R74, R74, 0x1, -R251 ;  /* 0x000000014a4ac824 */ /* 0x000fe200078e0afb */
[C---:B------:R-:W-:Y:S01]  /*4470*/  ISETP.GT.U32.AND P3, PT, R251.reuse, R76, PT ;  /* 0x0000004cfb00720c */ /* 0x040fe20003f64070 */
[----:B------:R1:W-:Y:S01]  /*4480*/  STL [R1+0x10], R80 ;  /* 0x0000105001007387 */ /* 0x0003e20000100800 */
[----:B------:R-:W-:Y:S01]  /*4490*/  IMAD.MOV R51, RZ, RZ, -R51 ;  /* 0x000000ffff337224 */ /* 0x000fe200078e0a33 */
[----:B------:R-:W-:Y:S01]  /*44a0*/  IADD3 R140, R248, 0x77, RZ ;  /* 0x00000077f88c7810 */ /* 0x000fe20007ffe0ff */
[C---:B------:R-:W-:Y:S01]  /*44b0*/  IMAD R50, R251.reuse, R50, R118 ;  /* 0x00000032fb327224 */ /* 0x040fe200078e0276 */
[----:B------:R-:W-:Y:S01]  /*44c0*/  STL [R1+0x29f8], R141 ;  /* 0x0029f88d01007387 */ /* 0x000fe20000100800 */
[C---:B------:R-:W-:Y:S01]  /*44d0*/  ISETP.GT.U32.AND P4, PT, R251.reuse, R74, PT ;  /* 0x0000004afb00720c */ /* 0x040fe20003f84070 */
[----:B------:R-:W-:Y:S01]  /*44e0*/  IMAD R51, R251, R51, R116 ;  /* 0x00000033fb337224 */ /* 0x000fe200078e0274 */
[----:B------:R-:W-:Y:S01]  /*44f0*/  IABS R116, R125 ;  /* 0x0000007d00747213 */ /* 0x000fe20000000000 */
[----:B------:R2:W-:Y:S01]  /*4500*/  STL [R1+0xc], R73 ;  /* 0x00000c4901007387 */ /* 0x0005e20000100800 */
[----:B------:R-:W-:Y:S01]  /*4510*/  IMAD.HI.U32 R52, R105, R112, RZ ;  /* 0x0000007069347227 */ /* 0x000fe200078e00ff */
[----:B-1----:R-:W-:-:S02]  /*4520*/  IABS R80, R141 ;  /* 0x0000008d00507213 */ /* 0x002fc40000000000 */
[----:B------:R-:W-:Y:S01]  /*4530*/  STL [R1+0x2a00], R140 ;  /* 0x002a008c01007387 */ /* 0x000fe20000100800 */
[--C-:B------:R-:W-:Y:S01]  /*4540*/  @!P6 IMAD.IADD R252, R252, 0x1, -R251.reuse ;  /* 0x00000001fcfce824 */ /* 0x100fe200078e0afb */
[----:B------:R-:W-:Y:S01]  /*4550*/  IABS R78, R140 ;  /* 0x0000008c004e7213 */ /* 0x000fe20000000000 */
[--C-:B------:R-:W-:Y:S01]  /*4560*/  @!P3 IMAD.IADD R76, R76, 0x1, -R251.reuse ;  /* 0x000000014c4cb824 */ /* 0x100fe200078e0afb */
[----:B------:R-:W-:Y:S01]  /*4570*/  ISETP.GE.AND P3, PT, R145, RZ, PT ;  /* 0x000000ff9100720c */ /* 0x000fe20003f66270 */
[----:B------:R-:W-:Y:S01]  /*4580*/  IMAD.HI.U32 R53, R105, R114, RZ ;  /* 0x0000007269357227 */ /* 0x000fe200078e00ff */
[----:B------:R-:W-:Y:S02]  /*4590*/  ISETP.GT.U32.AND P6, PT, R251, R252, PT ;  /* 0x000000fcfb00720c */ /* 0x000fe40003fc4070 */
[----:B------:R-:W-:Y:S01]  /*45a0*/  IADD3 R145, R248, 0x79, RZ ;  /* 0x00000079f8917810 */ /* 0x000fe20007ffe0ff */
[----:B--2---:R-:W-:Y:S02]  /*45b0*/  IMAD.MOV.U32 R73, RZ, RZ, R72 ;  /* 0x000000ffff497224 */ /* 0x004fe400078e0048 */
[----:B------:R-:W-:Y:S01]  /*45c0*/  @!P4 IMAD.IADD R74, R74, 0x1, -R251 ;  /* 0x000000014a4ac824 */ /* 0x000fe200078e0afb */
[----:B------:R-:W-:Y:S01]  /*45d0*/  ISETP.GE.AND P4, PT, R75, RZ, PT ;  /* 0x000000ff4b00720c */ /* 0x000fe20003f86270 */
[----:B------:R-:W-:Y:S01]  /*45e0*/  @!P5 IMAD.MOV R73, RZ, RZ, -R73 ;  /* 0x000000ffff49d224 */ /* 0x000fe200078e0a49 */
[----:B------:R-:W-:Y:S01]  /*45f0*/  ISETP.GT.U32.AND P5, PT, R251, R250, PT ;  /* 0x000000fafb00720c */ /* 0x000fe20003fa4070 */
[----:B------:R-:W-:-:S02]  /*4600*/  IMAD.MOV R52, RZ, RZ, -R52 ;  /* 0x000000ffff347224 */ /* 0x000fc400078e0a34 */
[----:B------:R-:W-:Y:S01]  /*4610*/  @!P3 IMAD.MOV R76, RZ, RZ, -R76 ;  /* 0x000000ffff4cb224 */ /* 0x000fe200078e0a4c */
[C---:B------:R-:W-:Y:S01]  /*4620*/  ISETP.GT.U32.AND P3, PT, R251.reuse, R0, PT ;  /* 0x00000000fb00720c */ /* 0x040fe20003f64070 */
[----:B------:R-:W-:Y:S01]  /*4630*/  @!P6 IMAD.IADD R252, R252, 0x1, -R251 ;  /* 0x00000001fcfce824 */ /* 0x000fe200078e0afb */
[----:B------:R-:W-:Y:S01]  /*4640*/  ISETP.GT.U32.AND P6, PT, R251, R2, PT ;  /* 0x00000002fb00720c */ /* 0x000fe20003fc4070 */
[----:B------:R-:W-:Y:S01]  /*4650*/  IMAD.MOV R53, RZ, RZ, -R53 ;  /* 0x000000ffff357224 */ /* 0x000fe200078e0a35 */
[----:B------:R-:W-:Y:S01]  /*4660*/  STL [R1+0x8], R73 ;  /* 0x0000084901007387 */ /* 0x000fe20000100800 */
[----:B------:R-:W-:-:S03]  /*4670*/  IMAD.HI.U32 R55, R105, R116, RZ ;  /* 0x0000007469377227 */ /* 0x000fc600078e00ff */
[----:B------:R1:W-:Y:S01]  /*4680*/  STL [R1+0x4], R76 ;  /* 0x0000044c01007387 */ /* 0x0003e20000100800 */
[--C-:B------:R-:W-:Y:S02]  /*4690*/  @!P5 IMAD.IADD R250, R250, 0x1, -R251.reuse ;  /* 0x00000001fafad824 */ /* 0x100fe400078e0afb */
[----:B------:R-:W-:Y:S01]  /*46a0*/  @!P4 IMAD.MOV R74, RZ, RZ, -R74 ;  /* 0x000000ffff4ac224 */ /* 0x000fe200078e0a4a */
[----:B------:R-:W-:Y:S01]  /*46b0*/  ISETP.GE.AND P4, PT, R144, RZ, PT ;  /* 0x000000ff9000720c */ /* 0x000fe20003f86270 */
[--C-:B------:R-:W-:Y:S01]  /*46c0*/  @!P3 IMAD.IADD R0, R0, 0x1, -R251.reuse ;  /* 0x000000010000b824 */ /* 0x100fe200078e0afb */
[----:B------:R-:W-:Y:S01]  /*46d0*/  ISETP.GT.U32.AND P5, PT, R251, R250, PT ;  /* 0x000000fafb00720c */ /* 0x000fe20003fa4070 */
[----:B------:R-:W-:Y:S01]  /*46e0*/  @!P6 IMAD.IADD R2, R2, 0x1, -R251 ;  /* 0x000000010202e824 */ /* 0x000fe200078e0afb */
[----:B------:R-:W-:Y:S01]  /*46f0*/  ISETP.GE.AND P3, PT, R77, RZ, PT ;  /* 0x000000ff4d00720c */ /* 0x000fe20003f66270 */
[C---:B------:R-:W-:Y:S01]  /*4700*/  IMAD R52, R251.reuse, R52, R112 ;  /* 0x00000034fb347224 */ /* 0x040fe200078e0270 */
[----:B------:R-:W-:Y:S01]  /*4710*/  STL [R1], R74 ;  /* 0x0000004a01007387 */ /* 0x000fe20000100800 */
[C---:B------:R-:W-:Y:S01]  /*4720*/  IMAD R53, R251.reuse, R53, R114 ;  /* 0x00000035fb357224 */ /* 0x040fe200078e0272 */
[----:B------:R-:W-:Y:S01]  /*4730*/  ISETP.GT.U32.AND P6, PT, R251, R2, PT ;  /* 0x00000002fb00720c */ /* 0x000fe20003fc4070 */
[----:B------:R-:W-:Y:S01]  /*4740*/  IMAD.MOV R55, RZ, RZ, -R55 ;  /* 0x000000ffff377224 */ /* 0x000fe200078e0a37 */
[----:B------:R-:W-:Y:S01]  /*4750*/  IADD3 R144, R248, 0x7a, RZ ;  /* 0x0000007af8907810 */ /* 0x000fe20007ffe0ff */
[----:B------:R-:W-:Y:S01]  /*4760*/  IMAD.HI.U32 R57, R105, R110, RZ ;  /* 0x0000006e69397227 */ /* 0x000fe200078e00ff */
[----:B-1----:R-:W-:Y:S01]  /*4770*/  IABS R76, R145 ;  /* 0x00000091004c7213 */ /* 0x002fe20000000000 */
[----:B------:R-:W-:Y:S01]  /*4780*/  STL [R1+0x2a0c], R146 ;  /* 0x002a0c9201007387 */ /* 0x000fe20000100800 */
[----:B------:R-:W-:Y:S01]  /*4790*/  IABS R77, R144 ;  /* 0x00000090004d7213 */ /* 0x000fe20000000000 */
[--C-:B------:R-:W-:Y:S01]  /*47a0*/  @!P5 IMAD.IADD R250, R250, 0x1, -R251.reuse ;  /* 0x00000001fafad824 */ /* 0x100fe200078e0afb */
[----:B------:R-:W-:Y:S01]  /*47b0*/  ISETP.GE.AND P5, PT, R79, RZ, PT ;  /* 0x000000ff4f00720c */ /* 0x000fe20003fa6270 */
[----:B------:R-:W-:Y:S01]  /*47c0*/  @!P4 IMAD.MOV R252, RZ, RZ, -R252 ;  /* 0x000000fffffcc224 */ /* 0x000fe200078e0afc */
[C---:B------:R-:W-:Y:S01]  /*47d0*/  ISETP.GT.U32.AND P4, PT, R251.reuse, R0, PT ;  /* 0x00000000fb00720c */ /* 0x040fe20003f84070 */
[C---:B------:R-:W-:Y:S01]  /*47e0*/  IMAD R54, R251.reuse, R55, R116 ;  /* 0x00000037fb367224 */ /* 0x040fe200078e0274 */
[----:B------:R-:W-:Y:S01]  /*47f0*/  IABS R55, R129 ;  /* 0x0000008100377213 */ /* 0x000fe20000000000 */
[----:B------:R-:W-:Y:S01]  /*4800*/  @!P6 IMAD.IADD R2, R2, 0x1, -R251 ;  /* 0x000000010202e824 */ /* 0x000fe200078e0afb */
[----:B------:R-:W-:Y:S01]  /*4810*/  ISETP.GT.U32.AND P6, PT, R251, R5, PT ;  /* 0x00000005fb00720c */ /* 0x000fe20003fc4070 */
[----:B------:R-:W-:Y:S01]  /*4820*/  IMAD.MOV R57, RZ, RZ, -R57 ;  /* 0x000000ffff397224 */ /* 0x000fe200078e0a39 */
[----:B------:R-:W-:Y:S01]  /*4830*/  STL [R1+0x2a2c], R145 ;  /* 0x002a2c9101007387 */ /* 0x000fe20000100800 */
[----:B------:R-:W-:-:S02]  /*4840*/  IMAD.MOV.U32 R106, RZ, RZ, R55 ;  /* 0x000000ffff6a7224 */ /* 0x000fc400078e0037 */
[----:B------:R-:W-:Y:S01]  /*4850*/  IMAD.HI.U32 R55, R105, R108, RZ ;  /* 0x0000006c69377227 */ /* 0x000fe200078e00ff */
[----:B------:R-:W-:Y:S03]  /*4860*/  STL [R1+0x2a34], R144 ;  /* 0x002a349001007387 */ /* 0x000fe60000100800 */
[----:B------:R-:W-:Y:S01]  /*4870*/  @!P5 IMAD.MOV R250, RZ, RZ, -R250 ;  /* 0x000000fffffad224 */ /* 0x000fe200078e0afa */
[C---:B------:R-:W-:Y:S01]  /*4880*/  ISETP.GT.U32.AND P5, PT, R251.reuse, R3, PT ;  /* 0x00000003fb00720c */ /* 0x040fe20003fa4070 */
[--C-:B------:R-:W-:Y:S01]  /*4890*/  @!P4 IMAD.IADD R0, R0, 0x1, -R251.reuse ;  /* 0x000000010000c824 */ /* 0x100fe200078e0afb */
[----:B------:R-:W-:Y:S01]  /*48a0*/  ISETP.GT.U32.AND P4, PT, R251, R4, PT ;  /* 0x00000004fb00720c */ /* 0x000fe20003f84070 */
[----:B------:R-:W-:Y:S01]  /*48b0*/  @!P6 IMAD.IADD R5, R5, 0x1, -R251 ;  /* 0x000000010505e824 */ /* 0x000fe200078e0afb */
[----:B------:R-:W-:Y:S01]  /*48c0*/  STL [R1+0x2ba8], R252 ;  /* 0x002ba8fc01007387 */ /* 0x000fe20000100800 */
[----:B------:R-:W-:-:S02]  /*48d0*/  @!P3 IMAD.MOV R0, RZ, RZ, -R0 ;  /* 0x000000ffff00b224 */ /* 0x000fc400078e0a00 */
[----:B------:R-:W-:Y:S01]  /*48e0*/  IMAD.MOV R55, RZ, RZ, -R55 ;  /* 0x000000ffff377224 */ /* 0x000fe200078e0a37 */
[C---:B------:R-:W-:Y:S01]  /*48f0*/  ISETP.GT.U32.AND P6, PT, R251.reuse, R5, PT ;  /* 0x00000005fb00720c */ /* 0x040fe20003fc4070 */
[C---:B------:R-:W-:Y:S01]  /*4900*/  IMAD R56, R251.reuse, R57, R110 ;  /* 0x00000039fb387224 */ /* 0x040fe200078e026e */
[----:B------:R-:W-:Y:S01]  /*4910*/  STL [R1+0x2bac], R250 ;  /* 0x002bacfa01007387 */ /* 0x000fe20000100800 */
[----:B------:R-:W-:Y:S02]  /*4920*/  IMAD R55, R251, R55, R108 ;  /* 0x00000037fb377224 */ /* 0x000fe400078e026c */
[--C-:B------:R-:W-:Y:S01]  /*4930*/  @!P5 IMAD.IADD R3, R3, 0x1, -R251.reuse ;  /* 0x000000010303d824 */ /* 0x100fe200078e0afb */
[----:B------:R-:W-:Y:S01]  /*4940*/  ISETP.GE.AND P5, PT, R148, RZ, PT ;  /* 0x000000ff9400720c */ /* 0x000fe20003fa6270 */
[--C-:B------:R-:W-:Y:S01]  /*4950*/  @!P4 IMAD.IADD R4, R4, 0x1, -R251.reuse ;  /* 0x000000010404c824 */ /* 0x100fe200078e0afb */
[----:B------:R-:W-:Y:S01]  /*4960*/  IADD3 R148, R248, 0x7d, RZ ;  /* 0x0000007df8947810 */ /* 0x000fe20007ffe0ff */
[----:B------:R-:W-:Y:S01]  /*4970*/  IMAD.HI.U32 R59, R105, R106, RZ ;  /* 0x0000006a693b7227 */ /* 0x000fe200078e00ff */
[C---:B------:R-:W-:Y:S01]  /*4980*/  ISETP.GT.U32.AND P4, PT, R251.reuse, R3, PT ;  /* 0x00000003fb00720c */ /* 0x040fe20003f84070 */
[----:B------:R1:W-:Y:S01]  /*4990*/  STL [R1+0x2bb0], R0 ;  /* 0x002bb00001007387 */ /* 0x0003e20000100800 */
[----:B------:R-:W-:Y:S01]  /*49a0*/  ISETP.GT.U32.AND P3, PT, R251, R4, PT ;  /* 0x00000004fb00720c */ /* 0x000fe20003f64070 */
[----:B------:R-:W-:Y:S01]  /*49b0*/  @!P6 IMAD.IADD R5, R5, 0x1, -R251 ;  /* 0x000000010505e824 */ /* 0x000fe200078e0afb */
[----:B------:R-:W-:Y:S01]  /*49c0*/  ISETP.GT.U32.AND P6, PT, R251, R8, PT ;  /* 0x00000008fb00720c */ /* 0x000fe20003fc4070 */
[----:B------:R-:W-:Y:S01]  /*49d0*/  IMAD.MOV R59, RZ, RZ, -R59 ;  /* 0x000000ffff3b7224 */ /* 0x000fe200078e0a3b */
[----:B------:R-:W-:Y:S01]  /*49e0*/  STL [R1+0x2a24], R176 ;  /* 0x002a24b001007387 */ /* 0x000fe20000100800 */
[----:B------:R-:W-:-:S03]  /*49f0*/  IMAD.HI.U32 R63, R105, R92, RZ ;  /* 0x0000005c693f7227 */ /* 0x000fc600078e00ff */
[----:B------:R-:W-:Y:S01]  /*4a00*/  STL [R1+0x2a28], R149 ;  /* 0x002a289501007387 */ /* 0x000fe20000100800 */
[----:B------:R-:W-:Y:S01]  /*4a10*/  @!P5 IMAD.MOV R2, RZ, RZ, -R2 ;  /* 0x000000ffff02d224 */ /* 0x000fe200078e0a02 */
[----:B------:R-:W-:Y:S01]  /*4a20*/  ISETP.GT.U32.AND P5, PT, R251, R6, PT ;  /* 0x00000006fb00720c */ /* 0x000fe20003fa4070 */
[--C-:B------:R-:W-:Y:S01]  /*4a30*/  @!P4 IMAD.IADD R3, R3, 0x1, -R251.reuse ;  /* 0x000000010303c824 */ /* 0x100fe200078e0afb */
[----:B------:R-:W-:Y:S01]  /*4a40*/  ISETP.GT.U32.AND P4, PT, R251, R7, PT ;  /* 0x00000007fb00720c */ /* 0x000fe20003f84070 */
[--C-:B------:R-:W-:Y:S01]  /*4a50*/  @!P3 IMAD.IADD R4, R4, 0x1, -R251.reuse ;  /* 0x000000010404b824 */ /* 0x100fe200078e0afb */
[----:B------:R-:W-:Y:S01]  /*4a60*/  ISETP.GE.AND P3, PT, R83, RZ, PT ;  /* 0x000000ff5300720c */ /* 0x000fe20003f66270 */
[----:B------:R-:W-:Y:S01]  /*4a70*/  @!P6 IMAD.IADD R8, R8, 0x1, -R251 ;  /* 0x000000010808e824 */ /* 0x000fe200078e0afb */
[----:B------:R2:W-:Y:S01]  /*4a80*/  STL [R1+0x2bb4], R2 ;  /* 0x002bb40201007387 */ /* 0x0005e20000100800 */
[----:B------:R-:W-:Y:S01]  /*4a90*/  IMAD R57, R251, R59, R106 ;  /* 0x0000003bfb397224 */ /* 0x000fe200078e026a */
[----:B------:R-:W-:Y:S01]  /*4aa0*/  IABS R106, R134 ;  /* 0x00000086006a7213 */ /* 0x000fe20000000000 */
[----:B------:R-:W-:Y:S01]  /*4ab0*/  IMAD.HI.U32 R59, R105, R102, RZ ;  /* 0x00000066693b7227 */ /* 0x000fe200078e00ff */
[----:B------:R-:W-:Y:S01]  /*4ac0*/  STL [R1+0x2a30], R148 ;  /* 0x002a309401007387 */ /* 0x000fe20000100800 */
[----:B-1----:R-:W-:-:S02]  /*4ad0*/  IADD3 R0, R248, 0xae, RZ ;  /* 0x000000aef8007810 */ /* 0x002fc40007ffe0ff */
[--C-:B------:R-:W-:Y:S01]  /*4ae0*/  @!P5 IMAD.IADD R6, R6, 0x1, -R251.reuse ;  /* 0x000000010606d824 */ /* 0x100fe200078e0afb */
[----:B------:R-:W-:Y:S01]  /*4af0*/  ISETP.GE.AND P5, PT, R81, RZ, PT ;  /* 0x000000ff5100720c */ /* 0x000fe20003fa6270 */
[----:B------:R-:W-:Y:S01]  /*4b00*/  @!P4 IMAD.IADD R7, R7, 0x1, -R251 ;  /* 0x000000010707c824 */ /* 0x000fe200078e0afb */
[----:B------:R-:W-:Y:S01]  /*4b10*/  ISETP.GE.AND P4, PT, R147, RZ, PT ;  /* 0x000000ff9300720c */ /* 0x000fe20003f86270 */
[----:B------:R-:W-:Y:S01]  /*4b20*/  @!P3 IMAD.MOV R3, RZ, RZ, -R3 ;  /* 0x000000ffff03b224 */ /* 0x000fe200078e0a03 */
[C---:B------:R-:W-:Y:S01]  /*4b30*/  ISETP.GT.U32.AND P3, PT, R251.reuse, R6, PT ;  /* 0x00000006fb00720c */ /* 0x040fe20003f64070 */
[----:B------:R-:W-:Y:S01]  /*4b40*/  IMAD.MOV R59, RZ, RZ, -R59 ;  /* 0x000000ffff3b7224 */ /* 0x000fe200078e0a3b */
[C---:B------:R-:W-:Y:S01]  /*4b50*/  ISETP.GT.U32.AND P6, PT, R251.reuse, R7, PT ;  /* 0x00000007fb00720c */ /* 0x040fe20003fc4070 */
[----:B------:R-:W-:Y:S01]  /*4b60*/  IMAD.MOV R63, RZ, RZ, -R63 ;  /* 0x000000ffff3f7224 */ /* 0x000fe200078e0a3f */
[C---:B------:R-:W-:Y:S01]  /*4b70*/  IADD3 R147, R248.reuse, 0x7e, RZ ;  /* 0x0000007ef8937810 */ /* 0x040fe20007ffe0ff */
[----:B------:R-:W-:Y:S01]  /*4b80*/  IMAD R58, R251, R59, R102 ;  /* 0x0000003bfb3a7224 */ /* 0x000fe200078e0266 */
[----:B------:R-:W-:Y:S01]  /*4b90*/  IABS R102, R137 ;  /* 0x0000008900667213 */ /* 0x000fe20000000000 */
[----:B------:R-:W-:Y:S01]  /*4ba0*/  IMAD.HI.U32 R59, R105, R100, RZ ;  /* 0x00000064693b7227 */ /* 0x000fe200078e00ff */
[----:B------:R1:W-:Y:S01]  /*4bb0*/  STL [R1+0x2bb8], R3 ;  /* 0x002bb80301007387 */ /* 0x0003e20000100800 */
[----:B--2---:R-:W-:-:S02]  /*4bc0*/  IADD3 R2, R248, 0x9a, RZ ;  /* 0x0000009af8027810 */ /* 0x004fc40007ffe0ff */
[----:B------:R-:W-:Y:S01]  /*4bd0*/  @!P5 IMAD.MOV R4, RZ, RZ, -R4 ;  /* 0x000000ffff04d224 */ /* 0x000fe200078e0a04 */
[C---:B------:R-:W-:Y:S01]  /*4be0*/  ISETP.GT.U32.AND P5, PT, R251.reuse, R8, PT ;  /* 0x00000008fb00720c */ /* 0x040fe20003fa4070 */
[----:B------:R-:W-:Y:S01]  /*4bf0*/  @!P4 IMAD.MOV R5, RZ, RZ, -R5 ;  /* 0x000000ffff05c224 */ /* 0x000fe200078e0a05 */
[C---:B------:R-:W-:Y:S01]  /*4c00*/  ISETP.GT.U32.AND P4, PT, R251.reuse, R9, PT ;  /* 0x00000009fb00720c */ /* 0x040fe20003f84070 */
[--C-:B------:R-:W-:Y:S01]  /*4c10*/  @!P3 IMAD.IADD R6, R6, 0x1, -R251.reuse ;  /* 0x000000010606b824 */ /* 0x100fe200078e0afb */
[----:B------:R-:W-:Y:S01]  /*4c20*/  ISETP.GT.U32.AND P3, PT, R251, R10, PT ;  /* 0x0000000afb00720c */ /* 0x000fe20003f64070 */
[----:B------:R-:W-:Y:S01]  /*4c30*/  @!P6 IMAD.IADD R7, R7, 0x1, -R251 ;  /* 0x000000010707e824 */ /* 0x000fe200078e0afb */
[----:B------:R-:W-:Y:S01]  /*4c40*/  ISETP.GE.AND P6, PT, R172, RZ, PT ;  /* 0x000000ffac00720c */ /* 0x000fe20003fc6270 */
[----:B------:R-:W-:Y:S01]  /*4c50*/  IMAD.MOV R59, RZ, RZ, -R59 ;  /* 0x000000ffff3b7224 */ /* 0x000fe200078e0a3b */
[C---:B------:R-:W-:Y:S01]  /*4c60*/  IADD3 R172, R248.reuse, 0x86, RZ ;  /* 0x00000086f8ac7810 */ /* 0x040fe20007ffe0ff */
[----:B------:R-:W-:Y:S01]  /*4c70*/  IMAD.HI.U32 R61, R105, R102, RZ ;  /* 0x00000066693d7227 */ /* 0x000fe200078e00ff */
[----:B------:R2:W-:Y:S01]  /*4c80*/  STL [R1+0x2bbc], R4 ;  /* 0x002bbc0401007387 */ /* 0x0005e20000100800 */
[----:B-1----:R-:W-:-:S02]  /*4c90*/  IADD3 R3, R248, 0x96, RZ ;  /* 0x00000096f8037810 */ /* 0x002fc40007ffe0ff */
[--C-:B------:R-:W-:Y:S01]  /*4ca0*/  @!P5 IMAD.IADD R8, R8, 0x1, -R251.reuse ;  /* 0x000000010808d824 */ /* 0x100fe200078e0afb */
[----:B------:R-:W-:Y:S01]  /*4cb0*/  ISETP.GE.AND P5, PT, R171, RZ, PT ;  /* 0x000000ffab00720c */ /* 0x000fe20003fa6270 */
[--C-:B------:R-:W-:Y:S01]  /*4cc0*/  @!P4 IMAD.IADD R9, R9, 0x1, -R251.reuse ;  /* 0x000000010909c824 */ /* 0x100fe200078e0afb */
[----:B------:R-:W-:Y:S01]  /*4cd0*/  ISETP.GE.AND P4, PT, R85, RZ, PT ;  /* 0x000000ff5500720c */ /* 0x000fe20003f86270 */
[----:B------:R-:W-:Y:S01]  /*4ce0*/  @!P3 IMAD.IADD R10, R10, 0x1, -R251 ;  /* 0x000000010a0ab824 */ /* 0x000fe200078e0afb */
[C---:B------:R-:W-:Y:S01]  /*4cf0*/  IADD3 R171, R248.reuse, 0x87, RZ ;  /* 0x00000087f8ab7810 */ /* 0x040fe20007ffe0ff */
[----:B------:R-:W-:Y:S01]  /*4d00*/  @!P6 IMAD.MOV R6, RZ, RZ, -R6 ;  /* 0x000000ffff06e224 */ /* 0x000fe200078e0a06 */
[C---:B------:R-:W-:Y:S01]  /*4d10*/  ISETP.GT.U32.AND P3, PT, R251.reuse, R9, PT ;  /* 0x00000009fb00720c */ /* 0x040fe20003f64070 */
[C---:B------:R-:W-:Y:S01]  /*4d20*/  IMAD R59, R251.reuse, R59, R100 ;  /* 0x0000003bfb3b7224 */ /* 0x040fe200078e0264 */
[----:B------:R-:W-:Y:S01]  /*4d30*/  ISETP.GT.U32.AND P6, PT, R251, R10, PT ;  /* 0x0000000afb00720c */ /* 0x000fe20003fc4070 */
[----:B------:R-:W-:Y:S01]  /*4d40*/  IMAD.MOV R60, RZ, RZ, -R61 ;  /* 0x000000ffff3c7224 */ /* 0x000fe200078e0a3d */
[----:B------:R1:W-:Y:S01]  /*4d50*/  STL [R1+0x2bc0], R5 ;  /* 0x002bc00501007387 */ /* 0x0003e20000100800 */
[----:B------:R-:W-:Y:S01]  /*4d60*/  IMAD.HI.U32 R61, R105, R106, RZ ;  /* 0x0000006a693d7227 */ /* 0x000fe200078e00ff */
[----:B--2---:R-:W-:-:S02]  /*4d70*/  IADD3 R4, R248, 0x95, RZ ;  /* 0x00000095f8047810 */ /* 0x004fc40007ffe0ff */
[----:B------:R-:W-:Y:S01]  /*4d80*/  STL [R1+0x2a18], R147 ;  /* 0x002a189301007387 */ /* 0x000fe20000100800 */
[----:B------:R-:W-:Y:S01]  /*4d90*/  @!P5 IMAD.MOV R7, RZ, RZ, -R7 ;  /* 0x000000ffff07d224 */ /* 0x000fe200078e0a07 */
[C---:B------:R-:W-:Y:S01]  /*4da0*/  ISETP.GT.U32.AND P5, PT, R251.reuse, R11, PT ;  /* 0x0000000bfb00720c */ /* 0x040fe20003fa4070 */
[----:B------:R-:W-:Y:S01]  /*4db0*/  @!P4 IMAD.MOV R8, RZ, RZ, -R8 ;  /* 0x000000ffff08c224 */ /* 0x000fe200078e0a08 */
[----:B------:R-:W-:Y:S01]  /*4dc0*/  ISETP.GT.U32.AND P4, PT, R251, R12, PT ;  /* 0x0000000cfb00720c */ /* 0x000fe20003f84070 */
[--C-:B------:R-:W-:Y:S01]  /*4dd0*/  @!P3 IMAD.IADD R9, R9, 0x1, -R251.reuse ;  /* 0x000000010909b824 */ /* 0x100fe200078e0afb */
[----:B------:R-:W-:Y:S01]  /*4de0*/  ISETP.GT.U32.AND P3, PT, R251, R13, PT ;  /* 0x0000000dfb00720c */ /* 0x000fe20003f64070 */
[----:B------:R-:W-:Y:S01]  /*4df0*/  @!P6 IMAD.IADD R10, R10, 0x1, -R251 ;  /* 0x000000010a0ae824 */ /* 0x000fe200078e0afb */
[----:B------:R-:W-:Y:S01]  /*4e00*/  ISETP.GE.AND P6, PT, R155, RZ, PT ;  /* 0x000000ff9b00720c */ /* 0x000fe20003fc6270 */
[----:B------:R-:W-:Y:S01]  /*4e10*/  IMAD R60, R251, R60, R102 ;  /* 0x0000003cfb3c7224 */ /* 0x000fe200078e0266 */
[C---:B------:R-:W-:Y:S01]  /*4e20*/  IADD3 R155, R248.reuse, 0x81, RZ ;  /* 0x00000081f89b7810 */ /* 0x040fe20007ffe0ff */
[----:B------:R-:W-:Y:S01]  /*4e30*/  IMAD.MOV R61, RZ, RZ, -R61 ;  /* 0x000000ffff3d7224 */ /* 0x000fe200078e0a3d */
[----:B------:R-:W-:Y:S01]  /*4e40*/  STL [R1+0x2a1c], R175 ;  /* 0x002a1caf01007387 */ /* 0x000fe20000100800 */
[----:B------:R-:W-:Y:S01]  /*4e50*/  IMAD.HI.U32 R65, R105, R94, RZ ;  /* 0x0000005e69417227 */ /* 0x000fe200078e00ff */
[----:B-1----:R-:W-:-:S02]  /*4e60*/  IADD3 R5, R248, 0xbe, RZ ;  /* 0x000000bef8057810 */ /* 0x002fc40007ffe0ff */
[----:B------:R-:W-:Y:S01]  /*4e70*/  STL [R1+0x2a20], R154 ;  /* 0x002a209a01007387 */ /* 0x000fe20000100800 */
[--C-:B------:R-:W-:Y:S01]  /*4e80*/  @!P5 IMAD.IADD R11, R11, 0x1, -R251.reuse ;  /* 0x000000010b0bd824 */ /* 0x100fe200078e0afb */
[----:B------:R-:W-:Y:S01]  /*4e90*/  ISETP.GE.AND P5, PT, R158, RZ, PT ;  /* 0x000000ff9e00720c */ /* 0x000fe20003fa6270 */
[----:B------:R-:W-:Y:S01]  /*4ea0*/  @!P4 IMAD.IADD R12, R12, 0x1, -R251 ;  /* 0x000000010c0cc824 */ /* 0x000fe200078e0afb */
[----:B------:R-:W-:Y:S01]  /*4eb0*/  IADD3 R158, R248, 0x83, RZ ;  /* 0x00000083f89e7810 */ /* 0x000fe20007ffe0ff */
[----:B------:R-:W-:Y:S01]  /*4ec0*/  @!P6 IMAD.MOV R9, RZ, RZ, -R9 ;  /* 0x000000ffff09e224 */ /* 0x000fe200078e0a09 */
[----:B------:R-:W-:Y:S01]  /*4ed0*/  ISETP.GT.U32.AND P4, PT, R251, R11, PT ;  /* 0x0000000bfb00720c */ /* 0x000fe20003f84070 */
[----:B------:R-:W-:Y:S01]  /*4ee0*/  @!P3 IMAD.IADD R13, R13, 0x1, -R251 ;  /* 0x000000010d0db824 */ /* 0x000fe200078e0afb */
[C---:B------:R-:W-:Y:S01]  /*4ef0*/  ISETP.GT.U32.AND P6, PT, R251.reuse, R12, PT ;  /* 0x0000000cfb00720c */ /* 0x040fe20003fc4070 */
[C---:B------:R-:W-:Y:S01]  /*4f00*/  IMAD R61, R251.reuse, R61, R106 ;  /* 0x0000003dfb3d7224 */ /* 0x040fe200078e026a */
[----:B------:R1:W-:Y:S01]  /*4f10*/  STL [R1+0x2bc4], R6 ;  /* 0x002bc40601007387 */ /* 0x0003e20000100800 */
[C---:B------:R-:W-:Y:S01]  /*4f20*/  IMAD R62, R251.reuse, R63, R92 ;  /* 0x0000003ffb3e7224 */ /* 0x040fe200078e025c */
[----:B------:R-:W-:Y:S01]  /*4f30*/  ISETP.GT.U32.AND P3, PT, R251, R13, PT ;  /* 0x0000000dfb00720c */ /* 0x000fe20003f64070 */
[----:B------:R-:W-:Y:S01]  /*4f40*/  IMAD.MOV R65, RZ, RZ, -R65 ;  /* 0x000000ffff417224 */ /* 0x000fe200078e0a41 */
[----:B------:R-:W-:Y:S01]  /*4f50*/  IABS R92, R136 ;  /* 0x00000088005c7213 */ /* 0x000fe20000000000 */
[----:B------:R-:W-:Y:S01]  /*4f60*/  @!P5 IMAD.MOV R10, RZ, RZ, -R10 ;  /* 0x000000ffff0ad224 */ /* 0x000fe200078e0a0a */
[----:B------:R-:W-:Y:S01]  /*4f70*/  ISETP.GE.AND P5, PT, R87, RZ, PT ;  /* 0x000000ff5700720c */ /* 0x000fe20003fa6270 */
[----:B------:R-:W-:Y:S01]  /*4f80*/  IMAD R63, R251, R65, R94 ;  /* 0x00000041fb3f7224 */ /* 0x000fe200078e025e */
[----:B------:R-:W-:Y:S01]  /*4f90*/  STL [R1+0x2bc8], R7 ;  /* 0x002bc80701007387 */ /* 0x000fe20000100800 */
[--C-:B------:R-:W-:Y:S01]  /*4fa0*/  @!P4 IMAD.IADD R11, R11, 0x1, -R251.reuse ;  /* 0x000000010b0bc824 */ /* 0x100fe200078e0afb */
[C---:B------:R-:W-:Y:S01]  /*4fb0*/  ISETP.GT.U32.AND P4, PT, R251.reuse, R14, PT ;  /* 0x0000000efb00720c */ /* 0x040fe20003f84070 */
[----:B------:R-:W-:Y:S01]  /*4fc0*/  @!P6 IMAD.IADD R12, R12, 0x1, -R251 ;  /* 0x000000010c0ce824 */ /* 0x000fe200078e0afb */
[----:B------:R-:W-:Y:S01]  /*4fd0*/  ISETP.GT.U32.AND P6, PT, R251, R15, PT ;  /* 0x0000000ffb00720c */ /* 0x000fe20003fc4070 */
[----:B------:R-:W-:Y:S01]  /*4fe0*/  IMAD.HI.U32 R65, R105, R92, RZ ;  /* 0x0000005c69417227 */ /* 0x000fe200078e00ff */
[----:B------:R2:W-:Y:S01]  /*4ff0*/  STL [R1+0x2bcc], R8 ;  /* 0x002bcc0801007387 */ /* 0x0005e20000100800 */
[----:B-1----:R-:W-:-:S02]  /*5000*/  IADD3 R6, R248, 0x92, RZ ;  /* 0x00000092f8067810 */ /* 0x002fc40007ffe0ff */
[----:B------:R-:W-:Y:S01]  /*5010*/  @!P3 IMAD.IADD R13, R13, 0x1, -R251 ;  /* 0x000000010d0db824 */ /* 0x000fe200078e0afb */
[----:B------:R-:W-:Y:S01]  /*5020*/  ISETP.GE.AND P3, PT, R165, RZ, PT ;  /* 0x000000ffa500720c */ /* 0x000fe20003f66270 */
[----:B------:R-:W-:Y:S01]  /*5030*/  @!P5 IMAD.MOV R11, RZ, RZ, -R11 ;  /* 0x000000ffff0bd224 */ /* 0x000fe200078e0a0b */
[----:B------:R-:W-:Y:S01]  /*5040*/  IADD3 R165, R248, 0x8a, RZ ;  /* 0x0000008af8a57810 */ /* 0x000fe20007ffe0ff */
[----:B------:R-:W-:Y:S01]  /*5050*/  IMAD.MOV R65, RZ, RZ, -R65 ;  /* 0x000000ffff417224 */ /* 0x000fe200078e0a41 */
[----:B------:R-:W-:Y:S01]  /*5060*/  STL [R1+0x2a08], R155 ;  /* 0x002a089b01007387 */ /* 0x000fe20000100800 */
[--C-:B------:R-:W-:Y:S01]  /*5070*/  @!P4 IMAD.IADD R14, R14, 0x1, -R251.reuse ;  /* 0x000000010e0ec824 */ /* 0x100fe200078e0afb */
[----:B------:R-:W-:Y:S01]  /*5080*/  ISETP.GE.AND P4, PT, R156, RZ, PT ;  /* 0x000000ff9c00720c */ /* 0x000fe20003f86270 */
[----:B------:R-:W-:Y:S01]  /*5090*/  @!P6 IMAD.IADD R15, R15, 0x1, -R251 ;  /* 0x000000010f0fe824 */ /* 0x000fe200078e0afb */
[C---:B------:R-:W-:Y:S01]  /*50a0*/  IADD3 R156, R248.reuse, 0x84, RZ ;  /* 0x00000084f89c7810 */ /* 0x040fe20007ffe0ff */
[C---:B------:R-:W-:Y:S01]  /*50b0*/  IMAD R65, R251.reuse, R65, R92 ;  /* 0x00000041fb417224 */ /* 0x040fe200078e025c */
[----:B------:R-:W-:Y:S01]  /*50c0*/  ISETP.GT.U32.AND P5, PT, R251, R14, PT ;  /* 0x0000000efb00720c */ /* 0x000fe20003fa4070 */
[----:B------:R-:W-:Y:S01]  /*50d0*/  IMAD.HI.U32 R69, R105, R84, RZ ;  /* 0x0000005469457227 */ /* 0x000fe200078e00ff */
[C---:B------:R-:W-:Y:S01]  /*50e0*/  ISETP.GT.U32.AND P6, PT, R251.reuse, R15, PT ;  /* 0x0000000ffb00720c */ /* 0x040fe20003fc4070 */
[----:B------:R-:W-:Y:S01]  /*50f0*/  STL [R1+0x2a10], R174 ;  /* 0x002a10ae01007387 */ /* 0x000fe20000100800 */
[----:B--2---:R-:W-:Y:S01]  /*5100*/  IADD3 R8, R248, 0xb6, RZ ;  /* 0x000000b6f8087810 */ /* 0x004fe20007ffe0ff */
[----:B------:R-:W-:Y:S01]  /*5110*/  @!P3 IMAD.MOV R12, RZ, RZ, -R12 ;  /* 0x000000ffff0cb224 */ /* 0x000fe200078e0a0c */
[C---:B------:R-:W-:Y:S01]  /*5120*/  ISETP.GT.U32.AND P3, PT, R251.reuse, R16, PT ;  /* 0x00000010fb00720c */ /* 0x040fe20003f64070 */
[----:B------:R-:W-:Y:S01]  /*5130*/  IMAD.MOV R69, RZ, RZ, -R69 ;  /* 0x000000ffff457224 */ /* 0x000fe200078e0a45 */
[----:B------:R1:W-:Y:S01]  /*5140*/  STL [R1+0x2bd0], R9 ;  /* 0x002bd00901007387 */ /* 0x0003e20000100800 */
[----:B------:R-:W-:Y:S01]  /*5150*/  @!P4 IMAD.MOV R13, RZ, RZ, -R13 ;  /* 0x000000ffff0dc224 */ /* 0x000fe200078e0a0d */
[C---:B------:R-:W-:Y:S01]  /*5160*/  ISETP.GT.U32.AND P4, PT, R251.reuse, R17, PT ;  /* 0x00000011fb00720c */ /* 0x040fe20003f84070 */
[C---:B------:R-:W-:Y:S01]  /*5170*/  IMAD R69, R251.reuse, R69, R84 ;  /* 0x00000045fb457224 */ /* 0x040fe200078e0254 */
[----:B------:R-:W-:Y:S01]  /*5180*/  STL [R1+0x2bd4], R10 ;  /* 0x002bd40a01007387 */ /* 0x000fe20000100800 */
[--C-:B------:R-:W-:Y:S01]  /*5190*/  @!P5 IMAD.IADD R14, R14, 0x1, -R251.reuse ;  /* 0x000000010e0ed824 */ /* 0x100fe200078e0afb */
[----:B------:R-:W-:Y:S01]  /*51a0*/  ISETP.GT.U32.AND P5, PT, R251, R18, PT ;  /* 0x00000012fb00720c */ /* 0x000fe20003fa4070 */
[--C-:B------:R-:W-:Y:S01]  /*51b0*/  @!P6 IMAD.IADD R15, R15, 0x1, -R251.reuse ;  /* 0x000000010f0fe824 */ /* 0x100fe200078e0afb */
[----:B------:R-:W-:Y:S01]  /*51c0*/  ISETP.GE.AND P6, PT, R164, RZ, PT ;  /* 0x000000ffa400720c */ /* 0x000fe20003fc6270 */
[----:B------:R-:W-:Y:S01]  /*51d0*/  IMAD.HI.U32 R72, R105, R82, RZ ;  /* 0x0000005269487227 */ /* 0x000fe200078e00ff */
[C---:B------:R-:W-:Y:S01]  /*51e0*/  IADD3 R164, R248.reuse, 0x8b, RZ ;  /* 0x0000008bf8a47810 */ /* 0x040fe20007ffe0ff */
[----:B------:R-:W-:Y:S01]  /*51f0*/  STL [R1+0x2a14], R158 ;  /* 0x002a149e01007387 */ /* 0x000fe20000100800 */
[----:B-1----:R-:W-:Y:S01]  /*5200*/  IADD3 R9, R248, 0xa4, RZ ;  /* 0x000000a4f8097810 */ /* 0x002fe20007ffe0ff */
[--C-:B------:R-:W-:Y:S01]  /*5210*/  @!P3 IMAD.IADD R16, R16, 0x1, -R251.reuse ;  /* 0x000000011010b824 */ /* 0x100fe200078e0afb */
[----:B------:R-:W-:Y:S01]  /*5220*/  ISETP.GE.AND P3, PT, R89, RZ, PT ;  /* 0x000000ff5900720c */ /* 0x000fe20003f66270 */
[--C-:B------:R-:W-:Y:S01]  /*5230*/  @!P4 IMAD.IADD R17, R17, 0x1, -R251.reuse ;  /* 0x000000011111c824 */ /* 0x100fe200078e0afb */
[----:B------:R1:W-:Y:S01]  /*5240*/  STL [R1+0x2bd8], R11 ;  /* 0x002bd80b01007387 */ /* 0x0003e20000100800 */
[----:B------:R-:W-:Y:S01]  /*5250*/  IMAD.MOV R72, RZ, RZ, -R72 ;  /* 0x000000ffff487224 */ /* 0x000fe200078e0a48 */
[C---:B------:R-:W-:Y:S01]  /*5260*/  ISETP.GT.U32.AND P4, PT, R251.reuse, R16, PT ;  /* 0x00000010fb00720c */ /* 0x040fe20003f84070 */
[----:B------:R-:W-:Y:S01]  /*5270*/  @!P5 IMAD.IADD R18, R18, 0x1, -R251 ;  /* 0x000000011212d824 */ /* 0x000fe200078e0afb */
[C---:B------:R-:W-:Y:S01]  /*5280*/  ISETP.GT.U32.AND P5, PT, R251.reuse, R17, PT ;  /* 0x00000011fb00720c */ /* 0x040fe20003fa4070 */
[----:B------:R-:W-:Y:S01]  /*5290*/  @!P6 IMAD.MOV R14, RZ, RZ, -R14 ;  /* 0x000000ffff0ee224 */ /* 0x000fe200078e0a0e */
[----:B------:R2:W-:Y:S01]  /*52a0*/  STL [R1+0x2bdc], R12 ;  /* 0x002bdc0c01007387 */ /* 0x0005e20000100800 */
[C---:B------:R-:W-:Y:S01]  /*52b0*/  IMAD R72, R251.reuse, R72, R82 ;  /* 0x00000048fb487224 */ /* 0x040fe200078e0252 */
[----:B------:R-:W-:Y:S01]  /*52c0*/  ISETP.GT.U32.AND P6, PT, R251, R18, PT ;  /* 0x00000012fb00720c */ /* 0x000fe20003fc4070 */
[----:B------:R-:W-:Y:S01]  /*52d0*/  IMAD.HI.U32 R73, R105, R80, RZ ;  /* 0x0000005069497227 */ /* 0x000fe200078e00ff */
[C---:B-1----:R-:W-:Y:S01]  /*52e0*/  IADD3 R11, R248.reuse, 0x8e, RZ ;  /* 0x0000008ef80b7810 */ /* 0x042fe20007ffe0ff */
[----:B------:R1:W-:Y:S01]  /*52f0*/  STL [R1+0x2be0], R13 ;  /* 0x002be00d01007387 */ /* 0x0003e20000100800 */
[----:B------:R-:W-:Y:S01]  /*5300*/  IADD3 R10, R248, 0x99, RZ ;  /* 0x00000099f80a7810 */ /* 0x000fe20007ffe0ff */
[----:B------:R-:W-:Y:S01]  /*5310*/  @!P3 IMAD.MOV R15, RZ, RZ, -R15 ;  /* 0x000000ffff0fb224 */ /* 0x000fe200078e0a0f */
[----:B------:R-:W-:Y:S01]  /*5320*/  ISETP.GT.U32.AND P3, PT, R251, R19, PT ;  /* 0x00000013fb00720c */ /* 0x000fe20003f64070 */
[--C-:B------:R-:W-:Y:S01]  /*5330*/  @!P4 IMAD.IADD R16, R16, 0x1, -R251.reuse ;  /* 0x000000011010c824 */ /* 0x100fe200078e0afb */
[----:B------:R-:W-:Y:S01]  /*5340*/  ISETP.GE.AND P4, PT, R160, RZ, PT ;  /* 0x000000ffa000720c */ /* 0x000fe20003f86270 */
[----:B------:R-:W-:Y:S01]  /*5350*/  @!P5 IMAD.IADD R17, R17, 0x1, -R251 ;  /* 0x000000011111d824 */ /* 0x000fe200078e0afb */
[----:B------:R-:W-:Y:S01]  /*5360*/  ISETP.GT.U32.AND P5, PT, R251, R20, PT ;  /* 0x00000014fb00720c */ /* 0x000fe20003fa4070 */
[----:B------:R-:W-:Y:S01]  /*5370*/  IMAD.MOV R73, RZ, RZ, -R73 ;  /* 0x000000ffff497224 */ /* 0x000fe200078e0a49 */
[----:B------:R-:W-:Y:S01]  /*5380*/  IADD3 R160, R248, 0x88, RZ ;  /* 0x00000088f8a07810 */ /* 0x000fe20007ffe0ff */
[--C-:B------:R-:W-:Y:S01]  /*5390*/  @!P6 IMAD.IADD R18, R18, 0x1, -R251.reuse ;  /* 0x000000011212e824 */ /* 0x100fe200078e0afb */
[----:B------:R-:W-:Y:S01]  /*53a0*/  ISETP.GE.AND P6, PT, R150, RZ, PT ;  /* 0x000000ff9600720c */ /* 0x000fe20003fc6270 */
[----:B------:R-:W-:Y:S01]  /*53b0*/  IMAD.HI.U32 R75, R105, R78, RZ ;  /* 0x0000004e694b7227 */ /* 0x000fe200078e00ff */
[C---:B------:R-:W-:Y:S01]  /*53c0*/  IADD3 R150, R248.reuse, 0x89, RZ ;  /* 0x00000089f8967810 */ /* 0x040fe20007ffe0ff */
[----:B------:R-:W-:Y:S01]  /*53d0*/  STL [R1+0x29f0], R156 ;  /* 0x0029f09c01007387 */ /* 0x000fe20000100800 */
[----:B--2---:R-:W-:Y:S01]  /*53e0*/  IADD3 R12, R248, 0xa0, RZ ;  /* 0x000000a0f80c7810 */ /* 0x004fe20007ffe0ff */
[--C-:B------:R-:W-:Y:S01]  /*53f0*/  @!P3 IMAD.IADD R19, R19, 0x1, -R251.reuse ;  /* 0x000000011313b824 */ /* 0x100fe200078e0afb */
[----:B------:R-:W-:Y:S01]  /*5400*/  ISETP.GE.AND P3, PT, R91, RZ, PT ;  /* 0x000000ff5b00720c */ /* 0x000fe20003f66270 */
[----:B------:R-:W-:Y:S01]  /*5410*/  @!P4 IMAD.MOV R16, RZ, RZ, -R16 ;  /* 0x000000ffff10c224 */ /* 0x000fe200078e0a10 */
[----:B------:R-:W-:Y:S01]  /*5420*/  IABS R91, R160 ;  /* 0x000000a0005b7213 */ /* 0x000fe20000000000 */
[----:B------:R-:W-:Y:S01]  /*5430*/  @!P5 IMAD.IADD R20, R20, 0x1, -R251 ;  /* 0x000000011414d824 */ /* 0x000fe200078e0afb */
[C---:B------:R-:W-:Y:S01]  /*5440*/  ISETP.GT.U32.AND P4, PT, R251.reuse, R19, PT ;  /* 0x00000013fb00720c */ /* 0x040fe20003f84070 */
[C---:B------:R-:W-:Y:S01]  /*5450*/  IMAD R73, R251.reuse, R73, R80 ;  /* 0x00000049fb497224 */ /* 0x040fe200078e0250 */
[----:B------:R-:W-:Y:S01]  /*5460*/  STL [R1+0x29fc], R173 ;  /* 0x0029fcad01007387 */ /* 0x000fe20000100800 */
[----:B------:R-:W-:Y:S01]  /*5470*/  @!P6 IMAD.MOV R17, RZ, RZ, -R17 ;  /* 0x000000ffff11e224 */ /* 0x000fe200078e0a11 */
[C---:B------:R-:W-:Y:S01]  /*5480*/  ISETP.GT.U32.AND P5, PT, R251.reuse, R20, PT ;  /* 0x00000014fb00720c */ /* 0x040fe20003fa4070 */
[----:B------:R-:W-:Y:S01]  /*5490*/  IMAD.MOV R75, RZ, RZ, -R75 ;  /* 0x000000ffff4b7224 */ /* 0x000fe200078e0a4b */
[----:B------:R-:W-:Y:S01]  /*54a0*/  ISETP.GT.U32.AND P6, PT, R251, R21, PT ;  /* 0x00000015fb00720c */ /* 0x000fe20003fc4070 */
[----:B------:R-:W-:Y:S01]  /*54b0*/  IMAD.HI.U32 R79, R105, R76, RZ ;  /* 0x0000004c694f7227 */ /* 0x000fe200078e00ff */
[----:B------:R-:W-:Y:S01]  /*54c0*/  STL [R1+0x2a04], R172 ;  /* 0x002a04ac01007387 */ /* 0x000fe20000100800 */
[----:B------:R-:W-:-:S02]  /*54d0*/  IADD3 R7, R248, 0xbb, RZ ;  /* 0x000000bbf8077810 */ /* 0x000fc40007ffe0ff */
[----:B------:R-:W-:Y:S01]  /*54e0*/  @!P3 IMAD.MOV R18, RZ, RZ, -R18 ;  /* 0x000000ffff12b224 */ /* 0x000fe200078e0a12 */
[----:B------:R-:W-:Y:S01]  /*54f0*/  ISETP.GT.U32.AND P3, PT, R251, R22, PT ;  /* 0x00000016fb00720c */ /* 0x000fe20003f64070 */
[--C-:B------:R-:W-:Y:S01]  /*5500*/  @!P4 IMAD.IADD R19, R19, 0x1, -R251.reuse ;  /* 0x000000011313c824 */ /* 0x100fe200078e0afb */
[----:B------:R-:W-:Y:S01]  /*5510*/  ISETP.GE.AND P4, PT, R93, RZ, PT ;  /* 0x000000ff5d00720c */ /* 0x000fe20003f86270 */
[C---:B------:R-:W-:Y:S01]  /*5520*/  IMAD R74, R251.reuse, R75, R78 ;  /* 0x0000004bfb4a7224 */ /* 0x040fe200078e024e */
[----:B------:R-:W-:Y:S01]  /*5530*/  IABS R75, R146 ;  /* 0x00000092004b7213 */ /* 0x000fe20000000000 */
[--C-:B------:R-:W-:Y:S01]  /*5540*/  @!P5 IMAD.IADD R20, R20, 0x1, -R251.reuse ;  /* 0x000000011414d824 */ /* 0x100fe200078e0afb */
[----:B------:R-:W-:Y:S01]  /*5550*/  ISETP.GT.U32.AND P5, PT, R251, R23, PT ;  /* 0x00000017fb00720c */ /* 0x000fe20003fa4070 */
[----:B------:R-:W-:Y:S01]  /*5560*/  @!P6 IMAD.IADD R21, R21, 0x1, -R251 ;  /* 0x000000011515e824 */ /* 0x000fe200078e0afb */
[----:B------:R-:W-:Y:S01]  /*5570*/  ISETP.GE.AND P6, PT, R95, RZ, PT ;  /* 0x000000ff5f00720c */ /* 0x000fe20003fc6270 */
[----:B------:R-:W-:Y:S01]  /*5580*/  IMAD.HI.U32 R80, R105, R75, RZ ;  /* 0x0000004b69507227 */ /* 0x000fe200078e00ff */
[----:B------:R2:W-:Y:S01]  /*5590*/  STL [R1+0x2be4], R14 ;  /* 0x002be40e01007387 */ /* 0x0005e20000100800 */
[----:B-1----:R-:W-:-:S02]  /*55a0*/  IADD3 R13, R248, 0xc4, RZ ;  /* 0x000000c4f80d7810 */ /* 0x002fc40007ffe0ff */
[----:B------:R-:W-:Y:S01]  /*55b0*/  @!P3 IMAD.IADD R22, R22, 0x1, -R251 ;  /* 0x000000011616b824 */ /* 0x000fe200078e0afb */
[C---:B------:R-:W-:Y:S01]  /*55c0*/  ISETP.GT.U32.AND P3, PT, R251.reuse, R21, PT ;  /* 0x00000015fb00720c */ /* 0x040fe20003f64070 */
[----:B------:R-:W-:Y:S01]  /*55d0*/  @!P4 IMAD.MOV R19, RZ, RZ, -R19 ;  /* 0x000000ffff13c224 */ /* 0x000fe200078e0a13 */
[----:B------:R-:W-:Y:S01]  /*55e0*/  STL [R1+0x2be8], R15 ;  /* 0x002be80f01007387 */ /* 0x000fe20000100800 */
[----:B------:R-:W-:Y:S01]  /*55f0*/  IMAD.MOV R80, RZ, RZ, -R80 ;  /* 0x000000ffff507224 */ /* 0x000fe200078e0a50 */
[----:B------:R-:W-:Y:S01]  /*5600*/  ISETP.GT.U32.AND P4, PT, R251, R22, PT ;  /* 0x00000016fb00720c */ /* 0x000fe20003f84070 */
[----:B------:R-:W-:Y:S01]  /*5610*/  @!P5 IMAD.IADD R23, R23, 0x1, -R251 ;  /* 0x000000011717d824 */ /* 0x000fe200078e0afb */
[----:B------:R-:W-:Y:S01]  /*5620*/  STL [R1+0x29ec], R171 ;  /* 0x0029ecab01007387 */ /* 0x000fe20000100800 */
[----:B------:R-:W-:Y:S01]  /*5630*/  @!P6 IMAD.MOV R20, RZ, RZ, -R20 ;  /* 0x000000ffff14e224 */ /* 0x000fe200078e0a14 */
[C---:B------:R-:W-:Y:S01]  /*5640*/  ISETP.GT.U32.AND P6, PT, R251.reuse, R24, PT ;  /* 0x00000018fb00720c */ /* 0x040fe20003fc4070 */
[C---:B------:R-:W-:Y:S01]  /*5650*/  IMAD R75, R251.reuse, R80, R75 ;  /* 0x00000050fb4b7224 */ /* 0x040fe200078e024b */
[----:B------:R-:W-:Y:S01]  /*5660*/  ISETP.GT.U32.AND P5, PT, R251, R23, PT ;  /* 0x00000017fb00720c */ /* 0x000fe20003fa4070 */
[----:B------:R-:W-:Y:S01]  /*5670*/  IMAD.HI.U32 R78, R105, R77, RZ ;  /* 0x0000004d694e7227 */ /* 0x000fe200078e00ff */
[----:B------:R-:W-:Y:S01]  /*5680*/  IABS R80, R148 ;  /* 0x0000009400507213 */ /* 0x000fe20000000000 */
[----:B------:R-:W-:Y:S01]  /*5690*/  STL [R1+0x29f4], R160 ;  /* 0x0029f4a001007387 */ /* 0x000fe20000100800 */
[----:B--2---:R-:W-:Y:S01]  /*56a0*/  IADD3 R14, R248, 0xa9, RZ ;  /* 0x000000a9f80e7810 */ /* 0x004fe20007ffe0ff */
[--C-:B------:R-:W-:Y:S01]  /*56b0*/  @!P3 IMAD.IADD R21, R21, 0x1, -R251.reuse ;  /* 0x000000011515b824 */ /* 0x100fe200078e0afb */
[----:B------:R-:W-:Y:S01]  /*56c0*/  ISETP.GE.AND P3, PT, R162, RZ, PT ;  /* 0x000000ffa200720c */ /* 0x000fe20003f66270 */
[--C-:B------:R-:W-:Y:S01]  /*56d0*/  @!P4 IMAD.IADD R22, R22, 0x1, -R251.reuse ;  /* 0x000000011616c824 */ /* 0x100fe200078e0afb */
[----:B------:R-:W-:Y:S01]  /*56e0*/  ISETP.GT.U32.AND P4, PT, R251, R25, PT ;  /* 0x00000019fb00720c */ /* 0x000fe20003f84070 */
[----:B------:R-:W-:Y:S01]  /*56f0*/  IMAD.MOV R78, RZ, RZ, -R78 ;  /* 0x000000ffff4e7224 */ /* 0x000fe200078e0a4e */
[----:B------:R-:W-:Y:S01]  /*5700*/  IADD3 R162, R248, 0x8d, RZ ;  /* 0x0000008df8a27810 */ /* 0x000fe20007ffe0ff */
[--C-:B------:R-:W-:Y:S01]  /*5710*/  @!P6 IMAD.IADD R24, R24, 0x1, -R251.reuse ;  /* 0x000000011818e824 */ /* 0x100fe200078e0afb */
[----:B------:R-:W-:Y:S01]  /*5720*/  ISETP.GE.AND P6, PT, R153, RZ, PT ;  /* 0x000000ff9900720c */ /* 0x000fe20003fc6270 */
[----:B------:R-:W-:Y:S01]  /*5730*/  @!P5 IMAD.IADD R23, R23, 0x1, -R251 ;  /* 0x000000011717d824 */ /* 0x000fe200078e0afb */
[----:B------:R-:W-:Y:S01]  /*5740*/  ISETP.GE.AND P5, PT, R161, RZ, PT ;  /* 0x000000ffa100720c */ /* 0x000fe20003fa6270 */
[C---:B------:R-:W-:Y:S01]  /*5750*/  IMAD R77, R251.reuse, R78, R77 ;  /* 0x0000004efb4d7224 */ /* 0x040fe200078e024d */
[----:B------:R-:W-:Y:S01]  /*5760*/  IABS R78, R176 ;  /* 0x000000b0004e7213 */ /* 0x000fe20000000000 */
[----:B------:R-:W-:Y:S01]  /*5770*/  IMAD.MOV R79, RZ, RZ, -R79 ;  /* 0x000000ffff4f7224 */ /* 0x000fe200078e0a4f */
[C---:B------:R-:W-:Y:S01]  /*5780*/  IADD3 R161, R248.reuse, 0x8f, RZ ;  /* 0x0000008ff8a17810 */ /* 0x040fe20007ffe0ff */
[----:B------:R-:W-:Y:S01]  /*5790*/  @!P3 IMAD.MOV R21, RZ, RZ, -R21 ;  /* 0x000000ffff15b224 */ /* 0x000fe200078e0a15 */
[----:B------:R-:W-:Y:S01]  /*57a0*/  ISETP.GT.U32.AND P3, PT, R251, R24, PT ;  /* 0x00000018fb00720c */ /* 0x000fe20003f64070 */
[----:B------:R-:W-:Y:S01]  /*57b0*/  @!P4 IMAD.IADD R25, R25, 0x1, -R251 ;  /* 0x000000011919c824 */ /* 0x000fe200078e0afb */
[----:B------:R1:W-:Y:S01]  /*57c0*/  STL [R1+0x2bec], R16 ;  /* 0x002bec1001007387 */ /* 0x0003e20000100800 */
[----:B------:R-:W-:Y:S01]  /*57d0*/  IMAD.HI.U32 R83, R105, R78, RZ ;  /* 0x0000004e69537227 */ /* 0x000fe200078e00ff */
[----:B------:R-:W-:-:S02]  /*57e0*/  IADD3 R153, R248, 0x91, RZ ;  /* 0x00000091f8997810 */ /* 0x000fc40007ffe0ff */
[C---:B------:R-:W-:Y:S01]  /*57f0*/  ISETP.GT.U32.AND P4, PT, R251.reuse, R25, PT ;  /* 0x00000019fb00720c */ /* 0x040fe20003f84070 */
[----:B------:R-:W-:Y:S01]  /*5800*/  @!P5 IMAD.MOV R22, RZ, RZ, -R22 ;  /* 0x000000ffff16d224 */ /* 0x000fe200078e0a16 */
[----:B------:R-:W-:Y:S01]  /*5810*/  ISETP.GT.U32.AND P5, PT, R251, R26, PT ;  /* 0x0000001afb00720c */ /* 0x000fe20003fa4070 */
[----:B------:R-:W-:Y:S01]  /*5820*/  @!P6 IMAD.MOV R23, RZ, RZ, -R23 ;  /* 0x000000ffff17e224 */ /* 0x000fe200078e0a17 */
[----:B------:R-:W-:Y:S01]  /*5830*/  ISETP.GE.AND P6, PT, R151, RZ, PT ;  /* 0x000000ff9700720c */ /* 0x000fe20003fc6270 */
[----:B------:R-:W-:Y:S01]  /*5840*/  IMAD R76, R251, R79, R76 ;  /* 0x0000004ffb4c7224 */ /* 0x000fe200078e024c */
[----:B------:R-:W-:Y:S01]  /*5850*/  IABS R79, R149 ;  /* 0x00000095004f7213 */ /* 0x000fe20000000000 */
[----:B------:R-:W-:Y:S01]  /*5860*/  @!P3 IMAD.IADD R24, R24, 0x1, -R251 ;  /* 0x000000011818b824 */ /* 0x000fe200078e0afb */
[----:B------:R-:W-:Y:S01]  /*5870*/  ISETP.GE.AND P3, PT, R97, RZ, PT ;  /* 0x000000ff6100720c */ /* 0x000fe20003f66270 */
[----:B------:R-:W-:Y:S01]  /*5880*/  IMAD.MOV R83, RZ, RZ, -R83 ;  /* 0x000000ffff537224 */ /* 0x000fe200078e0a53 */
[C---:B------:R-:W-:Y:S01]  /*5890*/  IADD3 R151, R248.reuse, 0x8c, RZ ;  /* 0x0000008cf8977810 */ /* 0x040fe20007ffe0ff */
[----:B------:R-:W-:Y:S01]  /*58a0*/  IMAD.HI.U32 R81, R105, R80, RZ ;  /* 0x0000005069517227 */ /* 0x000fe200078e00ff */
[----:B------:R-:W-:Y:S01]  /*58b0*/  IABS R97, R11 ;  /* 0x0000000b00617213 */ /* 0x000fe20000000000 */
[----:B------:R2:W-:Y:S01]  /*58c0*/  STL [R1+0x2bf0], R17 ;  /* 0x002bf01101007387 */ /* 0x0005e20000100800 */
[----:B-1----:R-:W-:Y:S01]  /*58d0*/  IADD3 R16, R248, 0xb0, RZ ;  /* 0x000000b0f8107810 */ /* 0x002fe20007ffe0ff */
[--C-:B------:R-:W-:Y:S01]  /*58e0*/  @!P5 IMAD.IADD R26, R26, 0x1, -R251.reuse ;  /* 0x000000011a1ad824 */ /* 0x100fe200078e0afb */
[C---:B------:R-:W-:Y:S01]  /*58f0*/  IADD3 R15, R248.reuse, 0xb5, RZ ;  /* 0x000000b5f80f7810 */ /* 0x040fe20007ffe0ff */
[----:B------:R-:W-:Y:S01]  /*5900*/  @!P6 IMAD.MOV R24, RZ, RZ, -R24 ;  /* 0x000000ffff18e224 */ /* 0x000fe200078e0a18 */
[----:B------:R-:W-:Y:S01]  /*5910*/  ISETP.GT.U32.AND P6, PT, R251, R28, PT ;  /* 0x0000001cfb00720c */ /* 0x000fe20003fc4070 */
[----:B------:R-:W-:Y:S01]  /*5920*/  @!P4 IMAD.IADD R25, R25, 0x1, -R251 ;  /* 0x000000011919c824 */ /* 0x000fe200078e0afb */
[C---:B------:R-:W-:Y:S01]  /*5930*/  ISETP.GT.U32.AND P5, PT, R251.reuse, R26, PT ;  /* 0x0000001afb00720c */ /* 0x040fe20003fa4070 */
[C---:B------:R-:W-:Y:S01]  /*5940*/  IMAD R78, R251.reuse, R83, R78 ;  /* 0x00000053fb4e7224 */ /* 0x040fe200078e024e */
[----:B------:R-:W-:Y:S01]  /*5950*/  ISETP.GT.U32.AND P4, PT, R251, R27, PT ;  /* 0x0000001bfb00720c */ /* 0x000fe20003f84070 */
[----:B------:R-:W-:Y:S01]  /*5960*/  @!P3 IMAD.MOV R25, RZ, RZ, -R25 ;  /* 0x000000ffff19b224 */ /* 0x000fe200078e0a19 */
[----:B------:R-:W-:Y:S01]  /*5970*/  ISETP.GE.AND P3, PT, R99, RZ, PT ;  /* 0x000000ff6300720c */ /* 0x000fe20003f66270 */
[----:B------:R-:W-:Y:S01]  /*5980*/  IMAD.HI.U32 R82, R105, R79, RZ ;  /* 0x0000004f69527227 */ /* 0x000fe200078e00ff */
[----:B------:R-:W-:Y:S01]  /*5990*/  IABS R83, R154 ;  /* 0x0000009a00537213 */ /* 0x000fe20000000000 */
[----:B------:R1:W-:Y:S01]  /*59a0*/  STL [R1+0x2bf4], R18 ;  /* 0x002bf41201007387 */ /* 0x0003e20000100800 */
[----:B--2---:R-:W-:Y:S01]  /*59b0*/  IADD3 R17, R248, 0x9d, RZ ;  /* 0x0000009df8117810 */ /* 0x004fe20007ffe0ff */
[----:B------:R-:W-:-:S02]  /*59c0*/  IMAD.MOV R81, RZ, RZ, -R81 ;  /* 0x000000ffff517224 */ /* 0x000fc400078e0a51 */
[--C-:B------:R-:W-:Y:S01]  /*59d0*/  @!P6 IMAD.IADD R28, R28, 0x1, -R251.reuse ;  /* 0x000000011c1ce824 */ /* 0x100fe200078e0afb */
[----:B------:R-:W-:Y:S01]  /*59e0*/  STL [R1+0x29e8], R150 ;  /* 0x0029e89601007387 */ /* 0x000fe20000100800 */
[--C-:B------:R-:W-:Y:S01]  /*59f0*/  @!P5 IMAD.IADD R26, R26, 0x1, -R251.reuse ;  /* 0x000000011a1ad824 */ /* 0x100fe200078e0afb */
[----:B------:R-:W-:Y:S01]  /*5a00*/  ISETP.GT.U32.AND P5, PT, R251, R29, PT ;  /* 0x0000001dfb00720c */ /* 0x000fe20003fa4070 */
[----:B------:R-:W-:Y:S01]  /*5a10*/  @!P4 IMAD.IADD R27, R27, 0x1, -R251 ;  /* 0x000000011b1bc824 */ /* 0x000fe200078e0afb */
[C---:B------:R-:W-:Y:S01]  /*5a20*/  ISETP.GT.U32.AND P6, PT, R251.reuse, R28, PT ;  /* 0x0000001cfb00720c */ /* 0x040fe20003fc4070 */
[----:B------:R-:W-:Y:S01]  /*5a30*/  @!P3 IMAD.MOV R26, RZ, RZ, -R26 ;  /* 0x000000ffff1ab224 */ /* 0x000fe200078e0a1a */
[----:B------:R-:W-:Y:S01]  /*5a40*/  ISETP.GE.AND P3, PT, R152, RZ, PT ;  /* 0x000000ff9800720c */ /* 0x000fe20003f66270 */
[----:B------:R-:W-:Y:S01]  /*5a50*/  IMAD.MOV R82, RZ, RZ, -R82 ;  /* 0x000000ffff527224 */ /* 0x000fe200078e0a52 */
[C---:B------:R-:W-:Y:S01]  /*5a60*/  ISETP.GT.U32.AND P4, PT, R251.reuse, R27, PT ;  /* 0x0000001bfb00720c */ /* 0x040fe20003f84070 */
[C---:B------:R-:W-:Y:S01]  /*5a70*/  IMAD R80, R251.reuse, R81, R80 ;  /* 0x00000051fb507224 */ /* 0x040fe200078e0250 */
[----:B------:R-:W-:Y:S01]  /*5a80*/  IABS R81, R147 ;  /* 0x0000009300517213 */ /* 0x000fe20000000000 */
[----:B------:R-:W-:Y:S01]  /*5a90*/  IMAD R79, R251, R82, R79 ;  /* 0x00000052fb4f7224 */ /* 0x000fe200078e024f */
[----:B------:R-:W-:Y:S01]  /*5aa0*/  IABS R82, R175 ;  /* 0x000000af00527213 */ /* 0x000fe20000000000 */
[----:B------:R-:W-:Y:S01]  /*5ab0*/  IMAD.HI.U32 R84, R105, R83, RZ ;  /* 0x0000005369547227 */ /* 0x000fe200078e00ff */
[C---:B------:R-:W-:Y:S01]  /*5ac0*/  IADD3 R152, R248.reuse, 0x90, RZ ;  /* 0x00000090f8987810 */ /* 0x040fe20007ffe0ff */
[----:B------:R2:W-:Y:S01]  /*5ad0*/  STL [R1+0x2bf8], R19 ;  /* 0x002bf81301007387 */ /* 0x0005e20000100800 */
[----:B-1----:R-:W-:Y:S01]  /*5ae0*/  IADD3 R18, R248, 0xc3, RZ ;  /* 0x000000c3f8127810 */ /* 0x002fe20007ffe0ff */
[----:B------:R-:W-:-:S02]  /*5af0*/  @!P5 IMAD.IADD R29, R29, 0x1, -R251 ;  /* 0x000000011d1dd824 */ /* 0x000fc400078e0afb */
[--C-:B------:R-:W-:Y:S01]  /*5b00*/  @!P6 IMAD.IADD R28, R28, 0x1, -R251.reuse ;  /* 0x000000011c1ce824 */ /* 0x100fe200078e0afb */
[----:B------:R-:W-:Y:S01]  /*5b10*/  ISETP.GT.U32.AND P6, PT, R251, R30, PT ;  /* 0x0000001efb00720c */ /* 0x000fe20003fc4070 */
[----:B------:R-:W-:Y:S01]  /*5b20*/  @!P4 IMAD.IADD R27, R27, 0x1, -R251 ;  /* 0x000000011b1bc824 */ /* 0x000fe200078e0afb */
[----:B------:R-:W-:Y:S01]  /*5b30*/  ISETP.GT.U32.AND P5, PT, R251, R29, PT ;  /* 0x0000001dfb00720c */ /* 0x000fe20003fa4070 */
[----:B------:R-:W-:Y:S01]  /*5b40*/  IMAD.HI.U32 R86, R105, R81, RZ ;  /* 0x0000005169567227 */ /* 0x000fe200078e00ff */
[----:B------:R-:W-:Y:S01]  /*5b50*/  ISETP.GE.AND P4, PT, R107, RZ, PT ;  /* 0x000000ff6b00720c */ /* 0x000fe20003f86270 */
[----:B------:R-:W-:Y:S01]  /*5b60*/  STL [R1+0x29e0], R165 ;  /* 0x0029e0a501007387 */ /* 0x000fe20000100800 */
[----:B------:R-:W-:Y:S01]  /*5b70*/  @!P3 IADD3 R27, -R27, RZ, RZ ;  /* 0x000000ff1b1bb210 */ /* 0x000fe20007ffe1ff */
[----:B------:R-:W-:Y:S01]  /*5b80*/  IMAD.MOV R86, RZ, RZ, -R86 ;  /* 0x000000ffff567224 */ /* 0x000fe200078e0a56 */
[----:B------:R-:W-:Y:S01]  /*5b90*/  ISETP.GE.AND P3, PT, R103, RZ, PT ;  /* 0x000000ff6700720c */ /* 0x000fe20003f66270 */
[----:B------:R-:W-:Y:S01]  /*5ba0*/  IMAD.HI.U32 R85, R105, R82, RZ ;  /* 0x0000005269557227 */ /* 0x000fe200078e00ff */
[----:B------:R-:W-:Y:S01]  /*5bb0*/  STL [R1+0x29e4], R164 ;  /* 0x0029e4a401007387 */ /* 0x000fe20000100800 */
[----:B--2---:R-:W-:-:S02]  /*5bc0*/  IADD3 R19, R248, 0xc2, RZ ;  /* 0x000000c2f8137810 */ /* 0x004fc40007ffe0ff */
[--C-:B------:R-:W-:Y:S01]  /*5bd0*/  @!P6 IMAD.IADD R30, R30, 0x1, -R251.reuse ;  /* 0x000000011e1ee824 */ /* 0x100fe200078e0afb */
[----:B------:R-:W-:Y:S01]  /*5be0*/  STL [R1+0x2bfc], R20 ;  /* 0x002bfc1401007387 */ /* 0x000fe20000100800 */
[----:B------:R-:W-:Y:S01]  /*5bf0*/  @!P5 IMAD.IADD R29, R29, 0x1, -R251 ;  /* 0x000000011d1dd824 */ /* 0x000fe200078e0afb */
[C---:B------:R-:W-:Y:S01]  /*5c00*/  ISETP.GT.U32.AND P5, PT, R251.reuse, R31, PT ;  /* 0x0000001ffb00720c */ /* 0x040fe20003fa4070 */
[----:B------:R-:W-:Y:S01]  /*5c10*/  @!P4 IMAD.MOV R28, RZ, RZ, -R28 ;  /* 0x000000ffff1cc224 */ /* 0x000fe200078e0a1c */
[C---:B------:R-:W-:Y:S01]  /*5c20*/  ISETP.GT.U32.AND P6, PT, R251.reuse, R30, PT ;  /* 0x0000001efb00720c */ /* 0x040fe20003fc4070 */
[----:B------:R-:W-:Y:S01]  /*5c30*/  IMAD R81, R251, R86, R81 ;  /* 0x00000056fb517224 */ /* 0x000fe200078e0251 */
[----:B------:R-:W-:Y:S01]  /*5c40*/  ISETP.GE.AND P4, PT, R101, RZ, PT ;  /* 0x000000ff6500720c */ /* 0x000fe20003f86270 */
[----:B------:R-:W-:Y:S01]  /*5c50*/  @!P3 IMAD.MOV R29, RZ, RZ, -R29 ;  /* 0x000000ffff1db224 */ /* 0x000fe200078e0a1d */
[C---:B------:R-:W-:Y:S01]  /*5c60*/  ISETP.GT.U32.AND P3, PT, R251.reuse, R32, PT ;  /* 0x00000020fb00720c */ /* 0x040fe20003f64070 */
[----:B------:R-:W-:Y:S01]  /*5c70*/  IMAD.MOV R85, RZ, RZ, -R85 ;  /* 0x000000ffff557224 */ /* 0x000fe200078e0a55 */
[----:B------:R-:W-:Y:S01]  /*5c80*/  IABS R86, R158 ;  /* 0x0000009e00567213 */ /* 0x000fe20000000000 */
[----:B------:R-:W-:Y:S01]  /*5c90*/  IMAD.MOV R84, RZ, RZ, -R84 ;  /* 0x000000ffff547224 */ /* 0x000fe200078e0a54 */
[----:B------:R1:W-:Y:S01]  /*5ca0*/  STL [R1+0x2c00], R21 ;  /* 0x002c001501007387 */ /* 0x0003e20000100800 */
[----:B------:R-:W-:Y:S01]  /*5cb0*/  IMAD R82, R251, R85, R82 ;  /* 0x00000055fb527224 */ /* 0x000fe200078e0252 */
[----:B------:R-:W-:Y:S01]  /*5cc0*/  IABS R85, R174 ;  /* 0x000000ae00557213 */ /* 0x000fe20000000000 */
[--C-:B------:R-:W-:Y:S01]  /*5cd0*/  @!P5 IMAD.IADD R31, R31, 0x1, -R251.reuse ;  /* 0x000000011f1fd824 */ /* 0x100fe200078e0afb */
[----:B------:R-:W-:Y:S01]  /*5ce0*/  STL [R1+0x2c04], R22 ;  /* 0x002c041601007387 */ /* 0x000fe20000100800 */
[----:B------:R-:W-:Y:S01]  /*5cf0*/  @!P6 IMAD.IADD R30, R30, 0x1, -R251 ;  /* 0x000000011e1ee824 */ /* 0x000fe200078e0afb */
[C---:B------:R-:W-:Y:S01]  /*5d00*/  ISETP.GT.U32.AND P6, PT, R251.reuse, R33, PT ;  /* 0x00000021fb00720c */ /* 0x040fe20003fc4070 */
[C---:B------:R-:W-:Y:S01]  /*5d10*/  IMAD R83, R251.reuse, R84, R83 ;  /* 0x00000054fb537224 */ /* 0x040fe200078e0253 */
[----:B------:R-:W-:Y:S01]  /*5d20*/  ISETP.GT.U32.AND P5, PT, R251, R31, PT ;  /* 0x0000001ffb00720c */ /* 0x000fe20003fa4070 */
[----:B------:R-:W-:Y:S01]  /*5d30*/  @!P3 IMAD.IADD R32, R32, 0x1, -R251 ;  /* 0x000000012020b824 */ /* 0x000fe200078e0afb */
[----:B------:R-:W-:Y:S01]  /*5d40*/  IABS R84, R155 ;  /* 0x0000009b00547213 */ /* 0x000fe20000000000 */
[----:B------:R-:W-:Y:S01]  /*5d50*/  @!P4 IMAD.MOV R30, RZ, RZ, -R30 ;  /* 0x000000ffff1ec224 */ /* 0x000fe200078e0a1e */
[----:B------:R-:W-:Y:S01]  /*5d60*/  STL [R1+0x2c08], R23 ;  /* 0x002c081701007387 */ /* 0x000fe20000100800 */
[----:B------:R-:W-:Y:S01]  /*5d70*/  IMAD.HI.U32 R88, R105, R85, RZ ;  /* 0x0000005569587227 */ /* 0x000fe200078e00ff */
[----:B------:R-:W-:-:S02]  /*5d80*/  ISETP.GT.U32.AND P3, PT, R251, R32, PT ;  /* 0x00000020fb00720c */ /* 0x000fc40003f64070 */
[----:B------:R-:W-:Y:S01]  /*5d90*/  STL [R1+0x29cc], R151 ;  /* 0x0029cc9701007387 */ /* 0x000fe20000100800 */
[----:B------:R-:W-:Y:S01]  /*5da0*/  IMAD.HI.U32 R87, R105, R84, RZ ;  /* 0x0000005469577227 */ /* 0x000fe200078e00ff */
[----:B------:R-:W-:Y:S02]  /*5db0*/  IABS R101, R6 ;  /* 0x0000000600657213 */ /* 0x000fe40000000000 */
[----:B------:R-:W-:Y:S01]  /*5dc0*/  STL [R1+0x29d8], R162 ;  /* 0x0029d8a201007387 */ /* 0x000fe20000100800 */
[--C-:B------:R-:W-:Y:S01]  /*5dd0*/  @!P5 IMAD.IADD R31, R31, 0x1, -R251.reuse ;  /* 0x000000011f1fd824 */ /* 0x100fe200078e0afb */
[----:B------:R-:W-:Y:S01]  /*5de0*/  ISETP.GE.AND P5, PT, R163, RZ, PT ;  /* 0x000000ffa300720c */ /* 0x000fe20003fa6270 */
[----:B------:R-:W-:Y:S01]  /*5df0*/  @!P6 IMAD.IADD R33, R33, 0x1, -R251 ;  /* 0x000000012121e824 */ /* 0x000fe200078e0afb */
[----:B------:R-:W-:Y:S01]  /*5e00*/  ISETP.GE.AND P6, PT, R113, RZ, PT ;  /* 0x000000ff7100720c */ /* 0x000fe20003fc6270 */
[----:B------:R-:W-:Y:S01]  /*5e10*/  IMAD.MOV R87, RZ, RZ, -R87 ;  /* 0x000000ffff577224 */ /* 0x000fe200078e0a57 */
[----:B------:R-:W-:Y:S01]  /*5e20*/  STL [R1+0x29dc], R11 ;  /* 0x0029dc0b01007387 */ /* 0x000fe20000100800 */
[----:B------:R-:W-:Y:S01]  /*5e30*/  @!P3 IMAD.IADD R32, R32, 0x1, -R251 ;  /* 0x000000012020b824 */ /* 0x000fe200078e0afb */
[C---:B------:R-:W-:Y:S01]  /*5e40*/  ISETP.GT.U32.AND P4, PT, R251.reuse, R33, PT ;  /* 0x00000021fb00720c */ /* 0x040fe20003f84070 */
[C---:B------:R-:W-:Y:S01]  /*5e50*/  IMAD R84, R251.reuse, R87, R84 ;  /* 0x00000057fb547224 */ /* 0x040fe200078e0254 */
[----:B------:R-:W-:Y:S01]  /*5e60*/  ISETP.GT.U32.AND P3, PT, R251, R34, PT ;  /* 0x00000022fb00720c */ /* 0x000fe20003f64070 */
[----:B------:R-:W-:Y:S01]  /*5e70*/  IMAD.MOV R88, RZ, RZ, -R88 ;  /* 0x000000ffff587224 */ /* 0x000fe200078e0a58 */
[----:B------:R-:W-:Y:S01]  /*5e80*/  STL [R1+0x2c0c], R24 ;  /* 0x002c0c1801007387 */ /* 0x000fe20000100800 */
[----:B------:R-:W-:Y:S01]  /*5e90*/  IMAD.HI.U32 R87, R105, R86, RZ ;  /* 0x0000005669577227 */ /* 0x000fe200078e00ff */
[----:B------:R-:W-:-:S02]  /*5ea0*/  IADD3 R163, R248, 0x97, RZ ;  /* 0x00000097f8a37810 */ /* 0x000fc40007ffe0ff */
[----:B------:R-:W-:Y:S01]  /*5eb0*/  STL [R1+0x2c10], R25 ;  /* 0x002c101901007387 */ /* 0x000fe20000100800 */
[----:B------:R-:W-:Y:S01]  /*5ec0*/  @!P5 IMAD.MOV R31, RZ, RZ, -R31 ;  /* 0x000000ffff1fd224 */ /* 0x000fe200078e0a1f */
[----:B------:R-:W-:Y:S01]  /*5ed0*/  ISETP.GE.AND P5, PT, R111, RZ, PT ;  /* 0x000000ff6f00720c */ /* 0x000fe20003fa6270 */
[----:B------:R-:W-:Y:S01]  /*5ee0*/  @!P6 IMAD.MOV R32, RZ, RZ, -R32 ;  /* 0x000000ffff20e224 */ /* 0x000fe200078e0a20 */
[----:B------:R-:W-:Y:S01]  /*5ef0*/  ISETP.GT.U32.AND P6, PT, R251, R35, PT ;  /* 0x00000023fb00720c */ /* 0x000fe20003fc4070 */
[--C-:B------:R-:W-:Y:S01]  /*5f00*/  @!P4 IMAD.IADD R33, R33, 0x1, -R251.reuse ;  /* 0x000000012121c824 */ /* 0x100fe200078e0afb */
[----:B------:R-:W-:Y:S01]  /*5f10*/  ISETP.GE.AND P4, PT, R109, RZ, PT ;  /* 0x000000ff6d00720c */ /* 0x000fe20003f86270 */
[----:B------:R-:W-:Y:S01]  /*5f20*/  @!P3 IMAD.IADD R34, R34, 0x1, -R251 ;  /* 0x000000012222b824 */ /* 0x000fe200078e0afb */
[C---:B------:R-:W-:Y:S01]  /*5f30*/  ISETP.GT.U32.AND P3, PT, R251.reuse, R36, PT ;  /* 0x00000024fb00720c */ /* 0x040fe20003f64070 */
[----:B------:R-:W-:Y:S01]  /*5f40*/  IMAD R85, R251, R88, R85 ;  /* 0x00000058fb557224 */ /* 0x000fe200078e0255 */
[----:B------:R-:W-:Y:S01]  /*5f50*/  IABS R88, R173 ;  /* 0x000000ad00587213 */ /* 0x000fe20000000000 */
[----:B------:R-:W-:Y:S01]  /*5f60*/  IMAD.MOV R87, RZ, RZ, -R87 ;  /* 0x000000ffff577224 */ /* 0x000fe200078e0a57 */
[----:B------:R2:W-:Y:S01]  /*5f70*/  STL [R1+0x2c14], R26 ;  /* 0x002c141a01007387 */ /* 0x0005e20000100800 */
[----:B------:R-:W-:Y:S01]  /*5f80*/  IMAD.HI.U32 R93, R105, R91, RZ ;  /* 0x0000005b695d7227 */ /* 0x000fe200078e00ff */
[----:B------:R-:W-:-:S02]  /*5f90*/  IABS R108, R163 ;  /* 0x000000a3006c7213 */ /* 0x000fc40000000000 */
[----:B------:R-:W-:Y:S01]  /*5fa0*/  STL [R1+0x29b4], R161 ;  /* 0x0029b4a101007387 */ /* 0x000fe20000100800 */
[----:B------:R-:W-:Y:S01]  /*5fb0*/  @!P6 IMAD.IADD R35, R35, 0x1, -R251 ;  /* 0x000000012323e824 */ /* 0x000fe200078e0afb */
[----:B-1----:R-:W-:Y:S01]  /*5fc0*/  IADD3 R21, R248, 0x9c, RZ ;  /* 0x0000009cf8157810 */ /* 0x002fe20007ffe0ff */
[----:B------:R-:W-:Y:S01]  /*5fd0*/  @!P5 IMAD.MOV R33, RZ, RZ, -R33 ;  /* 0x000000ffff21d224 */ /* 0x000fe200078e0a21 */
[C---:B------:R-:W-:Y:S01]  /*5fe0*/  ISETP.GT.U32.AND P5, PT, R251.reuse, R34, PT ;  /* 0x00000022fb00720c */ /* 0x040fe20003fa4070 */
[--C-:B------:R-:W-:Y:S01]  /*5ff0*/  @!P3 IMAD.IADD R36, R36, 0x1, -R251.reuse ;  /* 0x000000012424b824 */ /* 0x100fe200078e0afb */
[C---:B------:R-:W-:Y:S01]  /*6000*/  ISETP.GT.U32.AND P6, PT, R251.reuse, R35, PT ;  /* 0x00000023fb00720c */ /* 0x040fe20003fc4070 */
[----:B------:R-:W-:Y:S01]  /*6010*/  IMAD R86, R251, R87, R86 ;  /* 0x00000057fb567224 */ /* 0x000fe200078e0256 */
[----:B------:R-:W-:Y:S01]  /*6020*/  IABS R87, R156 ;  /* 0x0000009c00577213 */ /* 0x000fe20000000000 */
[----:B------:R-:W-:Y:S01]  /*6030*/  IMAD.HI.U32 R89, R105, R88, RZ ;  /* 0x0000005869597227 */ /* 0x000fe200078e00ff */
[----:B------:R-:W-:Y:S01]  /*6040*/  ISETP.GT.U32.AND P3, PT, R251, R36, PT ;  /* 0x00000024fb00720c */ /* 0x000fe20003f64070 */
[----:B------:R-:W-:Y:S01]  /*6050*/  STL [R1+0x29c0], R152 ;  /* 0x0029c09801007387 */ /* 0x000fe20000100800 */
[C---:B------:R-:W-:Y:S01]  /*6060*/  IADD3 R20, R248.reuse, 0xa1, RZ ;  /* 0x000000a1f8147810 */ /* 0x040fe20007ffe0ff */
[----:B------:R-:W-:Y:S01]  /*6070*/  IMAD.HI.U32 R90, R105, R87, RZ ;  /* 0x00000057695a7227 */ /* 0x000fe200078e00ff */
[C---:B--2---:R-:W-:Y:S01]  /*6080*/  IADD3 R26, R248.reuse, 0xb1, RZ ;  /* 0x000000b1f81a7810 */ /* 0x044fe20007ffe0ff */
[----:B------:R-:W-:Y:S01]  /*6090*/  STL [R1+0x29c8], R153 ;  /* 0x0029c89901007387 */ /* 0x000fe20000100800 */
[----:B------:R-:W-:Y:S01]  /*60a0*/  IADD3 R25, R248, 0xba, RZ ;  /* 0x000000baf8197810 */ /* 0x000fe20007ffe0ff */
[--C-:B------:R-:W-:Y:S01]  /*60b0*/  @!P5 IMAD.IADD R34, R34, 0x1, -R251.reuse ;  /* 0x000000012222d824 */ /* 0x100fe200078e0afb */
[----:B------:R-:W-:Y:S01]  /*60c0*/  ISETP.GT.U32.AND P5, PT, R251, R37, PT ;  /* 0x00000025fb00720c */ /* 0x000fe20003fa4070 */
[--C-:B------:R-:W-:Y:S01]  /*60d0*/  @!P6 IMAD.IADD R35, R35, 0x1, -R251.reuse ;  /* 0x000000012323e824 */ /* 0x100fe200078e0afb */
[C---:B------:R-:W-:Y:S01]  /*60e0*/  ISETP.GT.U32.AND P6, PT, R251.reuse, R38, PT ;  /* 0x00000026fb00720c */ /* 0x040fe20003fc4070 */
[----:B------:R-:W-:Y:S01]  /*60f0*/  @!P4 IMAD.MOV R34, RZ, RZ, -R34 ;  /* 0x000000ffff22c224 */ /* 0x000fe200078e0a22 */
[----:B------:R1:W-:Y:S01]  /*6100*/  STL [R1+0x2c18], R27 ;  /* 0x002c181b01007387 */ /* 0x0003e20000100800 */
[----:B------:R-:W-:Y:S01]  /*6110*/  @!P3 IMAD.IADD R36, R36, 0x1, -R251 ;  /* 0x000000012424b824 */ /* 0x000fe200078e0afb */
[----:B------:R-:W-:Y:S01]  /*6120*/  ISETP.GE.AND P3, PT, R184, RZ, PT ;  /* 0x000000ffb800720c */ /* 0x000fe20003f66270 */
[----:B------:R-:W-:Y:S01]  /*6130*/  IMAD.MOV R90, RZ, RZ, -R90 ;  /* 0x000000ffff5a7224 */ /* 0x000fe200078e0a5a */
[----:B------:R-:W-:Y:S01]  /*6140*/  STL [R1+0x29d0], R6 ;  /* 0x0029d00601007387 */ /* 0x000fe20000100800 */
[----:B------:R-:W-:Y:S01]  /*6150*/  IMAD.MOV R89, RZ, RZ, -R89 ;  /* 0x000000ffff597224 */ /* 0x000fe200078e0a59 */
[----:B------:R-:W-:Y:S01]  /*6160*/  IADD3 R24, R248, 0xbd, RZ ;  /* 0x000000bdf8187810 */ /* 0x000fe20007ffe0ff */
[----:B------:R-:W-:Y:S01]  /*6170*/  IMAD R87, R251, R90, R87 ;  /* 0x0000005afb577224 */ /* 0x000fe200078e0257 */
[----:B------:R-:W-:Y:S01]  /*6180*/  IABS R90, R171 ;  /* 0x000000ab005a7213 */ /* 0x000fe20000000000 */
[--C-:B------:R-:W-:Y:S01]  /*6190*/  @!P5 IMAD.IADD R37, R37, 0x1, -R251.reuse ;  /* 0x000000012525d824 */ /* 0x100fe200078e0afb */
[----:B------:R-:W-:Y:S01]  /*61a0*/  ISETP.GE.AND P5, PT, R157, RZ, PT ;  /* 0x000000ff9d00720c */ /* 0x000fe20003fa6270 */
[----:B------:R-:W-:Y:S01]  /*61b0*/  @!P6 IMAD.IADD R38, R38, 0x1, -R251 ;  /* 0x000000012626e824 */ /* 0x000fe200078e0afb */
[----:B------:R-:W-:Y:S01]  /*61c0*/  STL [R1+0x2c1c], R28 ;  /* 0x002c1c1c01007387 */ /* 0x000fe20000100800 */
[C---:B------:R-:W-:Y:S01]  /*61d0*/  IMAD R88, R251.reuse, R89, R88 ;  /* 0x00000059fb587224 */ /* 0x040fe200078e0258 */
[C---:B------:R-:W-:Y:S01]  /*61e0*/  ISETP.GT.U32.AND P6, PT, R251.reuse, R37, PT ;  /* 0x00000025fb00720c */ /* 0x040fe20003fc4070 */
[----:B------:R-:W-:Y:S01]  /*61f0*/  @!P3 IMAD.MOV R35, RZ, RZ, -R35 ;  /* 0x000000ffff23b224 */ /* 0x000fe200078e0a23 */
[----:B------:R-:W-:Y:S01]  /*6200*/  ISETP.GT.U32.AND P3, PT, R251, R39, PT ;  /* 0x00000027fb00720c */ /* 0x000fe20003f64070 */
[----:B------:R-:W-:Y:S01]  /*6210*/  IMAD.HI.U32 R94, R105, R90, RZ ;  /* 0x0000005a695e7227 */ /* 0x000fe200078e00ff */
[----:B------:R-:W-:Y:S01]  /*6220*/  ISETP.GT.U32.AND P4, PT, R251, R38, PT ;  /* 0x00000026fb00720c */ /* 0x000fe20003f84070 */
[----:B------:R2:W-:Y:S01]  /*6230*/  STL [R1+0x2c20], R29 ;  /* 0x002c201d01007387 */ /* 0x0005e20000100800 */
[----:B------:R-:W-:Y:S01]  /*6240*/  IABS R89, R172 ;  /* 0x000000ac00597213 */ /* 0x000fe20000000000 */
[----:B------:R-:W-:Y:S01]  /*6250*/  IMAD.MOV R94, RZ, RZ, -R94 ;  /* 0x000000ffff5e7224 */ /* 0x000fe200078e0a5e */
[C---:B-1----:R-:W-:Y:S01]  /*6260*/  IADD3 R27, R248.reuse, 0x94, RZ ;  /* 0x00000094f81b7810 */ /* 0x042fe20007ffe0ff */
[----:B------:R-:W-:Y:S01]  /*6270*/  @!P5 IMAD.MOV R36, RZ, RZ, -R36 ;  /* 0x000000ffff24d224 */ /* 0x000fe200078e0a24 */
[----:B------:R-:W-:Y:S01]  /*6280*/  ISETP.GE.AND P5, PT, R183, RZ, PT ;  /* 0x000000ffb700720c */ /* 0x000fe20003fa6270 */
[----:B------:R-:W-:Y:S01]  /*6290*/  IMAD.MOV R93, RZ, RZ, -R93 ;  /* 0x000000ffff5d7224 */ /* 0x000fe200078e0a5d */
[----:B------:R-:W-:Y:S01]  /*62a0*/  IADD3 R157, R248, 0x98, RZ ;  /* 0x00000098f89d7810 */ /* 0x000fe20007ffe0ff */
[--C-:B------:R-:W-:Y:S01]  /*62b0*/  @!P6 IMAD.IADD R37, R37, 0x1, -R251.reuse ;  /* 0x000000012525e824 */ /* 0x100fe200078e0afb */
[----:B------:R-:W-:Y:S01]  /*62c0*/  ISETP.GT.U32.AND P6, PT, R251, R40, PT ;  /* 0x00000028fb00720c */ /* 0x000fe20003fc4070 */
[--C-:B------:R-:W-:Y:S01]  /*62d0*/  @!P3 IMAD.IADD R39, R39, 0x1, -R251.reuse ;  /* 0x000000012727b824 */ /* 0x100fe200078e0afb */
[----:B------:R-:W-:Y:S01]  /*62e0*/  ISETP.GE.AND P3, PT, R182, RZ, PT ;  /* 0x000000ffb600720c */ /* 0x000fe20003f66270 */
[----:B------:R-:W-:Y:S01]  /*62f0*/  @!P4 IMAD.IADD R38, R38, 0x1, -R251 ;  /* 0x000000012626c824 */ /* 0x000fe200078e0afb */
[C---:B------:R-:W-:Y:S01]  /*6300*/  ISETP.GT.U32.AND P4, PT, R251.reuse, R41, PT ;  /* 0x00000029fb00720c */ /* 0x040fe20003f84070 */
[----:B------:R-:W-:Y:S01]  /*6310*/  IMAD R90, R251, R94, R90 ;  /* 0x0000005efb5a7224 */ /* 0x000fe200078e025a */
[----:B------:R-:W-:Y:S01]  /*6320*/  IABS R94, R164 ;  /* 0x000000a4005e7213 */ /* 0x000fe20000000000 */
[----:B------:R-:W-:Y:S01]  /*6330*/  IMAD.HI.U32 R92, R105, R89, RZ ;  /* 0x00000059695c7227 */ /* 0x000fe200078e00ff */
[----:B--2---:R-:W-:-:S02]  /*6340*/  IADD3 R29, R248, 0x93, RZ ;  /* 0x00000093f81d7810 */ /* 0x004fc40007ffe0ff */
[----:B------:R-:W-:Y:S01]  /*6350*/  IADD3 R28, R248, 0xaf, RZ ;  /* 0x000000aff81c7810 */ /* 0x000fe20007ffe0ff */
[----:B------:R-:W-:Y:S01]  /*6360*/  @!P5 IMAD.MOV R37, RZ, RZ, -R37 ;  /* 0x000000ffff25d224 */ /* 0x000fe200078e0a25 */
[C---:B------:R-:W-:Y:S01]  /*6370*/  ISETP.GT.U32.AND P5, PT, R251.reuse, R39, PT ;  /* 0x00000027fb00720c */ /* 0x040fe20003fa4070 */
[--C-:B------:R-:W-:Y:S01]  /*6380*/  @!P6 IMAD.IADD R40, R40, 0x1, -R251.reuse ;  /* 0x000000012828e824 */ /* 0x100fe200078e0afb */
[----:B------:R-:W-:Y:S01]  /*6390*/  STL [R1+0x29a4], R29 ;  /* 0x0029a41d01007387 */ /* 0x000fe20000100800 */
[----:B------:R-:W-:Y:S01]  /*63a0*/  @!P3 IMAD.MOV R38, RZ, RZ, -R38 ;  /* 0x000000ffff26b224 */ /* 0x000fe200078e0a26 */
[----:B------:R-:W-:Y:S01]  /*63b0*/  ISETP.GT.U32.AND P3, PT, R251, R42, PT ;  /* 0x0000002afb00720c */ /* 0x000fe20003f64070 */
[----:B------:R-:W-:Y:S01]  /*63c0*/  @!P4 IMAD.IADD R41, R41, 0x1, -R251 ;  /* 0x000000012929c824 */ /* 0x000fe200078e0afb */
[C---:B------:R-:W-:Y:S01]  /*63d0*/  ISETP.GT.U32.AND P6, PT, R251.reuse, R40, PT ;  /* 0x00000028fb00720c */ /* 0x040fe20003fc4070 */
[C---:B------:R-:W-:Y:S01]  /*63e0*/  IMAD R91, R251.reuse, R93, R91 ;  /* 0x0000005dfb5b7224 */ /* 0x040fe200078e025b */
[----:B------:R-:W-:Y:S01]  /*63f0*/  IABS R93, R165 ;  /* 0x000000a5005d7213 */ /* 0x000fe20000000000 */
[----:B------:R-:W-:Y:S01]  /*6400*/  IMAD.MOV R92, RZ, RZ, -R92 ;  /* 0x000000ffff5c7224 */ /* 0x000fe200078e0a5c */
[----:B------:R-:W-:Y:S01]  /*6410*/  ISETP.GT.U32.AND P4, PT, R251, R41, PT ;  /* 0x00000029fb00720c */ /* 0x000fe20003f84070 */
[----:B------:R-:W-:Y:S01]  /*6420*/  IMAD.HI.U32 R98, R105, R97, RZ ;  /* 0x0000006169627227 */ /* 0x000fe200078e00ff */
[----:B------:R-:W-:Y:S01]  /*6430*/  STL [R1+0x29a8], R27 ;  /* 0x0029a81b01007387 */ /* 0x000fe20000100800 */
[----:B------:R-:W-:-:S02]  /*6440*/  IADD3 R23, R248, 0xc0, RZ ;  /* 0x000000c0f8177810 */ /* 0x000fc40007ffe0ff */
[--C-:B------:R-:W-:Y:S01]  /*6450*/  @!P5 IMAD.IADD R39, R39, 0x1, -R251.reuse ;  /* 0x000000012727d824 */ /* 0x100fe200078e0afb */
[----:B------:R-:W-:Y:S01]  /*6460*/  ISETP.GT.U32.AND P5, PT, R251, R43, PT ;  /* 0x0000002bfb00720c */ /* 0x000fe20003fa4070 */
[--C-:B------:R-:W-:Y:S01]  /*6470*/  @!P3 IMAD.IADD R42, R42, 0x1, -R251.reuse ;  /* 0x000000012a2ab824 */ /* 0x100fe200078e0afb */
[----:B------:R-:W-:Y:S01]  /*6480*/  ISETP.GE.AND P3, PT, R170, RZ, PT ;  /* 0x000000ffaa00720c */ /* 0x000fe20003f66270 */
[----:B------:R-:W-:Y:S01]  /*6490*/  @!P6 IMAD.IADD R40, R40, 0x1, -R251 ;  /* 0x000000012828e824 */ /* 0x000fe200078e0afb */
[----:B------:R-:W-:Y:S01]  /*64a0*/  ISETP.GE.AND P6, PT, R181, RZ, PT ;  /* 0x000000ffb500720c */ /* 0x000fe20003fc6270 */
[----:B------:R-:W-:Y:S01]  /*64b0*/  IMAD R89, R251, R92, R89 ;  /* 0x0000005cfb597224 */ /* 0x000fe200078e0259 */
[----:B------:R-:W-:Y:S01]  /*64c0*/  IABS R92, R150 ;  /* 0x00000096005c7213 */ /* 0x000fe20000000000 */
[----:B------:R-:W-:Y:S01]  /*64d0*/  @!P4 IMAD.IADD R41, R41, 0x1, -R251 ;  /* 0x000000012929c824 */ /* 0x000fe200078e0afb */
[----:B------:R-:W-:Y:S01]  /*64e0*/  ISETP.GE.AND P4, PT, R180, RZ, PT ;  /* 0x000000ffb400720c */ /* 0x000fe20003f86270 */
[----:B------:R-:W-:Y:S01]  /*64f0*/  IMAD.HI.U32 R96, R105, R93, RZ ;  /* 0x0000005d69607227 */ /* 0x000fe200078e00ff */
[----:B------:R-:W-:Y:S01]  /*6500*/  STL [R1+0x29ac], R4 ;  /* 0x0029ac0401007387 */ /* 0x000fe20000100800 */
[----:B------:R-:W-:-:S02]  /*6510*/  IADD3 R170, R248, 0x9e, RZ ;  /* 0x0000009ef8aa7810 */ /* 0x000fc40007ffe0ff */
[----:B------:R-:W-:Y:S01]  /*6520*/  @!P5 IMAD.IADD R43, R43, 0x1, -R251 ;  /* 0x000000012b2bd824 */ /* 0x000fe200078e0afb */
[C---:B------:R-:W-:Y:S01]  /*6530*/  ISETP.GT.U32.AND P5, PT, R251.reuse, R42, PT ;  /* 0x0000002afb00720c */ /* 0x040fe20003fa4070 */
[----:B------:R-:W-:Y:S01]  /*6540*/  @!P3 IMAD.MOV R41, RZ, RZ, -R41 ;  /* 0x000000ffff29b224 */ /* 0x000fe200078e0a29 */
[C---:B------:R-:W-:Y:S01]  /*6550*/  ISETP.GT.U32.AND P3, PT, R251.reuse, R44, PT ;  /* 0x0000002cfb00720c */ /* 0x040fe20003f64070 */
[----:B------:R-:W-:Y:S01]  /*6560*/  @!P6 IMAD.MOV R39, RZ, RZ, -R39 ;  /* 0x000000ffff27e224 */ /* 0x000fe200078e0a27 */
[----:B------:R-:W-:Y:S01]  /*6570*/  ISETP.GT.U32.AND P6, PT, R251, R43, PT ;  /* 0x0000002bfb00720c */ /* 0x000fe20003fc4070 */
[----:B------:R-:W-:Y:S01]  /*6580*/  IMAD.MOV R96, RZ, RZ, -R96 ;  /* 0x000000ffff607224 */ /* 0x000fe200078e0a60 */
[----:B------:R-:W-:Y:S01]  /*6590*/  STL [R1+0x29b8], R3 ;  /* 0x0029b80301007387 */ /* 0x000fe20000100800 */
[----:B------:R-:W-:Y:S01]  /*65a0*/  @!P4 IMAD.MOV R40, RZ, RZ, -R40 ;  /* 0x000000ffff28c224 */ /* 0x000fe200078e0a28 */
[----:B------:R-:W-:Y:S01]  /*65b0*/  ISETP.GE.AND P4, PT, R115, RZ, PT ;  /* 0x000000ff7300720c */ /* 0x000fe20003f86270 */
[----:B------:R-:W-:Y:S01]  /*65c0*/  IMAD.HI.U32 R95, R105, R92, RZ ;  /* 0x0000005c695f7227 */ /* 0x000fe200078e00ff */
[----:B------:R-:W-:Y:S01]  /*65d0*/  STL.64 [R1+0x2c28], R30 ;  /* 0x002c281e01007387 */ /* 0x000fe20000100a00 */
[----:B------:R-:W-:-:S02]  /*65e0*/  IADD3 R22, R248, 0xc1, RZ ;  /* 0x000000c1f8167810 */ /* 0x000fc40007ffe0ff */
        /* <DEDUP_REMOVED lines=8> */
[----:B------:R-:W-:Y:S01]  /*6670*/  @!P4 IMAD.MOV R42, RZ, RZ, -R42 ;  /* 0x000000ffff2ac224 */ /* 0x000fe200078e0a2a */
[----:B------:R-:W-:Y:S01]  /*6680*/  STL [R1+0x29bc], R163 ;  /* 0x0029bca301007387 */ /* 0x000fe20000100800 */
[----:B------:R-:W-:Y:S01]  /*6690*/  IMAD.MOV R95, RZ, RZ, -R95 ;  /* 0x000000ffff5f7224 */ /* 0x000fe200078e0a5f */
[----:B------:R-:W-:Y:S01]  /*66a0*/  IADD3 R169, R248, 0x9f, RZ ;  /* 0x0000009ff8a97810 */ /* 0x000fe20007ffe0ff */
[----:B------:R-:W-:Y:S01]  /*66b0*/  IMAD.HI.U32 R99, R105, R96, RZ ;  /* 0x0000006069637227 */ /* 0x000fe200078e00ff */
[----:B------:R1:W-:Y:S01]  /*66c0*/  STL.64 [R1+0x2c30], R32 ;  /* 0x002c302001007387 */ /* 0x0003e20000100a00 */
[----:B------:R-:W-:-:S02]  /*66d0*/  IABS R191, R23 ;  /* 0x0000001700bf7213 */ /* 0x000fc40000000000 */
[--C-:B------:R-:W-:Y:S01]  /*66e0*/  @!P5 IMAD.IADD R45, R45, 0x1, -R251.reuse ;  /* 0x000000012d2dd824 */ /* 0x100fe200078e0afb */
[C---:B------:R-:W-:Y:S01]  /*66f0*/  ISETP.GT.U32.AND P5, PT, R251.reuse, R44, PT ;  /* 0x0000002cfb00720c */ /* 0x040fe20003fa4070 */
[----:B------:R-:W-:Y:S01]  /*6700*/  @!P6 IMAD.IADD R46, R46, 0x1, -R251 ;  /* 0x000000012e2ee824 */ /* 0x000fe200078e0afb */
[----:B------:R-:W-:Y:S01]  /*6710*/  STL [R1+0x2994], R157 ;  /* 0x0029949d01007387 */ /* 0x000fe20000100800 */
[----:B------:R-:W-:Y:S01]  /*6720*/  @!P3 IMAD.MOV R43, RZ, RZ, -R43 ;  /* 0x000000ffff2bb224 */ /* 0x000fe200078e0a2b */
[C---:B------:R-:W-:Y:S01]  /*6730*/  ISETP.GT.U32.AND P4, PT, R251.reuse, R45, PT ;  /* 0x0000002dfb00720c */ /* 0x040fe20003f84070 */
[C---:B------:R-:W-:Y:S01]  /*6740*/  IMAD R92, R251.reuse, R95, R92 ;  /* 0x0000005ffb5c7224 */ /* 0x040fe200078e025c */
[----:B------:R-:W-:Y:S01]  /*6750*/  ISETP.GT.U32.AND P6, PT, R251, R46, PT ;  /* 0x0000002efb00720c */ /* 0x000fe20003fc4070 */
[----:B------:R-:W-:Y:S01]  /*6760*/  IMAD.HI.U32 R95, R105, R94, RZ ;  /* 0x0000005e695f7227 */ /* 0x000fe200078e00ff */
[C---:B------:R-:W-:Y:S01]  /*6770*/  ISETP.GT.U32.AND P3, PT, R251.reuse, R47, PT ;  /* 0x0000002ffb00720c */ /* 0x040fe20003f64070 */
[----:B------:R-:W-:Y:S01]  /*6780*/  STL [R1+0x299c], R10 ;  /* 0x00299c0a01007387 */ /* 0x000fe20000100800 */
[C---:B-1----:R-:W-:Y:S01]  /*6790*/  IADD3 R33, R248.reuse, 0xad, RZ ;  /* 0x000000adf8217810 */ /* 0x042fe20007ffe0ff */
[----:B------:R-:W-:Y:S01]  /*67a0*/  IMAD.MOV R95, RZ, RZ, -R95 ;  /* 0x000000ffff5f7224 */ /* 0x000fe200078e0a5f */
[----:B------:R-:W-:Y:S01]  /*67b0*/  IADD3 R32, R248, 0xb3, RZ ;  /* 0x000000b3f8207810 */ /* 0x000fe20007ffe0ff */
[--C-:B------:R-:W-:Y:S01]  /*67c0*/  @!P5 IMAD.IADD R44, R44, 0x1, -R251.reuse ;  /* 0x000000012c2cd824 */ /* 0x100fe200078e0afb */
[C---:B------:R-:W-:Y:S01]  /*67d0*/  ISETP.GT.U32.AND P5, PT, R251.reuse, R48, PT ;  /* 0x00000030fb00720c */ /* 0x040fe20003fa4070 */
[----:B------:R-:W-:Y:S01]  /*67e0*/  IMAD R94, R251, R95, R94 ;  /* 0x0000005ffb5e7224 */ /* 0x000fe200078e025e */
[----:B------:R-:W-:Y:S01]  /*67f0*/  IABS R95, R151 ;  /* 0x00000097005f7213 */ /* 0x000fe20000000000 */
[--C-:B------:R-:W-:Y:S01]  /*6800*/  @!P4 IMAD.IADD R45, R45, 0x1, -R251.reuse ;  /* 0x000000012d2dc824 */ /* 0x100fe200078e0afb */
[----:B------:R-:W-:Y:S01]  /*6810*/  ISETP.GE.AND P4, PT, R117, RZ, PT ;  /* 0x000000ff7500720c */ /* 0x000fe20003f86270 */
[--C-:B------:R-:W-:Y:S01]  /*6820*/  @!P6 IMAD.IADD R46, R46, 0x1, -R251.reuse ;  /* 0x000000012e2ee824 */ /* 0x100fe200078e0afb */
[----:B------:R-:W-:Y:S01]  /*6830*/  ISETP.GT.U32.AND P6, PT, R251, R49, PT ;  /* 0x00000031fb00720c */ /* 0x000fe20003fc4070 */
[----:B------:R-:W-:Y:S01]  /*6840*/  @!P3 IMAD.IADD R47, R47, 0x1, -R251 ;  /* 0x000000012f2fb824 */ /* 0x000fe200078e0afb */
[----:B------:R-:W-:Y:S01]  /*6850*/  ISETP.GE.AND P3, PT, R119, RZ, PT ;  /* 0x000000ff7700720c */ /* 0x000fe20003f66270 */
[----:B------:R-:W-:Y:S01]  /*6860*/  IMAD.HI.U32 R100, R105, R95, RZ ;  /* 0x0000005f69647227 */ /* 0x000fe200078e00ff */
[----:B------:R-:W-:Y:S01]  /*6870*/  STL.64 [R1+0x2c38], R34 ;  /* 0x002c382201007387 */ /* 0x000fe20000100a00 */
[----:B------:R-:W-:-:S02]  /*6880*/  IABS R117, R12 ;  /* 0x0000000c00757213 */ /* 0x000fc40000000000 */
[----:B------:R-:W-:Y:S01]  /*6890*/  @!P5 IMAD.IADD R48, R48, 0x1, -R251 ;  /* 0x000000013030d824 */ /* 0x000fe200078e0afb */
[----:B------:R-:W-:Y:S01]  /*68a0*/  ISETP.GE.AND P5, PT, R168, RZ, PT ;  /* 0x000000ffa800720c */ /* 0x000fe20003fa6270 */
[----:B------:R-:W-:Y:S01]  /*68b0*/  IMAD.MOV R99, RZ, RZ, -R99 ;  /* 0x000000ffff637224 */ /* 0x000fe200078e0a63 */
[----:B------:R-:W-:Y:S01]  /*68c0*/  STL [R1+0x29a0], R2 ;  /* 0x0029a00201007387 */ /* 0x000fe20000100800 */
[----:B------:R-:W-:Y:S01]  /*68d0*/  @!P4 IMAD.MOV R44, RZ, RZ, -R44 ;  /* 0x000000ffff2cc224 */ /* 0x000fe200078e0a2c */
[----:B------:R-:W-:Y:S01]  /*68e0*/  ISETP.GT.U32.AND P4, PT, R251, R47, PT ;  /* 0x0000002ffb00720c */ /* 0x000fe20003f84070 */
[----:B------:R-:W-:Y:S01]  /*68f0*/  @!P6 IMAD.IADD R49, R49, 0x1, -R251 ;  /* 0x000000013131e824 */ /* 0x000fe200078e0afb */
[C---:B------:R-:W-:Y:S01]  /*6900*/  ISETP.GT.U32.AND P6, PT, R251.reuse, R48, PT ;  /* 0x00000030fb00720c */ /* 0x040fe20003fc4070 */
[----:B------:R-:W-:Y:S01]  /*6910*/  @!P3 IMAD.MOV R45, RZ, RZ, -R45 ;  /* 0x000000ffff2db224 */ /* 0x000fe200078e0a2d */
[----:B------:R1:W-:Y:S01]  /*6920*/  STL.64 [R1+0x2c40], R36 ;  /* 0x002c402401007387 */ /* 0x0003e20000100a00 */
[----:B------:R-:W-:Y:S01]  /*6930*/  IMAD.MOV R100, RZ, RZ, -R100 ;  /* 0x000000ffff647224 */ /* 0x000fe200078e0a64 */
[C---:B------:R-:W-:Y:S01]  /*6940*/  ISETP.GT.U32.AND P3, PT, R251.reuse, R49, PT ;  /* 0x00000031fb00720c */ /* 0x040fe20003f64070 */
[C---:B------:R-:W-:Y:S01]  /*6950*/  IMAD R96, R251.reuse, R99, R96 ;  /* 0x00000063fb607224 */ /* 0x040fe200078e0260 */
[----:B------:R-:W-:Y:S01]  /*6960*/  IABS R99, R152 ;  /* 0x0000009800637213 */ /* 0x000fe20000000000 */
[----:B------:R-:W-:Y:S01]  /*6970*/  @!P5 IMAD.MOV R46, RZ, RZ, -R46 ;  /* 0x000000ffff2ed224 */ /* 0x000fe200078e0a2e */
[C---:B------:R-:W-:Y:S01]  /*6980*/  ISETP.GT.U32.AND P5, PT, R251.reuse, R50, PT ;  /* 0x00000032fb00720c */ /* 0x040fe20003fa4070 */
[----:B------:R-:W-:Y:S01]  /*6990*/  IMAD R95, R251, R100, R95 ;  /* 0x00000064fb5f7224 */ /* 0x000fe200078e025f */
[----:B------:R-:W-:Y:S01]  /*69a0*/  IABS R100, R153 ;  /* 0x0000009900647213 */ /* 0x000fe20000000000 */
[--C-:B------:R-:W-:Y:S01]  /*69b0*/  @!P4 IMAD.IADD R47, R47, 0x1, -R251.reuse ;  /* 0x000000012f2fc824 */ /* 0x100fe200078e0afb */
[----:B------:R-:W-:Y:S01]  /*69c0*/  ISETP.GE.AND P4, PT, R123, RZ, PT ;  /* 0x000000ff7b00720c */ /* 0x000fe20003f86270 */
[--C-:B------:R-:W-:Y:S01]  /*69d0*/  @!P6 IMAD.IADD R48, R48, 0x1, -R251.reuse ;  /* 0x000000013030e824 */ /* 0x100fe200078e0afb */
[----:B------:R-:W-:Y:S01]  /*69e0*/  ISETP.GT.U32.AND P6, PT, R251, R51, PT ;  /* 0x00000033fb00720c */ /* 0x000fe20003fc4070 */
[----:B------:R-:W-:Y:S01]  /*69f0*/  IMAD.MOV R98, RZ, RZ, -R98 ;  /* 0x000000ffff627224 */ /* 0x000fe200078e0a62 */
[----:B-1----:R-:W-:Y:S01]  /*6a00*/  IADD3 R37, R248, 0x9b, RZ ;  /* 0x0000009bf8257810 */ /* 0x002fe20007ffe0ff */
[----:B------:R-:W-:Y:S01]  /*6a10*/  @!P3 IMAD.IADD R49, R49, 0x1, -R251 ;  /* 0x000000013131b824 */ /* 0x000fe200078e0afb */
[----:B------:R-:W-:Y:S01]  /*6a20*/  ISETP.GE.AND P3, PT, R121, RZ, PT ;  /* 0x000000ff7900720c */ /* 0x000fe20003f66270 */
[----:B------:R-:W-:Y:S01]  /*6a30*/  IMAD R97, R251, R98, R97 ;  /* 0x00000062fb617224 */ /* 0x000fe200078e0261 */
[----:B------:R-:W-:Y:S01]  /*6a40*/  IABS R98, R161 ;  /* 0x000000a100627213 */ /* 0x000fe20000000000 */
[--C-:B------:R-:W-:Y:S01]  /*6a50*/  @!P5 IMAD.IADD R50, R50, 0x1, -R251.reuse ;  /* 0x000000013232d824 */ /* 0x100fe200078e0afb */
[----:B------:R-:W-:Y:S01]  /*6a60*/  ISETP.GE.AND P5, PT, R120, RZ, PT ;  /* 0x000000ff7800720c */ /* 0x000fe20003fa6270 */
[----:B------:R-:W-:Y:S01]  /*6a70*/  IMAD.HI.U32 R106, R105, R99, RZ ;  /* 0x00000063696a7227 */ /* 0x000fe200078e00ff */
[C---:B------:R-:W-:Y:S01]  /*6a80*/  IADD3 R35, R248.reuse, 0xa3, RZ ;  /* 0x000000a3f8237810 */ /* 0x040fe20007ffe0ff */
[----:B------:R-:W-:Y:S01]  /*6a90*/  STL [R1+0x2984], R37 ;  /* 0x0029842501007387 */ /* 0x000fe20000100800 */
[C---:B------:R-:W-:Y:S01]  /*6aa0*/  IADD3 R36, R248.reuse, 0xa2, RZ ;  /* 0x000000a2f8247810 */ /* 0x040fe20007ffe0ff */
[----:B------:R-:W-:Y:S01]  /*6ab0*/  @!P6 IMAD.IADD R51, R51, 0x1, -R251 ;  /* 0x000000013333e824 */ /* 0x000fe200078e0afb */
[----:B------:R-:W-:Y:S01]  /*6ac0*/  IABS R120, R35 ;  /* 0x0000002300787213 */ /* 0x000fe20000000000 */
[----:B------:R-:W-:Y:S01]  /*6ad0*/  @!P4 IMAD.MOV R47, RZ, RZ, -R47 ;  /* 0x000000ffff2fc224 */ /* 0x000fe200078e0a2f */
[C---:B------:R-:W-:Y:S01]  /*6ae0*/  ISETP.GT.U32.AND P4, PT, R251.reuse, R50, PT ;  /* 0x00000032fb00720c */ /* 0x040fe20003f84070 */
[----:B------:R-:W-:Y:S01]  /*6af0*/  @!P3 IMAD.MOV R48, RZ, RZ, -R48 ;  /* 0x000000ffff30b224 */ /* 0x000fe200078e0a30 */
[----:B------:R-:W-:Y:S01]  /*6b00*/  ISETP.GT.U32.AND P6, PT, R251, R51, PT ;  /* 0x00000033fb00720c */ /* 0x000fe20003fc4070 */
[----:B------:R-:W-:Y:S01]  /*6b10*/  IMAD.HI.U32 R107, R105, R98, RZ ;  /* 0x00000062696b7227 */ /* 0x000fe200078e00ff */
[C---:B------:R-:W-:Y:S01]  /*6b20*/  ISETP.GT.U32.AND P3, PT, R251.reuse, R52, PT ;  /* 0x00000034fb00720c */ /* 0x040fe20003f64070 */
[----:B------:R-:W-:Y:S01]  /*6b30*/  STL [R1+0x298c], R21 ;  /* 0x00298c1501007387 */ /* 0x000fe20000100800 */
[----:B------:R-:W-:Y:S01]  /*6b40*/  IABS R121, R9 ;  /* 0x0000000900797213 */ /* 0x000fe20000000000 */
[----:B------:R-:W-:Y:S01]  /*6b50*/  @!P5 IMAD.MOV R49, RZ, RZ, -R49 ;  /* 0x000000ffff31d224 */ /* 0x000fe200078e0a31 */
[C---:B------:R-:W-:Y:S01]  /*6b60*/  ISETP.GT.U32.AND P5, PT, R251.reuse, R53, PT ;  /* 0x00000035fb00720c */ /* 0x040fe20003fa4070 */
[----:B------:R-:W-:Y:S01]  /*6b70*/  IMAD.MOV R107, RZ, RZ, -R107 ;  /* 0x000000ffff6b7224 */ /* 0x000fe200078e0a6b */
[----:B------:R-:W-:Y:S01]  /*6b80*/  STL [R1+0x2990], R17 ;  /* 0x0029901101007387 */ /* 0x000fe20000100800 */
[----:B------:R-:W-:Y:S01]  /*6b90*/  IMAD.MOV R106, RZ, RZ, -R106 ;  /* 0x000000ffff6a7224 */ /* 0x000fe200078e0a6a */
[----:B------:R-:W-:Y:S01]  /*6ba0*/  IADD3 R168, R248, 0xa5, RZ ;  /* 0x000000a5f8a87810 */ /* 0x000fe20007ffe0ff */
[--C-:B------:R-:W-:Y:S01]  /*6bb0*/  @!P4 IMAD.IADD R50, R50, 0x1, -R251.reuse ;  /* 0x000000013232c824 */ /* 0x100fe200078e0afb */
[----:B------:R-:W-:Y:S01]  /*6bc0*/  ISETP.GT.U32.AND P4, PT, R251, R54, PT ;  /* 0x00000036fb00720c */ /* 0x000fe20003f84070 */
[--C-:B------:R-:W-:Y:S01]  /*6bd0*/  @!P6 IMAD.IADD R51, R51, 0x1, -R251.reuse ;  /* 0x000000013333e824 */ /* 0x100fe200078e0afb */
[----:B------:R-:W-:Y:S01]  /*6be0*/  ISETP.GE.AND P6, PT, R167, RZ, PT ;  /* 0x000000ffa700720c */ /* 0x000fe20003fc6270 */
[--C-:B------:R-:W-:Y:S01]  /*6bf0*/  @!P3 IMAD.IADD R52, R52, 0x1, -R251.reuse ;  /* 0x000000013434b824 */ /* 0x100fe200078e0afb */
[----:B------:R-:W-:Y:S01]  /*6c00*/  ISETP.GE.AND P3, PT, R166, RZ, PT ;  /* 0x000000ffa600720c */ /* 0x000fe20003f66270 */
[----:B------:R-:W-:Y:S01]  /*6c10*/  IMAD R98, R251, R107, R98 ;  /* 0x0000006bfb627224 */ /* 0x000fe200078e0262 */
[----:B------:R-:W-:Y:S01]  /*6c20*/  IABS R107, R3 ;  /* 0x00000003006b7213 */ /* 0x000fe20000000000 */
[----:B------:R-:W-:Y:S01]  /*6c30*/  @!P5 IMAD.IADD R53, R53, 0x1, -R251 ;  /* 0x000000013535d824 */ /* 0x000fe200078e0afb */
[C---:B------:R-:W-:Y:S01]  /*6c40*/  ISETP.GT.U32.AND P5, PT, R251.reuse, R52, PT ;  /* 0x00000034fb00720c */ /* 0x040fe20003fa4070 */
[----:B------:R-:W-:Y:S01]  /*6c50*/  IMAD R99, R251, R106, R99 ;  /* 0x0000006afb637224 */ /* 0x000fe200078e0263 */
[----:B------:R-:W-:Y:S01]  /*6c60*/  IABS R106, R4 ;  /* 0x00000004006a7213 */ /* 0x000fe20000000000 */
[----:B------:R-:W-:Y:S01]  /*6c70*/  IMAD.HI.U32 R102, R105, R101, RZ ;  /* 0x0000006569667227 */ /* 0x000fe200078e00ff */
[C---:B------:R-:W-:Y:S01]  /*6c80*/  IADD3 R167, R248.reuse, 0xa6, RZ ;  /* 0x000000a6f8a77810 */ /* 0x040fe20007ffe0ff */
[----:B------:R1:W-:Y:S01]  /*6c90*/  STL.64 [R1+0x2c48], R38 ;  /* 0x002c482601007387 */ /* 0x0003e20000100a00 */
[----:B------:R-:W-:Y:S01]  /*6ca0*/  IADD3 R34, R248, 0xa8, RZ ;  /* 0x000000a8f8227810 */ /* 0x000fe20007ffe0ff */
[----:B------:R-:W-:Y:S01]  /*6cb0*/  @!P6 IMAD.MOV R50, RZ, RZ, -R50 ;  /* 0x000000ffff32e224 */ /* 0x000fe200078e0a32 */
[C---:B------:R-:W-:Y:S01]  /*6cc0*/  ISETP.GT.U32.AND P6, PT, R251.reuse, R53, PT ;  /* 0x00000035fb00720c */ /* 0x040fe20003fc4070 */
[----:B------:R-:W-:Y:S01]  /*6cd0*/  @!P4 IMAD.IADD R54, R54, 0x1, -R251 ;  /* 0x000000013636c824 */ /* 0x000fe200078e0afb */
[----:B------:R2:W-:Y:S01]  /*6ce0*/  STL.64 [R1+0x2c50], R40 ;  /* 0x002c502801007387 */ /* 0x0005e20000100a00 */
[----:B------:R-:W-:Y:S01]  /*6cf0*/  @!P3 IMAD.MOV R51, RZ, RZ, -R51 ;  /* 0x000000ffff33b224 */ /* 0x000fe200078e0a33 */
[C---:B------:R-:W-:Y:S01]  /*6d00*/  ISETP.GT.U32.AND P3, PT, R251.reuse, R55, PT ;  /* 0x00000037fb00720c */ /* 0x040fe20003f64070 */
[--C-:B------:R-:W-:Y:S01]  /*6d10*/  @!P5 IMAD.IADD R52, R52, 0x1, -R251.reuse ;  /* 0x000000013434d824 */ /* 0x100fe200078e0afb */
[----:B------:R-:W-:Y:S01]  /*6d20*/  ISETP.GT.U32.AND P4, PT, R251, R54, PT ;  /* 0x00000036fb00720c */ /* 0x000fe20003f84070 */
[----:B------:R-:W-:Y:S01]  /*6d30*/  IMAD.MOV R102, RZ, RZ, -R102 ;  /* 0x000000ffff667224 */ /* 0x000fe200078e0a66 */
[----:B------:R-:W-:Y:S01]  /*6d40*/  ISETP.GE.AND P5, PT, R127, RZ, PT ;  /* 0x000000ff7f00720c */ /* 0x000fe20003fa6270 */
[----:B------:R-:W-:Y:S01]  /*6d50*/  IMAD.HI.U32 R103, R105, R100, RZ ;  /* 0x0000006469677227 */ /* 0x000fe200078e00ff */
[C---:B------:R-:W-:Y:S01]  /*6d60*/  IADD3 R166, R248.reuse, 0xaa, RZ ;  /* 0x000000aaf8a67810 */ /* 0x040fe20007ffe0ff */
[----:B------:R-:W-:Y:S01]  /*6d70*/  STL [R1+0x2980], R170 ;  /* 0x002980aa01007387 */ /* 0x000fe20000100800 */
[----:B-1----:R-:W-:Y:S01]  /*6d80*/  IADD3 R38, R248, 0xac, RZ ;  /* 0x000000acf8267810 */ /* 0x002fe20007ffe0ff */
[----:B------:R-:W-:Y:S01]  /*6d90*/  @!P6 IMAD.IADD R53, R53, 0x1, -R251 ;  /* 0x000000013535e824 */ /* 0x000fe200078e0afb */
[C---:B------:R-:W-:Y:S01]  /*6da0*/  ISETP.GT.U32.AND P6, PT, R251.reuse, R56, PT ;  /* 0x00000038fb00720c */ /* 0x040fe20003fc4070 */
[----:B------:R-:W-:Y:S01]  /*6db0*/  IMAD R101, R251, R102, R101 ;  /* 0x00000066fb657224 */ /* 0x000fe200078e0265 */
[----:B------:R-:W-:Y:S01]  /*6dc0*/  IABS R102, R29 ;  /* 0x0000001d00667213 */ /* 0x000fe20000000000 */
[--C-:B------:R-:W-:Y:S01]  /*6dd0*/  @!P3 IMAD.IADD R55, R55, 0x1, -R251.reuse ;  /* 0x000000013737b824 */ /* 0x100fe200078e0afb */
[----:B------:R-:W-:Y:S01]  /*6de0*/  ISETP.GE.AND P3, PT, R125, RZ, PT ;  /* 0x000000ff7d00720c */ /* 0x000fe20003f66270 */
[----:B------:R-:W-:Y:S01]  /*6df0*/  @!P4 IMAD.IADD R54, R54, 0x1, -R251 ;  /* 0x000000013636c824 */ /* 0x000fe200078e0afb */
[----:B------:R-:W-:Y:S01]  /*6e00*/  ISETP.GE.AND P4, PT, R126, RZ, PT ;  /* 0x000000ff7e00720c */ /* 0x000fe20003f86270 */
[----:B------:R-:W-:Y:S01]  /*6e10*/  @!P5 IMAD.MOV R52, RZ, RZ, -R52 ;  /* 0x000000ffff34d224 */ /* 0x000fe200078e0a34 */
[----:B------:R-:W-:Y:S01]  /*6e20*/  ISETP.GT.U32.AND P5, PT, R251, R57, PT ;  /* 0x00000039fb00720c */ /* 0x000fe20003fa4070 */
[----:B------:R-:W-:Y:S01]  /*6e30*/  IMAD.MOV R103, RZ, RZ, -R103 ;  /* 0x000000ffff677224 */ /* 0x000fe200078e0a67 */
[C---:B--2---:R-:W-:Y:S01]  /*6e40*/  IADD3 R40, R248.reuse, 0xa7, RZ ;  /* 0x000000a7f8287810 */ /* 0x044fe20007ffe0ff */
[----:B------:R-:W-:Y:S01]  /*6e50*/  IMAD.HI.U32 R113, R105, R102, RZ ;  /* 0x0000006669717227 */ /* 0x000fe200078e00ff */
[----:B------:R-:W-:Y:S01]  /*6e60*/  STL.64 [R1+0x2c58], R42 ;  /* 0x002c582a01007387 */ /* 0x000fe20000100a00 */
[----:B------:R-:W-:-:S02]  /*6e70*/  IADD3 R39, R248, 0xc8, RZ ;  /* 0x000000c8f8277810 */ /* 0x000fc40007ffe0ff */
[----:B------:R-:W-:Y:S01]  /*6e80*/  @!P6 IMAD.IADD R56, R56, 0x1, -R251 ;  /* 0x000000013838e824 */ /* 0x000fe200078e0afb */
[C---:B------:R-:W-:Y:S01]  /*6e90*/  ISETP.GT.U32.AND P6, PT, R251.reuse, R55, PT ;  /* 0x00000037fb00720c */ /* 0x040fe20003fc4070 */
[----:B------:R-:W-:Y:S01]  /*6ea0*/  @!P3 IMAD.MOV R54, RZ, RZ, -R54 ;  /* 0x000000ffff36b224 */ /* 0x000fe200078e0a36 */
[C---:B------:R-:W-:Y:S01]  /*6eb0*/  ISETP.GT.U32.AND P3, PT, R251.reuse, R58, PT ;  /* 0x0000003afb00720c */ /* 0x040fe20003f64070 */
[----:B------:R-:W-:Y:S01]  /*6ec0*/  @!P4 IMAD.MOV R53, RZ, RZ, -R53 ;  /* 0x000000ffff35c224 */ /* 0x000fe200078e0a35 */
[----:B------:R-:W-:Y:S01]  /*6ed0*/  ISETP.GT.U32.AND P4, PT, R251, R56, PT ;  /* 0x00000038fb00720c */ /* 0x000fe20003f84070 */
[----:B------:R-:W-:Y:S01]  /*6ee0*/  @!P5 IMAD.IADD R57, R57, 0x1, -R251 ;  /* 0x000000013939d824 */ /* 0x000fe200078e0afb */
[----:B------:R-:W-:Y:S01]  /*6ef0*/  STL [R1+0x2974], R169 ;  /* 0x002974a901007387 */ /* 0x000fe20000100800 */
        /* <DEDUP_REMOVED lines=8> */
[----:B------:R-:W-:Y:S01]  /*6f80*/  ISETP.GE.AND P6, PT, R159, RZ, PT ;  /* 0x000000ff9f00720c */ /* 0x000fe20003fc6270 */
[--C-:B------:R-:W-:Y:S01]  /*6f90*/  @!P4 IMAD.IADD R56, R56, 0x1, -R251.reuse ;  /* 0x000000013838c824 */ /* 0x100fe200078e0afb */
[----:B------:R-:W-:Y:S01]  /*6fa0*/  ISETP.GE.AND P4, PT, R130, RZ, PT ;  /* 0x000000ff8200720c */ /* 0x000fe20003f86270 */
[--C-:B------:R-:W-:Y:S01]  /*6fb0*/  @!P3 IMAD.IADD R58, R58, 0x1, -R251.reuse ;  /* 0x000000013a3ab824 */ /* 0x100fe200078e0afb */
[C---:B------:R-:W-:Y:S01]  /*6fc0*/  IADD3 R159, R248.reuse, 0xab, RZ ;  /* 0x000000abf89f7810 */ /* 0x040fe20007ffe0ff */
[----:B------:R-:W-:Y:S01]  /*6fd0*/  IMAD R102, R251, R113, R102 ;  /* 0x00000071fb667224 */ /* 0x000fe200078e0266 */
[----:B------:R1:W-:Y:S01]  /*6fe0*/  STL.64 [R1+0x2c60], R44 ;  /* 0x002c602c01007387 */ /* 0x0003e20000100a00 */
[----:B------:R-:W-:Y:S01]  /*6ff0*/  @!P5 IMAD.IADD R57, R57, 0x1, -R251 ;  /* 0x000000013939d824 */ /* 0x000fe200078e0afb */
[----:B------:R-:W-:Y:S01]  /*7000*/  ISETP.GT.U32.AND P3, PT, R251, R58, PT ;  /* 0x0000003afb00720c */ /* 0x000fe20003f64070 */
[----:B------:R-:W-:Y:S01]  /*7010*/  IMAD.HI.U32 R112, R105, R103, RZ ;  /* 0x0000006769707227 */ /* 0x000fe200078e00ff */
[C---:B------:R-:W-:Y:S01]  /*7020*/  ISETP.GT.U32.AND P5, PT, R251.reuse, R60, PT ;  /* 0x0000003cfb00720c */ /* 0x040fe20003fa4070 */
[----:B------:R-:W-:Y:S01]  /*7030*/  STL [R1+0x2968], R20 ;  /* 0x0029681401007387 */ /* 0x000fe20000100800 */
[C---:B------:R-:W-:Y:S01]  /*7040*/  IADD3 R30, R248.reuse, 0xcf, RZ ;  /* 0x000000cff81e7810 */ /* 0x040fe20007ffe0ff */
[----:B------:R-:W-:Y:S01]  /*7050*/  @!P6 IMAD.MOV R55, RZ, RZ, -R55 ;  /* 0x000000ffff37e224 */ /* 0x000fe200078e0a37 */
[----:B------:R-:W-:Y:S01]  /*7060*/  ISETP.GT.U32.AND P6, PT, R251, R59, PT ;  /* 0x0000003bfb00720c */ /* 0x000fe20003fc4070 */
[----:B------:R-:W-:Y:S01]  /*7070*/  @!P4 IMAD.MOV R56, RZ, RZ, -R56 ;  /* 0x000000ffff38c224 */ /* 0x000fe200078e0a38 */
[----:B------:R-:W-:Y:S01]  /*7080*/  ISETP.GE.AND P4, PT, R129, RZ, PT ;  /* 0x000000ff8100720c */ /* 0x000fe20003f86270 */
[----:B------:R-:W-:Y:S01]  /*7090*/  IMAD.MOV R112, RZ, RZ, -R112 ;  /* 0x000000ffff707224 */ /* 0x000fe200078e0a70 */
[----:B------:R-:W-:Y:S01]  /*70a0*/  STL [R1+0x296c], R36 ;  /* 0x00296c2401007387 */ /* 0x000fe20000100800 */
[----:B------:R-:W-:Y:S01]  /*70b0*/  IMAD.MOV R111, RZ, RZ, -R111 ;  /* 0x000000ffff6f7224 */ /* 0x000fe200078e0a6f */
[----:B-1----:R-:W-:Y:S01]  /*70c0*/  IADD3 R45, R248, 0xc7, RZ ;  /* 0x000000c7f82d7810 */ /* 0x002fe20007ffe0ff */
[--C-:B------:R-:W-:Y:S01]  /*70d0*/  @!P3 IMAD.IADD R58, R58, 0x1, -R251.reuse ;  /* 0x000000013a3ab824 */ /* 0x100fe200078e0afb */
[C---:B------:R-:W-:Y:S01]  /*70e0*/  ISETP.GT.U32.AND P3, PT, R251.reuse, R61, PT ;  /* 0x0000003dfb00720c */ /* 0x040fe20003f64070 */
[----:B------:R-:W-:Y:S01]  /*70f0*/  @!P5 IMAD.IADD R60, R60, 0x1, -R251 ;  /* 0x000000013c3cd824 */ /* 0x000fe200078e0afb */
[----:B------:R-:W-:Y:S01]  /*7100*/  STL [R1+0x2970], R35 ;  /* 0x0029702301007387 */ /* 0x000fe20000100800 */
[----:B------:R-:W-:Y:S01]  /*7110*/  IMAD R103, R251, R112, R103 ;  /* 0x00000070fb677224 */ /* 0x000fe200078e0267 */
[----:B------:R-:W-:Y:S01]  /*7120*/  IADD3 R44, R248, 0xca, RZ ;  /* 0x000000caf82c7810 */ /* 0x000fe20007ffe0ff */
[----:B------:R-:W-:Y:S01]  /*7130*/  @!P6 IMAD.IADD R59, R59, 0x1, -R251 ;  /* 0x000000013b3be824 */ /* 0x000fe200078e0afb */
[----:B------:R-:W-:Y:S01]  /*7140*/  ISETP.GE.AND P6, PT, R128, RZ, PT ;  /* 0x000000ff8000720c */ /* 0x000fe20003fc6270 */
[----:B------:R-:W-:Y:S01]  /*7150*/  @!P4 IMAD.MOV R57, RZ, RZ, -R57 ;  /* 0x000000ffff39c224 */ /* 0x000fe200078e0a39 */
[C---:B------:R-:W-:Y:S01]  /*7160*/  ISETP.GT.U32.AND P5, PT, R251.reuse, R60, PT ;  /* 0x0000003cfb00720c */ /* 0x040fe20003fa4070 */
[C---:B------:R-:W-:Y:S01]  /*7170*/  IMAD R106, R251.reuse, R111, R106 ;  /* 0x0000006ffb6a7224 */ /* 0x040fe200078e026a */
[----:B------:R-:W-:Y:S01]  /*7180*/  ISETP.GT.U32.AND P4, PT, R251, R59, PT ;  /* 0x0000003bfb00720c */ /* 0x000fe20003f84070 */
[----:B------:R-:W-:Y:S01]  /*7190*/  IMAD.HI.U32 R110, R105, R107, RZ ;  /* 0x0000006b696e7227 */ /* 0x000fe200078e00ff */
[----:B------:R-:W-:Y:S01]  /*71a0*/  IABS R111, R2 ;  /* 0x00000002006f7213 */ /* 0x000fe20000000000 */
[----:B------:R-:W-:Y:S01]  /*71b0*/  STL [R1+0x2978], R9 ;  /* 0x0029780901007387 */ /* 0x000fe20000100800 */
[C---:B------:R-:W-:Y:S01]  /*71c0*/  IADD3 R43, R248.reuse, 0xd4, RZ ;  /* 0x000000d4f82b7810 */ /* 0x040fe20007ffe0ff */
[--C-:B------:R-:W-:Y:S01]  /*71d0*/  @!P3 IMAD.IADD R61, R61, 0x1, -R251.reuse ;  /* 0x000000013d3db824 */ /* 0x100fe200078e0afb */
[----:B------:R-:W-:Y:S01]  /*71e0*/  IADD3 R41, R248, 0xd5, RZ ;  /* 0x000000d5f8297810 */ /* 0x000fe20007ffe0ff */
[----:B------:R-:W-:Y:S01]  /*71f0*/  IMAD.MOV R110, RZ, RZ, -R110 ;  /* 0x000000ffff6e7224 */ /* 0x000fe200078e0a6e */
[----:B------:R-:W-:Y:S01]  /*7200*/  STL.64 [R1+0x2c68], R46 ;  /* 0x002c682e01007387 */ /* 0x000fe20000100a00 */
[----:B------:R-:W-:Y:S01]  /*7210*/  @!P6 IMAD.MOV R58, RZ, RZ, -R58 ;  /* 0x000000ffff3ae224 */ /* 0x000fe200078e0a3a */
[C---:B------:R-:W-:Y:S01]  /*7220*/  ISETP.GT.U32.AND P6, PT, R251.reuse, R62, PT ;  /* 0x0000003efb00720c */ /* 0x040fe20003fc4070 */
[--C-:B------:R-:W-:Y:S01]  /*7230*/  @!P5 IMAD.IADD R60, R60, 0x1, -R251.reuse ;  /* 0x000000013c3cd824 */ /* 0x100fe200078e0afb */
[----:B------:R-:W-:Y:S01]  /*7240*/  ISETP.GT.U32.AND P3, PT, R251, R61, PT ;  /* 0x0000003dfb00720c */ /* 0x000fe20003f64070 */
[----:B------:R-:W-:Y:S01]  /*7250*/  @!P4 IMAD.IADD R59, R59, 0x1, -R251 ;  /* 0x000000013b3bc824 */ /* 0x000fe200078e0afb */
[----:B------:R-:W-:Y:S01]  /*7260*/  ISETP.GT.U32.AND P4, PT, R251, R63, PT ;  /* 0x0000003ffb00720c */ /* 0x000fe20003f84070 */
[----:B------:R-:W-:Y:S01]  /*7270*/  IMAD.HI.U32 R109, R105, R108, RZ ;  /* 0x0000006c696d7227 */ /* 0x000fe200078e00ff */
[----:B------:R-:W-:Y:S01]  /*7280*/  ISETP.GE.AND P5, PT, R179, RZ, PT ;  /* 0x000000ffb300720c */ /* 0x000fe20003fa6270 */
[----:B------:R1:W-:Y:S01]  /*7290*/  STL.64 [R1+0x2c70], R48 ;  /* 0x002c703001007387 */ /* 0x0003e20000100a00 */
[----:B------:R-:W-:Y:S01]  /*72a0*/  IABS R192, R45 ;  /* 0x0000002d00c07213 */ /* 0x000fe20000000000 */
[----:B------:R-:W-:Y:S01]  /*72b0*/  IMAD R107, R251, R110, R107 ;  /* 0x0000006efb6b7224 */ /* 0x000fe200078e026b */
[----:B------:R-:W-:Y:S01]  /*72c0*/  IABS R110, R10 ;  /* 0x0000000a006e7213 */ /* 0x000fe20000000000 */
[----:B------:R-:W-:Y:S01]  /*72d0*/  IMAD.MOV R109, RZ, RZ, -R109 ;  /* 0x000000ffff6d7224 */ /* 0x000fe200078e0a6d */
[----:B------:R-:W-:Y:S01]  /*72e0*/  STL.64 [R1+0x2c78], R50 ;  /* 0x002c783201007387 */ /* 0x000fe20000100a00 */
[--C-:B------:R-:W-:Y:S01]  /*72f0*/  @!P6 IMAD.IADD R62, R62, 0x1, -R251.reuse ;  /* 0x000000013e3ee824 */ /* 0x100fe200078e0afb */
[----:B------:R-:W-:Y:S01]  /*7300*/  ISETP.GE.AND P6, PT, R134, RZ, PT ;  /* 0x000000ff8600720c */ /* 0x000fe20003fc6270 */
[--C-:B------:R-:W-:Y:S01]  /*7310*/  @!P3 IMAD.IADD R61, R61, 0x1, -R251.reuse ;  /* 0x000000013d3db824 */ /* 0x100fe200078e0afb */
[----:B------:R-:W-:Y:S01]  /*7320*/  ISETP.GE.AND P3, PT, R137, RZ, PT ;  /* 0x000000ff8900720c */ /* 0x000fe20003f66270 */
        /* <DEDUP_REMOVED lines=9> */
[C---:B-1----:R-:W-:Y:S01]  /*73c0*/  IADD3 R49, R248.reuse, 0xb4, RZ ;  /* 0x000000b4f8317810 */ /* 0x042fe20007ffe0ff */
[----:B------:R-:W-:Y:S01]  /*73d0*/  @!P6 IMAD.MOV R61, RZ, RZ, -R61 ;  /* 0x000000ffff3de224 */ /* 0x000fe200078e0a3d */
[----:B------:R-:W-:Y:S01]  /*73e0*/  ISETP.GE.AND P6, PT, R131, RZ, PT ;  /* 0x000000ff8300720c */ /* 0x000fe20003fc6270 */
[----:B------:R-:W-:Y:S01]  /*73f0*/  @!P3 IMAD.MOV R60, RZ, RZ, -R60 ;  /* 0x000000ffff3cb224 */ /* 0x000fe200078e0a3c */
[----:B------:R-:W-:Y:S01]  /*7400*/  ISETP.GT.U32.AND P3, PT, R251, R64, PT ;  /* 0x00000040fb00720c */ /* 0x000fe20003f64070 */
[----:B------:R-:W-:Y:S01]  /*7410*/  IMAD.HI.U32 R114, R105, R109, RZ ;  /* 0x0000006d69727227 */ /* 0x000fe200078e00ff */
[----:B------:R-:W-:Y:S01]  /*7420*/  IABS R131, R0 ;  /* 0x0000000000837213 */ /* 0x000fe20000000000 */
[----:B------:R-:W-:Y:S01]  /*7430*/  STL [R1+0x2960], R40 ;  /* 0x0029602801007387 */ /* 0x000fe20000100800 */
[----:B------:R-:W-:Y:S01]  /*7440*/  IADD3 R48, R248, 0xb8, RZ ;  /* 0x000000b8f8307810 */ /* 0x000fe20007ffe0ff */
[--C-:B------:R-:W-:Y:S01]  /*7450*/  @!P5 IMAD.IADD R62, R62, 0x1, -R251.reuse ;  /* 0x000000013e3ed824 */ /* 0x100fe200078e0afb */
[----:B------:R-:W-:Y:S01]  /*7460*/  ISETP.GT.U32.AND P5, PT, R251, R65, PT ;  /* 0x00000041fb00720c */ /* 0x000fe20003fa4070 */
[--C-:B------:R-:W-:Y:S01]  /*7470*/  @!P4 IMAD.IADD R63, R63, 0x1, -R251.reuse ;  /* 0x000000013f3fc824 */ /* 0x100fe200078e0afb */
[----:B------:R-:W-:Y:S01]  /*7480*/  ISETP.GT.U32.AND P4, PT, R251, R66, PT ;  /* 0x00000042fb00720c */ /* 0x000fe20003f84070 */
[----:B------:R-:W-:Y:S01]  /*7490*/  IMAD.MOV R114, RZ, RZ, -R114 ;  /* 0x000000ffff727224 */ /* 0x000fe200078e0a72 */
[----:B------:R1:W-:Y:S01]  /*74a0*/  STL.64 [R1+0x2c80], R52 ;  /* 0x002c803401007387 */ /* 0x0003e20000100a00 */
[----:B------:R-:W-:Y:S01]  /*74b0*/  @!P6 IMAD.MOV R62, RZ, RZ, -R62 ;  /* 0x000000ffff3ee224 */ /* 0x000fe200078e0a3e */
[----:B------:R-:W-:Y:S01]  /*74c0*/  ISETP.GE.AND P6, PT, R133, RZ, PT ;  /* 0x000000ff8500720c */ /* 0x000fe20003fc6270 */
[----:B------:R-:W-:Y:S01]  /*74d0*/  @!P3 IMAD.IADD R64, R64, 0x1, -R251 ;  /* 0x000000014040b824 */ /* 0x000fe200078e0afb */
[----:B------:R-:W-:Y:S01]  /*74e0*/  STL [R1+0x2948], R34 ;  /* 0x0029482201007387 */ /* 0x000fe20000100800 */
[----:B------:R-:W-:Y:S01]  /*74f0*/  IMAD.MOV R113, RZ, RZ, -R113 ;  /* 0x000000ffff717224 */ /* 0x000fe200078e0a71 */
[----:B------:R-:W-:Y:S01]  /*7500*/  IADD3 R47, R248, 0xb9, RZ ;  /* 0x000000b9f82f7810 */ /* 0x000fe20007ffe0ff */
[C---:B------:R-:W-:Y:S01]  /*7510*/  IMAD R109, R251.reuse, R114, R109 ;  /* 0x00000072fb6d7224 */ /* 0x040fe200078e026d */
[----:B------:R-:W-:Y:S01]  /*7520*/  ISETP.GT.U32.AND P3, PT, R251, R64, PT ;  /* 0x00000040fb00720c */ /* 0x000fe20003f64070 */
[--C-:B------:R-:W-:Y:S01]  /*7530*/  @!P5 IMAD.IADD R65, R65, 0x1, -R251.reuse ;  /* 0x000000014141d824 */ /* 0x100fe200078e0afb */
[----:B------:R-:W-:Y:S01]  /*7540*/  ISETP.GE.AND P5, PT, R132, RZ, PT ;  /* 0x000000ff8400720c */ /* 0x000fe20003fa6270 */
[----:B------:R-:W-:Y:S01]  /*7550*/  @!P4 IMAD.IADD R66, R66, 0x1, -R251 ;  /* 0x000000014242c824 */ /* 0x000fe200078e0afb */
[----:B------:R-:W-:Y:S01]  /*7560*/  IABS R114, R17 ;  /* 0x0000001100727213 */ /* 0x000fe20000000000 */
[C---:B------:R-:W-:Y:S01]  /*7570*/  IMAD R110, R251.reuse, R113, R110 ;  /* 0x00000071fb6e7224 */ /* 0x040fe200078e026e */
[C---:B------:R-:W-:Y:S01]  /*7580*/  ISETP.GT.U32.AND P4, PT, R251.reuse, R65, PT ;  /* 0x00000041fb00720c */ /* 0x040fe20003f84070 */
[----:B------:R-:W-:Y:S01]  /*7590*/  @!P6 IMAD.MOV R63, RZ, RZ, -R63 ;  /* 0x000000ffff3fe224 */ /* 0x000fe200078e0a3f */
[----:B------:R-:W-:Y:S01]  /*75a0*/  ISETP.GT.U32.AND P6, PT, R251, R66, PT ;  /* 0x00000042fb00720c */ /* 0x000fe20003fc4070 */
[C---:B------:R-:W-:Y:S01]  /*75b0*/  IMAD.HI.U32 R112, R105.reuse, R111, RZ ;  /* 0x0000006f69707227 */ /* 0x040fe200078e00ff */
[----:B------:R-:W-:Y:S01]  /*75c0*/  IABS R113, R21 ;  /* 0x0000001500717213 */ /* 0x000fe20000000000 */
[----:B------:R-:W-:Y:S01]  /*75d0*/  STL [R1+0x294c], R14 ;  /* 0x00294c0e01007387 */ /* 0x000fe20000100800 */
[----:B------:R-:W-:Y:S01]  /*75e0*/  IADD3 R46, R248, 0xbc, RZ ;  /* 0x000000bcf82e7810 */ /* 0x000fe20007ffe0ff */
[----:B------:R-:W-:Y:S01]  /*75f0*/  IMAD.MOV R112, RZ, RZ, -R112 ;  /* 0x000000ffff707224 */ /* 0x000fe200078e0a70 */
[----:B------:R-:W-:Y:S01]  /*7600*/  @!P3 IADD3 R64, R64, -R251, RZ ;  /* 0x800000fb4040b210 */ /* 0x000fe20007ffe0ff */
[----:B------:R-:W-:Y:S01]  /*7610*/  IMAD.HI.U32 R115, R105, R113, RZ ;  /* 0x0000007169737227 */ /* 0x000fe200078e00ff */
[C---:B------:R-:W-:Y:S01]  /*7620*/  ISETP.GT.U32.AND P3, PT, R251.reuse, R67, PT ;  /* 0x00000043fb00720c */ /* 0x040fe20003f64070 */
[----:B------:R-:W-:Y:S01]  /*7630*/  STL [R1+0x2950], R166 ;  /* 0x002950a601007387 */ /* 0x000fe20000100800 */
[----:B-1----:R-:W-:Y:S01]  /*7640*/  IADD3 R53, R248, 0xc6, RZ ;  /* 0x000000c6f8357810 */ /* 0x002fe20007ffe0ff */
[----:B------:R-:W-:Y:S01]  /*7650*/  @!P5 IMAD.MOV R64, RZ, RZ, -R64 ;  /* 0x000000ffff40d224 */ /* 0x000fe200078e0a40 */
[C---:B------:R-:W-:Y:S01]  /*7660*/  ISETP.GT.U32.AND P5, PT, R251.reuse, R68, PT ;  /* 0x00000044fb00720c */ /* 0x040fe20003fa4070 */
[--C-:B------:R-:W-:Y:S01]  /*7670*/  @!P6 IMAD.IADD R66, R66, 0x1, -R251.reuse ;  /* 0x000000014242e824 */ /* 0x100fe200078e0afb */
[----:B------:R-:W-:Y:S01]  /*7680*/  ISETP.GT.U32.AND P6, PT, R251, R69, PT ;  /* 0x00000045fb00720c */ /* 0x000fe20003fc4070 */
[----:B------:R-:W-:Y:S01]  /*7690*/  @!P4 IMAD.IADD R65, R65, 0x1, -R251 ;  /* 0x000000014141c824 */ /* 0x000fe200078e0afb */
[----:B------:R-:W-:Y:S01]  /*76a0*/  ISETP.GE.AND P4, PT, R136, RZ, PT ;  /* 0x000000ff8800720c */ /* 0x000fe20003f86270 */
[----:B------:R-:W-:Y:S01]  /*76b0*/  IMAD R111, R251, R112, R111 ;  /* 0x00000070fb6f7224 */ /* 0x000fe200078e026f */
[----:B------:R-:W-:Y:S01]  /*76c0*/  IABS R112, R37 ;  /* 0x0000002500707213 */ /* 0x000fe20000000000 */
[----:B------:R-:W-:Y:S01]  /*76d0*/  IMAD.MOV R115, RZ, RZ, -R115 ;  /* 0x000000ffff737224 */ /* 0x000fe200078e0a73 */
[----:B------:R-:W-:Y:S01]  /*76e0*/  STL.64 [R1+0x2c88], R54 ;  /* 0x002c883601007387 */ /* 0x000fe20000100a00 */
[----:B------:R-:W-:Y:S01]  /*76f0*/  @!P3 IMAD.IADD R67, R67, 0x1, -R251 ;  /* 0x000000014343b824 */ /* 0x000fe200078e0afb */
[----:B------:R-:W-:Y:S01]  /*7700*/  ISETP.GE.AND P3, PT, R135, RZ, PT ;  /* 0x000000ff8700720c */ /* 0x000fe20003f66270 */
[----:B------:R-:W-:Y:S01]  /*7710*/  IMAD.HI.U32 R116, R105, R112, RZ ;  /* 0x0000007069747227 */ /* 0x000fe200078e00ff */
[----:B------:R1:W-:Y:S01]  /*7720*/  STL.64 [R1+0x2c90], R56 ;  /* 0x002c903801007387 */ /* 0x0003e20000100a00 */
[----:B------:R-:W-:-:S02]  /*7730*/  IADD3 R52, R248, 0xcd, RZ ;  /* 0x000000cdf8347810 */ /* 0x000fc40007ffe0ff */
[--C-:B------:R-:W-:Y:S01]  /*7740*/  @!P6 IMAD.IADD R69, R69, 0x1, -R251.reuse ;  /* 0x000000014545e824 */ /* 0x100fe200078e0afb */
[----:B------:R-:W-:Y:S01]  /*7750*/  STL [R1+0x2930], R159 ;  /* 0x0029309f01007387 */ /* 0x000fe20000100800 */
[----:B------:R-:W-:Y:S01]  /*7760*/  @!P5 IMAD.IADD R68, R68, 0x1, -R251 ;  /* 0x000000014444d824 */ /* 0x000fe200078e0afb */
[C---:B------:R-:W-:Y:S01]  /*7770*/  ISETP.GT.U32.AND P5, PT, R251.reuse, R67, PT ;  /* 0x00000043fb00720c */ /* 0x040fe20003fa4070 */
[----:B------:R-:W-:Y:S01]  /*7780*/  @!P4 IMAD.MOV R65, RZ, RZ, -R65 ;  /* 0x000000ffff41c224 */ /* 0x000fe200078e0a41 */
[C---:B------:R-:W-:Y:S01]  /*7790*/  ISETP.GT.U32.AND P6, PT, R251.reuse, R69, PT ;  /* 0x00000045fb00720c */ /* 0x040fe20003fc4070 */
[----:B------:R-:W-:Y:S01]  /*77a0*/  IMAD.MOV R116, RZ, RZ, -R116 ;  /* 0x000000ffff747224 */ /* 0x000fe200078e0a74 */
[C---:B------:R-:W-:Y:S01]  /*77b0*/  ISETP.GT.U32.AND P4, PT, R251.reuse, R68, PT ;  /* 0x00000044fb00720c */ /* 0x040fe20003f84070 */
[----:B------:R-:W-:Y:S01]  /*77c0*/  @!P3 IMAD.MOV R66, RZ, RZ, -R66 ;  /* 0x000000ffff42b224 */ /* 0x000fe200078e0a42 */
[C---:B------:R-:W-:Y:S01]  /*77d0*/  ISETP.GT.U32.AND P3, PT, R251.reuse, R70, PT ;  /* 0x00000046fb00720c */ /* 0x040fe20003f64070 */
[C---:B------:R-:W-:Y:S01]  /*77e0*/  IMAD R112, R251.reuse, R116, R112 ;  /* 0x00000074fb707224 */ /* 0x040fe200078e0270 */
[C---:B-1----:R-:W-:Y:S01]  /*77f0*/  IADD3 R57, R248.reuse, 0xb2, RZ ;  /* 0x000000b2f8397810 */ /* 0x042fe20007ffe0ff */
[----:B------:R-:W-:Y:S01]  /*7800*/  IMAD R113, R251, R115, R113 ;  /* 0x00000073fb717224 */ /* 0x000fe200078e0271 */
[C---:B------:R-:W-:Y:S01]  /*7810*/  IADD3 R56, R248.reuse, 0xb7, RZ ;  /* 0x000000b7f8387810 */ /* 0x040fe20007ffe0ff */
[----:B------:R-:W-:Y:S01]  /*7820*/  IMAD.HI.U32 R115, R105, R114, RZ ;  /* 0x0000007269737227 */ /* 0x000fe200078e00ff */
[C---:B------:R-:W-:Y:S01]  /*7830*/  IADD3 R55, R248.reuse, 0xbf, RZ ;  /* 0x000000bff8377810 */ /* 0x040fe20007ffe0ff */
[----:B------:R1:W-:Y:S01]  /*7840*/  STL [R1+0x2938], R38 ;  /* 0x0029382601007387 */ /* 0x0003e20000100800 */
[----:B------:R-:W-:Y:S01]  /*7850*/  IADD3 R54, R248, 0xc5, RZ ;  /* 0x000000c5f8367810 */ /* 0x000fe20007ffe0ff */
[--C-:B------:R-:W-:Y:S01]  /*7860*/  @!P5 IMAD.IADD R67, R67, 0x1, -R251.reuse ;  /* 0x000000014343d824 */ /* 0x100fe200078e0afb */
[----:B------:R-:W-:Y:S01]  /*7870*/  ISETP.GE.AND P5, PT, R178, RZ, PT ;  /* 0x000000ffb200720c */ /* 0x000fe20003fa6270 */
[--C-:B------:R-:W-:Y:S01]  /*7880*/  @!P6 IMAD.IADD R69, R69, 0x1, -R251.reuse ;  /* 0x000000014545e824 */ /* 0x100fe200078e0afb */
[----:B------:R-:W-:Y:S01]  /*7890*/  ISETP.GE.AND P6, PT, R177, RZ, PT ;  /* 0x000000ffb100720c */ /* 0x000fe20003fc6270 */
[--C-:B------:R-:W-:Y:S01]  /*78a0*/  @!P4 IMAD.IADD R68, R68, 0x1, -R251.reuse ;  /* 0x000000014444c824 */ /* 0x100fe200078e0afb */
[----:B------:R-:W-:Y:S01]  /*78b0*/  ISETP.GT.U32.AND P4, PT, R251, R71, PT ;  /* 0x00000047fb00720c */ /* 0x000fe20003f84070 */
[----:B------:R-:W-:Y:S01]  /*78c0*/  @!P3 IMAD.IADD R70, R70, 0x1, -R251 ;  /* 0x000000014646b824 */ /* 0x000fe200078e0afb */
[----:B------:R2:W-:Y:S01]  /*78d0*/  STL [R1+0x293c], R33 ;  /* 0x00293c2101007387 */ /* 0x0005e20000100800 */
[----:B------:R-:W-:Y:S01]  /*78e0*/  IMAD.MOV R116, RZ, RZ, -R115 ;  /* 0x000000ffff747224 */ /* 0x000fe200078e0a73 */
[----:B------:R-:W-:Y:S01]  /*78f0*/  IABS R115, R170 ;  /* 0x000000aa00737213 */ /* 0x000fe20000000000 */
[----:B------:R-:W-:Y:S01]  /*7900*/  IMAD.HI.U32 R122, R105, R120, RZ ;  /* 0x00000078697a7227 */ /* 0x000fe200078e00ff */
[C---:B------:R-:W-:Y:S01]  /*7910*/  ISETP.GT.U32.AND P3, PT, R251.reuse, R70, PT ;  /* 0x00000046fb00720c */ /* 0x040fe20003f64070 */
[----:B------:R3:W-:Y:S01]  /*7920*/  STL [R1+0x2944], R0 ;  /* 0x0029440001007387 */ /* 0x0007e20000100800 */
[----:B------:R-:W-:Y:S01]  /*7930*/  IADD3 R50, R248, 0xce, RZ ;  /* 0x000000cef8327810 */ /* 0x000fe20007ffe0ff */
[----:B------:R-:W-:Y:S01]  /*7940*/  @!P5 IMAD.MOV R67, RZ, RZ, -R67 ;  /* 0x000000ffff43d224 */ /* 0x000fe200078e0a43 */
[----:B------:R-:W-:Y:S01]  /*7950*/  ISETP.GE.AND P5, PT, R138, RZ, PT ;  /* 0x000000ff8a00720c */ /* 0x000fe20003fa6270 */
[----:B------:R-:W-:Y:S01]  /*7960*/  @!P6 IMAD.MOV R68, RZ, RZ, -R68 ;  /* 0x000000ffff44e224 */ /* 0x000fe200078e0a44 */
[----:B------:R-:W-:Y:S01]  /*7970*/  ISETP.GT.U32.AND P6, PT, R251, R72, PT ;  /* 0x00000048fb00720c */ /* 0x000fe20003fc4070 */
[----:B------:R-:W-:Y:S01]  /*7980*/  @!P4 IMAD.IADD R71, R71, 0x1, -R251 ;  /* 0x000000014747c824 */ /* 0x000fe200078e0afb */
[----:B------:R-:W-:Y:S01]  /*7990*/  STL.64 [R1+0x2c98], R58 ;  /* 0x002c983a01007387 */ /* 0x000fe20000100a00 */
[----:B------:R-:W-:Y:S01]  /*79a0*/  IMAD.HI.U32 R118, R105, R115, RZ ;  /* 0x0000007369767227 */ /* 0x000fe200078e00ff */
[----:B------:R-:W-:-:S02]  /*79b0*/  IABS R177, R53 ;  /* 0x0000003500b17213 */ /* 0x000fc40000000000 */
[----:B------:R-:W-:Y:S01]  /*79c0*/  ISETP.GT.U32.AND P4, PT, R251, R71, PT ;  /* 0x00000047fb00720c */ /* 0x000fe20003f84070 */
[----:B------:R-:W-:Y:S01]  /*79d0*/  @!P3 IMAD.IADD R70, R70, 0x1, -R251 ;  /* 0x000000014646b824 */ /* 0x000fe200078e0afb */
[----:B------:R-:W-:Y:S01]  /*79e0*/  ISETP.GE.AND P3, PT, R143, RZ, PT ;  /* 0x000000ff8f00720c */ /* 0x000fe20003f66270 */
[C---:B------:R-:W-:Y:S01]  /*79f0*/  IMAD R114, R251.reuse, R116, R114 ;  /* 0x00000074fb727224 */ /* 0x040fe200078e0272 */
[----:B------:R-:W-:Y:S01]  /*7a00*/  IABS R116, R169 ;  /* 0x000000a900747213 */ /* 0x000fe20000000000 */
[----:B------:R-:W-:Y:S01]  /*7a10*/  @!P5 IMAD.MOV R69, RZ, RZ, -R69 ;  /* 0x000000ffff45d224 */ /* 0x000fe200078e0a45 */
[----:B------:R-:W-:Y:S01]  /*7a20*/  ISETP.GT.U32.AND P5, PT, R251, R73, PT ;  /* 0x00000049fb00720c */ /* 0x000fe20003fa4070 */
[--C-:B------:R-:W-:Y:S01]  /*7a30*/  @!P6 IMAD.IADD R72, R72, 0x1, -R251.reuse ;  /* 0x000000014848e824 */ /* 0x100fe200078e0afb */
[----:B------:R-:W-:Y:S01]  /*7a40*/  STL.64 [R1+0x2ca0], R60 ;  /* 0x002ca03c01007387 */ /* 0x000fe20000100a00 */
[----:B------:R-:W-:Y:S01]  /*7a50*/  IMAD.MOV R118, RZ, RZ, -R118 ;  /* 0x000000ffff767224 */ /* 0x000fe200078e0a76 */
[C---:B------:R-:W-:Y:S01]  /*7a60*/  IADD3 R42, R248.reuse, 0xdc, RZ ;  /* 0x000000dcf82a7810 */ /* 0x040fe20007ffe0ff */
[----:B------:R-:W-:Y:S01]  /*7a70*/  IMAD.HI.U32 R119, R105, R116, RZ ;  /* 0x0000007469777227 */ /* 0x000fe200078e00ff */
[----:B------:R-:W-:Y:S01]  /*7a80*/  ISETP.GT.U32.AND P6, PT, R251, R72, PT ;  /* 0x00000048fb00720c */ /* 0x000fe20003fc4070 */
[----:B------:R-:W-:Y:S01]  /*7a90*/  STL.64 [R1+0x2ca8], R62 ;  /* 0x002ca83e01007387 */ /* 0x000fe20000100a00 */
[----:B------:R-:W-:Y:S01]  /*7aa0*/  IADD3 R51, R248, 0xe0, RZ ;  /* 0x000000e0f8337810 */ /* 0x000fe20007ffe0ff */
[--C-:B------:R-:W-:Y:S01]  /*7ab0*/  @!P4 IMAD.IADD R71, R71, 0x1, -R251.reuse ;  /* 0x000000014747c824 */ /* 0x100fe200078e0afb */
[----:B------:R-:W-:Y:S01]  /*7ac0*/  ISETP.GE.AND P4, PT, R139, RZ, PT ;  /* 0x000000ff8b00720c */ /* 0x000fe20003f86270 */
[----:B------:R-:W-:Y:S01]  /*7ad0*/  @!P3 IMAD.MOV R70, RZ, RZ, -R70 ;  /* 0x000000ffff46b224 */ /* 0x000fe200078e0a46 */
[----:B------:R-:W-:Y:S01]  /*7ae0*/  ISETP.GT.U32.AND P3, PT, R251, R74, PT ;  /* 0x0000004afb00720c */ /* 0x000fe20003f64070 */
[----:B------:R-:W-:Y:S01]  /*7af0*/  @!P5 IMAD.IADD R73, R73, 0x1, -R251 ;  /* 0x000000014949d824 */ /* 0x000fe200078e0afb */
[----:B------:R4:W-:Y:S01]  /*7b00*/  STL [R1+0x291c], R28 ;  /* 0x00291c1c01007387 */ /* 0x0009e20000100800 */
[----:B------:R-:W-:Y:S01]  /*7b10*/  IMAD R115, R251, R118, R115 ;  /* 0x00000076fb737224 */ /* 0x000fe200078e0273 */
[----:B------:R-:W-:Y:S01]  /*7b20*/  IABS R203, R44 ;  /* 0x0000002c00cb7213 */ /* 0x000fe20000000000 */
[----:B------:R-:W-:Y:S01]  /*7b30*/  IMAD.HI.U32 R118, R105, R117, RZ ;  /* 0x0000007569767227 */ /* 0x000fe200078e00ff */
[C---:B------:R-:W-:Y:S01]  /*7b40*/  ISETP.GT.U32.AND P5, PT, R251.reuse, R73, PT ;  /* 0x00000049fb00720c */ /* 0x040fe20003fa4070 */
[----:B------:R1:W-:Y:S01]  /*7b50*/  STL [R1+0x2924], R16 ;  /* 0x0029241001007387 */ /* 0x0003e20000100800 */
[----:B------:R-:W-:Y:S01]  /*7b60*/  IABS R202, R31 ;  /* 0x0000001f00ca7213 */ /* 0x000fe20000000000 */
[----:B------:R-:W-:Y:S01]  /*7b70*/  @!P6 IMAD.IADD R72, R72, 0x1, -R251 ;  /* 0x000000014848e824 */ /* 0x000fe200078e0afb */
[----:B------:R-:W-:Y:S01]  /*7b80*/  ISETP.GT.U32.AND P6, PT, R251, R75, PT ;  /* 0x0000004bfb00720c */ /* 0x000fe20003fc4070 */
[----:B------:R-:W-:Y:S01]  /*7b90*/  @!P4 IMAD.MOV R71, RZ, RZ, -R71 ;  /* 0x000000ffff47c224 */ /* 0x000fe200078e0a47 */
[----:B------:R-:W-:Y:S01]  /*7ba0*/  ISETP.GE.AND P4, PT, R142, RZ, PT ;  /* 0x000000ff8e00720c */ /* 0x000fe20003f86270 */
[----:B------:R-:W-:Y:S01]  /*7bb0*/  @!P3 IMAD.IADD R74, R74, 0x1, -R251 ;  /* 0x000000014a4ab824 */ /* 0x000fe200078e0afb */
[----:B------:R-:W-:Y:S01]  /*7bc0*/  ISETP.GE.AND P3, PT, R140, RZ, PT ;  /* 0x000000ff8c00720c */ /* 0x000fe20003f66270 */
[----:B------:R-:W-:Y:S01]  /*7bd0*/  IMAD.MOV R118, RZ, RZ, -R118 ;  /* 0x000000ffff767224 */ /* 0x000fe200078e0a76 */
[----:B------:R-:W-:Y:S01]  /*7be0*/  IABS R140, R56 ;  /* 0x00000038008c7213 */ /* 0x000fe20000000000 */
[----:B------:R-:W-:Y:S01]  /*7bf0*/  IMAD.MOV R119, RZ, RZ, -R119 ;  /* 0x000000ffff777224 */ /* 0x000fe200078e0a77 */
[----:B------:R1:W-:Y:S01]  /*7c00*/  STL [R1+0x292c], R26 ;  /* 0x00292c1a01007387 */ /* 0x0003e20000100800 */
[----:B------:R-:W-:Y:S01]  /*7c10*/  @!P5 IMAD.IADD R73, R73, 0x1, -R251 ;  /* 0x000000014949d824 */ /* 0x000fe200078e0afb */
[----:B------:R-:W-:Y:S01]  /*7c20*/  ISETP.GE.AND P5, PT, R141, RZ, PT ;  /* 0x000000ff8d00720c */ /* 0x000fe20003fa6270 */
[----:B------:R-:W-:Y:S01]  /*7c30*/  IMAD R117, R251, R118, R117 ;  /* 0x00000076fb757224 */ /* 0x000fe200078e0275 */
[----:B------:R-:W-:Y:S01]  /*7c40*/  IABS R118, R20 ;  /* 0x0000001400767213 */ /* 0x000fe20000000000 */
[----:B------:R-:W-:Y:S01]  /*7c50*/  @!P6 IMAD.IADD R75, R75, 0x1, -R251 ;  /* 0x000000014b4be824 */ /* 0x000fe200078e0afb */
[----:B------:R-:W-:Y:S01]  /*7c60*/  STL.64 [R1+0x2cb0], R64 ;  /* 0x002cb04001007387 */ /* 0x000fe20000100a00 */
[----:B------:R-:W-:Y:S01]  /*7c70*/  @!P4 IMAD.MOV R72, RZ, RZ, -R72 ;  /* 0x000000ffff48c224 */ /* 0x000fe200078e0a48 */
[C---:B------:R-:W-:Y:S01]  /*7c80*/  ISETP.GT.U32.AND P4, PT, R251.reuse, R74, PT ;  /* 0x0000004afb00720c */ /* 0x040fe20003f84070 */
[C---:B------:R-:W-:Y:S01]  /*7c90*/  IMAD R116, R251.reuse, R119, R116 ;  /* 0x00000077fb747224 */ /* 0x040fe200078e0274 */
[----:B------:R-:W-:Y:S01]  /*7ca0*/  ISETP.GT.U32.AND P6, PT, R251, R75, PT ;  /* 0x0000004bfb00720c */ /* 0x000fe20003fc4070 */
[----:B------:R-:W-:Y:S01]  /*7cb0*/  IMAD.HI.U32 R124, R105, R118, RZ ;  /* 0x00000076697c7227 */ /* 0x000fe200078e00ff */
[----:B------:R-:W-:Y:S01]  /*7cc0*/  IABS R119, R36 ;  /* 0x0000002400777213 */ /* 0x000fe20000000000 */
[----:B------:R-:W-:Y:S01]  /*7cd0*/  STL.64 [R1+0x2cb8], R66 ;  /* 0x002cb84201007387 */ /* 0x000fe20000100a00 */
[----:B------:R-:W-:Y:S01]  /*7ce0*/  IABS R187, R43 ;  /* 0x0000002b00bb7213 */ /* 0x000fe20000000000 */
[----:B------:R-:W-:Y:S01]  /*7cf0*/  @!P5 IMAD.MOV R73, RZ, RZ, -R73 ;  /* 0x000000ffff49d224 */ /* 0x000fe200078e0a49 */
[C---:B------:R-:W-:Y:S01]  /*7d00*/  ISETP.GT.U32.AND P5, PT, R251.reuse, R76, PT ;  /* 0x0000004cfb00720c */ /* 0x040fe20003fa4070 */
[----:B------:R-:W-:Y:S01]  /*7d10*/  IMAD.MOV R124, RZ, RZ, -R124 ;  /* 0x000000ffff7c7224 */ /* 0x000fe200078e0a7c */
[----:B------:R-:W-:Y:S01]  /*7d20*/  STL [R1+0x2910], R57 ;  /* 0x0029103901007387 */ /* 0x000fe20000100800 */
[----:B------:R-:W-:Y:S01]  /*7d30*/  IMAD.MOV R122, RZ, RZ, -R122 ;  /* 0x000000ffff7a7224 */ /* 0x000fe200078e0a7a */
[----:B------:R-:W-:Y:S01]  /*7d40*/  IABS R200, R41 ;  /* 0x0000002900c87213 */ /* 0x000fe20000000000 */
[--C-:B------:R-:W-:Y:S01]  /*7d50*/  @!P4 IMAD.IADD R74, R74, 0x1, -R251.reuse ;  /* 0x000000014a4ac824 */ /* 0x100fe200078e0afb */
[----:B------:R-:W-:Y:S01]  /*7d60*/  ISETP.GT.U32.AND P4, PT, R251, R77, PT ;  /* 0x0000004dfb00720c */ /* 0x000fe20003f84070 */
[--C-:B------:R-:W-:Y:S01]  /*7d70*/  @!P6 IMAD.IADD R75, R75, 0x1, -R251.reuse ;  /* 0x000000014b4be824 */ /* 0x100fe200078e0afb */
[C---:B------:R-:W-:Y:S01]  /*7d80*/  ISETP.GT.U32.AND P6, PT, R251.reuse, R78, PT ;  /* 0x0000004efb00720c */ /* 0x040fe20003fc4070 */
[----:B------:R-:W-:Y:S01]  /*7d90*/  @!P3 IMAD.MOV R74, RZ, RZ, -R74 ;  /* 0x000000ffff4ab224 */ /* 0x000fe200078e0a4a */
[----:B------:R1:W-:Y:S01]  /*7da0*/  STL [R1+0x2914], R32 ;  /* 0x0029142001007387 */ /* 0x0003e20000100800 */
[----:B------:R-:W-:Y:S01]  /*7db0*/  IMAD R118, R251, R124, R118 ;  /* 0x0000007cfb767224 */ /* 0x000fe200078e0276 */
[----:B------:R-:W-:Y:S01]  /*7dc0*/  IABS R124, R40 ;  /* 0x00000028007c7213 */ /* 0x000fe20000000000 */
[----:B------:R-:W-:Y:S01]  /*7dd0*/  @!P5 IMAD.IADD R76, R76, 0x1, -R251 ;  /* 0x000000014c4cd824 */ /* 0x000fe200078e0afb */
[----:B------:R-:W-:Y:S01]  /*7de0*/  ISETP.GE.AND P5, PT, R146, RZ, PT ;  /* 0x000000ff9200720c */ /* 0x000fe20003fa6270 */
[----:B------:R-:W-:Y:S01]  /*7df0*/  IMAD.HI.U32 R123, R105, R119, RZ ;  /* 0x00000077697b7227 */ /* 0x000fe200078e00ff */
[----:B------:R1:W-:Y:S01]  /*7e00*/  STL [R1+0x2918], R49 ;  /* 0x0029183101007387 */ /* 0x0003e20000100800 */
[----:B------:R-:W-:-:S02]  /*7e10*/  IABS R185, R42 ;  /* 0x0000002a00b97213 */ /* 0x000fc40000000000 */
[--C-:B------:R-:W-:Y:S01]  /*7e20*/  @!P4 IMAD.IADD R77, R77, 0x1, -R251.reuse ;  /* 0x000000014d4dc824 */ /* 0x100fe200078e0afb */
[C---:B------:R-:W-:Y:S01]  /*7e30*/  ISETP.GT.U32.AND P4, PT, R251.reuse, R76, PT ;  /* 0x0000004cfb00720c */ /* 0x040fe20003f84070 */
[----:B------:R-:W-:Y:S01]  /*7e40*/  @!P6 IMAD.IADD R78, R78, 0x1, -R251 ;  /* 0x000000014e4ee824 */ /* 0x000fe200078e0afb */
[----:B------:R-:W-:Y:S01]  /*7e50*/  STL.64 [R1+0x2cc0], R68 ;  /* 0x002cc04401007387 */ /* 0x000fe20000100a00 */
[C---:B------:R-:W-:Y:S01]  /*7e60*/  IMAD R120, R251.reuse, R122, R120 ;  /* 0x0000007afb787224 */ /* 0x040fe200078e0278 */
[C---:B------:R-:W-:Y:S01]  /*7e70*/  ISETP.GT.U32.AND P3, PT, R251.reuse, R77, PT ;  /* 0x0000004dfb00720c */ /* 0x040fe20003f64070 */
[----:B------:R-:W-:Y:S01]  /*7e80*/  IMAD.MOV R123, RZ, RZ, -R123 ;  /* 0x000000ffff7b7224 */ /* 0x000fe200078e0a7b */
[C---:B------:R-:W-:Y:S01]  /*7e90*/  ISETP.GT.U32.AND P6, PT, R251.reuse, R78, PT ;  /* 0x0000004efb00720c */ /* 0x040fe20003fc4070 */
[----:B------:R-:W-:Y:S01]  /*7ea0*/  @!P5 IMAD.MOV R75, RZ, RZ, -R75 ;  /* 0x000000ffff4bd224 */ /* 0x000fe200078e0a4b */
[----:B------:R-:W-:Y:S01]  /*7eb0*/  ISETP.GT.U32.AND P5, PT, R251, R79, PT ;  /* 0x0000004ffb00720c */ /* 0x000fe20003fa4070 */
[----:B------:R-:W-:Y:S01]  /*7ec0*/  IMAD.HI.U32 R122, R105, R121, RZ ;  /* 0x00000079697a7227 */ /* 0x000fe200078e00ff */
[----:B------:R-:W-:Y:S01]  /*7ed0*/  STL.64 [R1+0x2cc8], R70 ;  /* 0x002cc84601007387 */ /* 0x000fe20000100a00 */
[----:B------:R-:W-:-:S02]  /*7ee0*/  IABS R199, R51 ;  /* 0x0000003300c77213 */ /* 0x000fc40000000000 */
[----:B------:R-:W-:Y:S01]  /*7ef0*/  @!P4 IMAD.IADD R76, R76, 0x1, -R251 ;  /* 0x000000014c4cc824 */ /* 0x000fe200078e0afb */
        /* <DEDUP_REMOVED lines=9> */
[----:B------:R-:W-:Y:S01]  /*7f90*/  IMAD.MOV R122, RZ, RZ, -R122 ;  /* 0x000000ffff7a7224 */ /* 0x000fe200078e0a7a */
[----:B------:R1:W-:Y:S01]  /*7fa0*/  STL [R1+0x2900], R15 ;  /* 0x0029000f01007387 */ /* 0x0003e20000100800 */
[----:B------:R-:W-:-:S03]  /*7fb0*/  IMAD.HI.U32 R126, R105, R123, RZ ;  /* 0x0000007b697e7227 */ /* 0x000fc600078e00ff */
[----:B------:R1:W-:Y:S01]  /*7fc0*/  STL [R1+0x2908], R8 ;  /* 0x0029080801007387 */ /* 0x0003e20000100800 */
[--C-:B------:R-:W-:Y:S01]  /*7fd0*/  @!P4 IMAD.IADD R80, R80, 0x1, -R251.reuse ;  /* 0x000000015050c824 */ /* 0x100fe200078e0afb */
[----:B------:R-:W-:Y:S01]  /*7fe0*/  ISETP.GE.AND P4, PT, R176, RZ, PT ;  /* 0x000000ffb000720c */ /* 0x000fe20003f86270 */
[----:B------:R-:W-:Y:S01]  /*7ff0*/  @!P3 IMAD.MOV R76, RZ, RZ, -R76 ;  /* 0x000000ffff4cb224 */ /* 0x000fe200078e0a4c */
[----:B------:R-:W-:Y:S01]  /*8000*/  ISETP.GT.U32.AND P3, PT, R251, R79, PT ;  /* 0x0000004ffb00720c */ /* 0x000fe20003f64070 */
[----:B------:R-:W-:Y:S01]  /*8010*/  @!P6 IMAD.IADD R81, R81, 0x1, -R251 ;  /* 0x000000015151e824 */ /* 0x000fe200078e0afb */
[C---:B------:R-:W-:Y:S01]  /*8020*/  ISETP.GT.U32.AND P6, PT, R251.reuse, R80, PT ;  /* 0x00000050fb00720c */ /* 0x040fe20003fc4070 */
[----:B------:R-:W-:Y:S01]  /*8030*/  @!P5 IMAD.MOV R77, RZ, RZ, -R77 ;  /* 0x000000ffff4dd224 */ /* 0x000fe200078e0a4d */
[----:B------:R-:W-:Y:S01]  /*8040*/  STL [R1+0x290c], R56 ;  /* 0x00290c3801007387 */ /* 0x000fe20000100800 */
[C---:B------:R-:W-:Y:S01]  /*8050*/  IMAD R121, R251.reuse, R122, R121 ;  /* 0x0000007afb797224 */ /* 0x040fe200078e0279 */
[----:B------:R-:W-:Y:S01]  /*8060*/  ISETP.GT.U32.AND P5, PT, R251, R81, PT ;  /* 0x00000051fb00720c */ /* 0x000fe20003fa4070 */
[----:B------:R-:W-:Y:S01]  /*8070*/  IMAD.MOV R126, RZ, RZ, -R126 ;  /* 0x000000ffff7e7224 */ /* 0x000fe200078e0a7e */
[----:B------:R-:W-:Y:S01]  /*8080*/  IABS R122, R168 ;  /* 0x000000a8007a7213 */ /* 0x000fe20000000000 */
[----:B------:R-:W-:Y:S01]  /*8090*/  IMAD.HI.U32 R125, R105, R124, RZ ;  /* 0x0000007c697d7227 */ /* 0x000fe200078e00ff */
[----:B------:R-:W-:Y:S01]  /*80a0*/  STL.64 [R1+0x2cd0], R72 ;  /* 0x002cd04801007387 */ /* 0x000fe20000100a00 */
[----:B------:R-:W-:-:S02]  /*80b0*/  IABS R176, R50 ;  /* 0x0000003200b07213 */ /* 0x000fc40000000000 */
[----:B------:R-:W-:Y:S01]  /*80c0*/  @!P4 IMAD.MOV R78, RZ, RZ, -R78 ;  /* 0x000000ffff4ec224 */ /* 0x000fe200078e0a4e */
[----:B------:R-:W-:Y:S01]  /*80d0*/  ISETP.GT.U32.AND P4, PT, R251, R82, PT ;  /* 0x00000052fb00720c */ /* 0x000fe20003f84070 */
[--C-:B------:R-:W-:Y:S01]  /*80e0*/  @!P3 IMAD.IADD R79, R79, 0x1, -R251.reuse ;  /* 0x000000014f4fb824 */ /* 0x100fe200078e0afb */
[----:B------:R-:W-:Y:S01]  /*80f0*/  ISETP.GT.U32.AND P3, PT, R251, R83, PT ;  /* 0x00000053fb00720c */ /* 0x000fe20003f64070 */
[--C-:B------:R-:W-:Y:S01]  /*8100*/  @!P6 IMAD.IADD R80, R80, 0x1, -R251.reuse ;  /* 0x000000015050e824 */ /* 0x100fe200078e0afb */
[----:B------:R-:W-:Y:S01]  /*8110*/  ISETP.GE.AND P6, PT, R149, RZ, PT ;  /* 0x000000ff9500720c */ /* 0x000fe20003fc6270 */
[----:B------:R-:W-:Y:S01]  /*8120*/  @!P5 IMAD.IADD R81, R81, 0x1, -R251 ;  /* 0x000000015151d824 */ /* 0x000fe200078e0afb */
[----:B------:R-:W-:Y:S01]  /*8130*/  ISETP.GE.AND P5, PT, R148, RZ, PT ;  /* 0x000000ff9400720c */ /* 0x000fe20003fa6270 */
[----:B------:R-:W-:Y:S01]  /*8140*/  IMAD.HI.U32 R127, R105, R122, RZ ;  /* 0x0000007a697f7227 */ /* 0x000fe200078e00ff */
[----:B------:R1:W-:Y:S03]  /*8150*/  STL [R1+0x28f4], R48 ;  /* 0x0028f43001007387 */ /* 0x0003e60000100800 */
[----:B------:R-:W-:Y:S01]  /*8160*/  IMAD.MOV R127, RZ, RZ, -R127 ;  /* 0x000000ffff7f7224 */ /* 0x000fe200078e0a7f */
[----:B------:R1:W-:Y:S01]  /*8170*/  STL [R1+0x28f8], R47 ;  /* 0x0028f82f01007387 */ /* 0x0003e20000100800 */
[--C-:B------:R-:W-:Y:S01]  /*8180*/  @!P4 IMAD.IADD R82, R82, 0x1, -R251.reuse ;  /* 0x000000015252c824 */ /* 0x100fe200078e0afb */
[----:B------:R-:W-:Y:S01]  /*8190*/  ISETP.GE.AND P4, PT, R147, RZ, PT ;  /* 0x000000ff9300720c */ /* 0x000fe20003f86270 */
[----:B------:R-:W-:Y:S01]  /*81a0*/  @!P3 IMAD.IADD R83, R83, 0x1, -R251 ;  /* 0x000000015353b824 */ /* 0x000fe200078e0afb */
[----:B------:R-:W-:Y:S01]  /*81b0*/  STL.64 [R1+0x2cd8], R74 ;  /* 0x002cd84a01007387 */ /* 0x000fe20000100a00 */
[----:B------:R-:W-:Y:S01]  /*81c0*/  @!P6 IMAD.MOV R79, RZ, RZ, -R79 ;  /* 0x000000ffff4fe224 */ /* 0x000fe200078e0a4f */
[C---:B------:R-:W-:Y:S01]  /*81d0*/  ISETP.GT.U32.AND P3, PT, R251.reuse, R82, PT ;  /* 0x00000052fb00720c */ /* 0x040fe20003f64070 */
[----:B------:R-:W-:Y:S01]  /*81e0*/  @!P5 IMAD.MOV R80, RZ, RZ, -R80 ;  /* 0x000000ffff50d224 */ /* 0x000fe200078e0a50 */
[C---:B------:R-:W-:Y:S01]  /*81f0*/  ISETP.GT.U32.AND P5, PT, R251.reuse, R84, PT ;  /* 0x00000054fb00720c */ /* 0x040fe20003fa4070 */
[C---:B------:R-:W-:Y:S01]  /*8200*/  IMAD R123, R251.reuse, R126, R123 ;  /* 0x0000007efb7b7224 */ /* 0x040fe200078e027b */
[C---:B------:R-:W-:Y:S01]  /*8210*/  ISETP.GT.U32.AND P6, PT, R251.reuse, R83, PT ;  /* 0x00000053fb00720c */ /* 0x040fe20003fc4070 */
[----:B------:R-:W-:Y:S01]  /*8220*/  IMAD.MOV R125, RZ, RZ, -R125 ;  /* 0x000000ffff7d7224 */ /* 0x000fe200078e0a7d */
[----:B------:R-:W-:Y:S01]  /*8230*/  IABS R126, R14 ;  /* 0x0000000e007e7213 */ /* 0x000fe20000000000 */
[C---:B------:R-:W-:Y:S01]  /*8240*/  IMAD R122, R251.reuse, R127, R122 ;  /* 0x0000007ffb7a7224 */ /* 0x040fe200078e027a */
[----:B------:R-:W-:Y:S01]  /*8250*/  IABS R127, R166 ;  /* 0x000000a6007f7213 */ /* 0x000fe20000000000 */
[----:B------:R-:W-:Y:S01]  /*8260*/  @!P4 IMAD.MOV R81, RZ, RZ, -R81 ;  /* 0x000000ffff51c224 */ /* 0x000fe200078e0a51 */
[C---:B------:R-:W-:Y:S01]  /*8270*/  ISETP.GT.U32.AND P4, PT, R251.reuse, R85, PT ;  /* 0x00000055fb00720c */ /* 0x040fe20003f84070 */
[C---:B------:R-:W-:Y:S01]  /*8280*/  IMAD R124, R251.reuse, R125, R124 ;  /* 0x0000007dfb7c7224 */ /* 0x040fe200078e027c */
[----:B------:R-:W-:Y:S01]  /*8290*/  IABS R125, R34 ;  /* 0x00000022007d7213 */ /* 0x000fe20000000000 */
[--C-:B------:R-:W-:Y:S01]  /*82a0*/  @!P3 IMAD.IADD R82, R82, 0x1, -R251.reuse ;  /* 0x000000015252b824 */ /* 0x100fe200078e0afb */
[----:B------:R-:W-:Y:S01]  /*82b0*/  ISETP.GT.U32.AND P3, PT, R251, R86, PT ;  /* 0x00000056fb00720c */ /* 0x000fe20003f64070 */
[--C-:B------:R-:W-:Y:S01]  /*82c0*/  @!P5 IMAD.IADD R84, R84, 0x1, -R251.reuse ;  /* 0x000000015454d824 */ /* 0x100fe200078e0afb */
[----:B------:R-:W-:Y:S01]  /*82d0*/  ISETP.GE.AND P5, PT, R154, RZ, PT ;  /* 0x000000ff9a00720c */ /* 0x000fe20003fa6270 */
[--C-:B------:R-:W-:Y:S01]  /*82e0*/  @!P6 IMAD.IADD R83, R83, 0x1, -R251.reuse ;  /* 0x000000015353e824 */ /* 0x100fe200078e0afb */
[----:B------:R-:W-:Y:S01]  /*82f0*/  ISETP.GE.AND P6, PT, R175, RZ, PT ;  /* 0x000000ffaf00720c */ /* 0x000fe20003fc6270 */
[----:B------:R-:W-:Y:S01]  /*8300*/  IMAD.HI.U32 R130, R105, R125, RZ ;  /* 0x0000007d69827227 */ /* 0x000fe200078e00ff */
[----:B------:R-:W-:Y:S01]  /*8310*/  IABS R154, R5 ;  /* 0x00000005009a7213 */ /* 0x000fe20000000000 */
[----:B------:R1:W-:Y:S02]  /*8320*/  STL [R1+0x28fc], R25 ;  /* 0x0028fc1901007387 */ /* 0x0003e40000100800 */
[----:B------:R-:W-:Y:S01]  /*8330*/  @!P4 IMAD.IADD R85, R85, 0x1, -R251 ;  /* 0x000000015555c824 */ /* 0x000fe200078e0afb */
[----:B------:R-:W-:Y:S01]  /*8340*/  ISETP.GT.U32.AND P4, PT, R251, R84, PT ;  /* 0x00000054fb00720c */ /* 0x000fe20003f84070 */
[----:B------:R-:W-:Y:S01]  /*8350*/  IMAD.HI.U32 R129, R105, R126, RZ ;  /* 0x0000007e69817227 */ /* 0x000fe200078e00ff */
[----:B------:R-:W-:Y:S03]  /*8360*/  STL.64 [R1+0x2ce0], R76 ;  /* 0x002ce04c01007387 */ /* 0x000fe60000100a00 */
[----:B------:R-:W-:Y:S01]  /*8370*/  @!P5 IMAD.MOV R83, RZ, RZ, -R83 ;  /* 0x000000ffff53d224 */ /* 0x000fe200078e0a53 */
[----:B------:R-:W-:Y:S01]  /*8380*/  ISETP.GE.AND P5, PT, R155, RZ, PT ;  /* 0x000000ff9b00720c */ /* 0x000fe20003fa6270 */
[----:B------:R-:W-:Y:S01]  /*8390*/  @!P6 IMAD.MOV R82, RZ, RZ, -R82 ;  /* 0x000000ffff52e224 */ /* 0x000fe200078e0a52 */
[C---:B------:R-:W-:Y:S01]  /*83a0*/  ISETP.GT.U32.AND P6, PT, R251.reuse, R85, PT ;  /* 0x00000055fb00720c */ /* 0x040fe20003fc4070 */
[--C-:B------:R-:W-:Y:S01]  /*83b0*/  @!P3 IMAD.IADD R86, R86, 0x1, -R251.reuse ;  /* 0x000000015656b824 */ /* 0x100fe200078e0afb */
[----:B------:R-:W-:Y:S01]  /*83c0*/  IABS R155, R55 ;  /* 0x00000037009b7213 */ /* 0x000fe20000000000 */
[----:B------:R-:W-:Y:S01]  /*83d0*/  IMAD.MOV R130, RZ, RZ, -R130 ;  /* 0x000000ffff827224 */ /* 0x000fe200078e0a82 */
[----:B------:R1:W-:Y:S01]  /*83e0*/  STL [R1+0x28e4], R7 ;  /* 0x0028e40701007387 */ /* 0x0003e20000100800 */
[----:B------:R-:W-:Y:S01]  /*83f0*/  @!P4 IMAD.IADD R84, R84, 0x1, -R251 ;  /* 0x000000015454c824 */ /* 0x000fe200078e0afb */
[C---:B------:R-:W-:Y:S01]  /*8400*/  ISETP.GT.U32.AND P4, PT, R251.reuse, R87, PT ;  /* 0x00000057fb00720c */ /* 0x040fe20003f84070 */
[----:B------:R-:W-:Y:S01]  /*8410*/  IMAD.MOV R129, RZ, RZ, -R129 ;  /* 0x000000ffff817224 */ /* 0x000fe200078e0a81 */
[----:B------:R-:W-:Y:S01]  /*8420*/  ISETP.GT.U32.AND P3, PT, R251, R86, PT ;  /* 0x00000056fb00720c */ /* 0x000fe20003f64070 */
[----:B------:R-:W-:Y:S01]  /*8430*/  IMAD.HI.U32 R128, R105, R127, RZ ;  /* 0x0000007f69807227 */ /* 0x000fe200078e00ff */
[----:B------:R1:W-:Y:S03]  /*8440*/  STL [R1+0x28e8], R46 ;  /* 0x0028e82e01007387 */ /* 0x0003e60000100800 */
[----:B------:R-:W-:Y:S01]  /*8450*/  @!P6 IMAD.IADD R85, R85, 0x1, -R251 ;  /* 0x000000015555e824 */ /* 0x000fe200078e0afb */
[C---:B------:R-:W-:Y:S01]  /*8460*/  ISETP.GT.U32.AND P6, PT, R251.reuse, R88, PT ;  /* 0x00000058fb00720c */ /* 0x040fe20003fc4070 */
[----:B------:R-:W-:Y:S01]  /*8470*/  @!P5 IMAD.MOV R84, RZ, RZ, -R84 ;  /* 0x000000ffff54d224 */ /* 0x000fe200078e0a54 */
[----:B------:R-:W-:Y:S01]  /*8480*/  STL [R1+0x28f0], R24 ;  /* 0x0028f01801007387 */ /* 0x000fe20000100800 */
[----:B------:R-:W-:Y:S01]  /*8490*/  IMAD R125, R251, R130, R125 ;  /* 0x00000082fb7d7224 */ /* 0x000fe200078e027d */
[----:B------:R-:W-:Y:S01]  /*84a0*/  IABS R130, R33 ;  /* 0x0000002100827213 */ /* 0x000fe20000000000 */
[--C-:B------:R-:W-:Y:S01]  /*84b0*/  @!P4 IMAD.IADD R87, R87, 0x1, -R251.reuse ;  /* 0x000000015757c824 */ /* 0x100fe200078e0afb */
[----:B------:R-:W-:Y:S01]  /*84c0*/  ISETP.GE.AND P4, PT, R158, RZ, PT ;  /* 0x000000ff9e00720c */ /* 0x000fe20003f86270 */
[--C-:B------:R-:W-:Y:S01]  /*84d0*/  @!P3 IMAD.IADD R86, R86, 0x1, -R251.reuse ;  /* 0x000000015656b824 */ /* 0x100fe200078e0afb */
[----:B------:R-:W-:Y:S01]  /*84e0*/  ISETP.GE.AND P3, PT, R174, RZ, PT ;  /* 0x000000ffae00720c */ /* 0x000fe20003f66270 */
[C---:B------:R-:W-:Y:S01]  /*84f0*/  IMAD R126, R251.reuse, R129, R126 ;  /* 0x00000081fb7e7224 */ /* 0x040fe200078e027e */
[C---:B------:R-:W-:Y:S01]  /*8500*/  ISETP.GT.U32.AND P5, PT, R251.reuse, R87, PT ;  /* 0x00000057fb00720c */ /* 0x040fe20003fa4070 */
[----:B------:R-:W-:Y:S01]  /*8510*/  IMAD.MOV R128, RZ, RZ, -R128 ;  /* 0x000000ffff807224 */ /* 0x000fe200078e0a80 */
[----:B------:R-:W-:Y:S01]  /*8520*/  IABS R158, R19 ;  /* 0x00000013009e7213 */ /* 0x000fe20000000000 */
[----:B------:R-:W-:Y:S01]  /*8530*/  @!P6 IMAD.IADD R88, R88, 0x1, -R251 ;  /* 0x000000015858e824 */ /* 0x000fe200078e0afb */
[----:B------:R-:W-:Y:S01]  /*8540*/  STL.64 [R1+0x2ce8], R78 ;  /* 0x002ce84e01007387 */ /* 0x000fe20000100a00 */
[----:B------:R-:W-:Y:S01]  /*8550*/  IMAD R127, R251, R128, R127 ;  /* 0x00000080fb7f7224 */ /* 0x000fe200078e027f */
[----:B------:R-:W-:Y:S01]  /*8560*/  IABS R128, R159 ;  /* 0x0000009f00807213 */ /* 0x000fe20000000000 */
[----:B------:R-:W-:Y:S01]  /*8570*/  IMAD.HI.U32 R133, R105, R130, RZ ;  /* 0x0000008269857227 */ /* 0x000fe200078e00ff */
[C---:B------:R-:W-:Y:S01]  /*8580*/  ISETP.GT.U32.AND P6, PT, R251.reuse, R88, PT ;  /* 0x00000058fb00720c */ /* 0x040fe20003fc4070 */
[----:B------:R-:W-:Y:S02]  /*8590*/  STL.64 [R1+0x2cf0], R80 ;  /* 0x002cf05001007387 */ /* 0x000fe40000100a00 */
[----:B------:R-:W-:Y:S01]  /*85a0*/  @!P4 IMAD.MOV R86, RZ, RZ, -R86 ;  /* 0x000000ffff56c224 */ /* 0x000fe200078e0a56 */
[----:B------:R-:W-:Y:S01]  /*85b0*/  ISETP.GT.U32.AND P4, PT, R251, R90, PT ;  /* 0x0000005afb00720c */ /* 0x000fe20003f84070 */
[----:B------:R-:W-:Y:S01]  /*85c0*/  @!P5 IMAD.IADD R87, R87, 0x1, -R251 ;  /* 0x000000015757d824 */ /* 0x000fe200078e0afb */
[C---:B------:R-:W-:Y:S01]  /*85d0*/  ISETP.GT.U32.AND P5, PT, R251.reuse, R91, PT ;  /* 0x0000005bfb00720c */ /* 0x040fe20003fa4070 */
[----:B------:R-:W-:Y:S01]  /*85e0*/  @!P3 IMAD.MOV R85, RZ, RZ, -R85 ;  /* 0x000000ffff55b224 */ /* 0x000fe200078e0a55 */
[----:B------:R-:W-:Y:S01]  /*85f0*/  ISETP.GT.U32.AND P3, PT, R251, R89, PT ;  /* 0x00000059fb00720c */ /* 0x000fe20003f64070 */
[----:B------:R-:W-:Y:S01]  /*8600*/  IMAD.HI.U32 R129, R105, R128, RZ ;  /* 0x0000008069817227 */ /* 0x000fe200078e00ff */
[----:B------:R1:W-:Y:S03]  /*8610*/  STL [R1+0x28d8], R5 ;  /* 0x0028d80501007387 */ /* 0x0003e60000100800 */
[----:B------:R-:W-:Y:S01]  /*8620*/  @!P6 IMAD.IADD R88, R88, 0x1, -R251 ;  /* 0x000000015858e824 */ /* 0x000fe200078e0afb */
[----:B------:R-:W-:Y:S01]  /*8630*/  ISETP.GE.AND P6, PT, R156, RZ, PT ;  /* 0x000000ff9c00720c */ /* 0x000fe20003fc6270 */
[----:B------:R-:W-:Y:S01]  /*8640*/  IMAD.MOV R129, RZ, RZ, -R129 ;  /* 0x000000ffff817224 */ /* 0x000fe200078e0a81 */
[----:B------:R-:W-:Y:S01]  /*8650*/  IABS R156, R22 ;  /* 0x00000016009c7213 */ /* 0x000fe20000000000 */
[--C-:B------:R-:W-:Y:S01]  /*8660*/  @!P4 IMAD.IADD R90, R90, 0x1, -R251.reuse ;  /* 0x000000015a5ac824 */ /* 0x100fe200078e0afb */
[----:B------:R-:W-:Y:S01]  /*8670*/  STL [R1+0x28dc], R55 ;  /* 0x0028dc3701007387 */ /* 0x000fe20000100800 */
[----:B------:R-:W-:-:S02]  /*8680*/  @!P5 IMAD.IADD R91, R91, 0x1, -R251 ;  /* 0x000000015b5bd824 */ /* 0x000fc400078e0afb */
[----:B------:R-:W-:Y:S01]  /*8690*/  @!P3 IMAD.IADD R89, R89, 0x1, -R251 ;  /* 0x000000015959b824 */ /* 0x000fe200078e0afb */
[C---:B------:R-:W-:Y:S01]  /*86a0*/  ISETP.GT.U32.AND P5, PT, R251.reuse, R90, PT ;  /* 0x0000005afb00720c */ /* 0x040fe20003fa4070 */
[----:B------:R-:W-:Y:S01]  /*86b0*/  IMAD R128, R251, R129, R128 ;  /* 0x00000081fb807224 */ /* 0x000fe200078e0280 */
[----:B------:R-:W-:Y:S01]  /*86c0*/  ISETP.GE.AND P3, PT, R173, RZ, PT ;  /* 0x000000ffad00720c */ /* 0x000fe20003f66270 */
[----:B------:R-:W-:Y:S01]  /*86d0*/  IMAD.HI.U32 R132, R105, R131, RZ ;  /* 0x0000008369847227 */ /* 0x000fe200078e00ff */
[C---:B------:R-:W-:Y:S01]  /*86e0*/  ISETP.GT.U32.AND P4, PT, R251.reuse, R89, PT ;  /* 0x00000059fb00720c */ /* 0x040fe20003f84070 */
[----:B------:R-:W-:Y:S01]  /*86f0*/  STL.64 [R1+0x2cf8], R82 ;  /* 0x002cf85201007387 */ /* 0x000fe20000100a00 */
[----:B------:R-:W-:Y:S01]  /*8700*/  IABS R129, R38 ;  /* 0x0000002600817213 */ /* 0x000fe20000000000 */
[----:B------:R-:W-:Y:S01]  /*8710*/  @!P6 IMAD.MOV R87, RZ, RZ, -R87 ;  /* 0x000000ffff57e224 */ /* 0x000fe200078e0a57 */
[----:B------:R-:W-:Y:S01]  /*8720*/  ISETP.GT.U32.AND P6, PT, R251, R91, PT ;  /* 0x0000005bfb00720c */ /* 0x000fe20003fc4070 */
[----:B------:R-:W-:Y:S01]  /*8730*/  IMAD.MOV R133, RZ, RZ, -R133 ;  /* 0x000000ffff857224 */ /* 0x000fe200078e0a85 */
[----:B------:R1:W-:Y:S01]  /*8740*/  STL [R1+0x28e0], R23 ;  /* 0x0028e01701007387 */ /* 0x0003e20000100800 */
[----:B------:R-:W-:-:S03]  /*8750*/  IMAD.HI.U32 R134, R105, R129, RZ ;  /* 0x0000008169867227 */ /* 0x000fc600078e00ff */
[----:B------:R-:W-:Y:S01]  /*8760*/  STL.64 [R1+0x2d00], R84 ;  /* 0x002d005401007387 */ /* 0x000fe20000100a00 */
[--C-:B------:R-:W-:Y:S01]  /*8770*/  @!P5 IMAD.IADD R90, R90, 0x1, -R251.reuse ;  /* 0x000000015a5ad824 */ /* 0x100fe200078e0afb */
[C---:B------:R-:W-:Y:S01]  /*8780*/  ISETP.GT.U32.AND P5, PT, R251.reuse, R93, PT ;  /* 0x0000005dfb00720c */ /* 0x040fe20003fa4070 */
[----:B------:R-:W-:Y:S01]  /*8790*/  @!P3 IMAD.MOV R88, RZ, RZ, -R88 ;  /* 0x000000ffff58b224 */ /* 0x000fe200078e0a58 */
[----:B------:R-:W-:Y:S01]  /*87a0*/  ISETP.GT.U32.AND P3, PT, R251, R92, PT ;  /* 0x0000005cfb00720c */ /* 0x000fe20003f64070 */
[--C-:B------:R-:W-:Y:S01]  /*87b0*/  @!P4 IMAD.IADD R89, R89, 0x1, -R251.reuse ;  /* 0x000000015959c824 */ /* 0x100fe200078e0afb */
[----:B------:R-:W-:Y:S01]  /*87c0*/  ISETP.GE.AND P4, PT, R172, RZ, PT ;  /* 0x000000ffac00720c */ /* 0x000fe20003f86270 */
[----:B------:R-:W-:Y:S01]  /*87d0*/  @!P6 IMAD.IADD R91, R91, 0x1, -R251 ;  /* 0x000000015b5be824 */ /* 0x000fe200078e0afb */
[----:B------:R-:W-:Y:S01]  /*87e0*/  ISETP.GE.AND P6, PT, R171, RZ, PT ;  /* 0x000000ffab00720c */ /* 0x000fe20003fc6270 */
[----:B------:R-:W-:Y:S01]  /*87f0*/  IMAD.MOV R134, RZ, RZ, -R134 ;  /* 0x000000ffff867224 */ /* 0x000fe200078e0a86 */
[----:B------:R-:W-:Y:S01]  /*8800*/  STL [R1+0x28c0], R22 ;  /* 0x0028c01601007387 */ /* 0x000fe20000100800 */
[----:B------:R-:W-:-:S02]  /*8810*/  IMAD.MOV R132, RZ, RZ, -R132 ;  /* 0x000000ffff847224 */ /* 0x000fc400078e0a84 */
[----:B------:R-:W-:Y:S01]  /*8820*/  IMAD R129, R251, R134, R129 ;  /* 0x00000086fb817224 */ /* 0x000fe200078e0281 */
[----:B------:R-:W-:Y:S01]  /*8830*/  IABS R134, R26 ;  /* 0x0000001a00867213 */ /* 0x000fe20000000000 */
[--C-:B------:R-:W-:Y:S01]  /*8840*/  @!P5 IMAD.IADD R93, R93, 0x1, -R251.reuse ;  /* 0x000000015d5dd824 */ /* 0x100fe200078e0afb */
[----:B------:R-:W-:Y:S01]  /*8850*/  STL [R1+0x28cc], R19 ;  /* 0x0028cc1301007387 */ /* 0x000fe20000100800 */
[----:B------:R-:W-:Y:S01]  /*8860*/  @!P3 IMAD.IADD R92, R92, 0x1, -R251 ;  /* 0x000000015c5cb824 */ /* 0x000fe200078e0afb */
[----:B------:R-:W-:Y:S01]  /*8870*/  ISETP.GE.AND P3, PT, R160, RZ, PT ;  /* 0x000000ffa000720c */ /* 0x000fe20003f66270 */
[----:B------:R-:W-:Y:S01]  /*8880*/  @!P4 IMAD.MOV R89, RZ, RZ, -R89 ;  /* 0x000000ffff59c224 */ /* 0x000fe200078e0a59 */
[C---:B------:R-:W-:Y:S01]  /*8890*/  ISETP.GT.U32.AND P5, PT, R251.reuse, R93, PT ;  /* 0x0000005dfb00720c */ /* 0x040fe20003fa4070 */
[----:B------:R-:W-:Y:S01]  /*88a0*/  @!P6 IMAD.MOV R90, RZ, RZ, -R90 ;  /* 0x000000ffff5ae224 */ /* 0x000fe200078e0a5a */
[C---:B------:R-:W-:Y:S01]  /*88b0*/  ISETP.GT.U32.AND P6, PT, R251.reuse, R94, PT ;  /* 0x0000005efb00720c */ /* 0x040fe20003fc4070 */
[C---:B------:R-:W-:Y:S01]  /*88c0*/  IMAD R130, R251.reuse, R133, R130 ;  /* 0x00000085fb827224 */ /* 0x040fe200078e0282 */
[C---:B------:R-:W-:Y:S01]  /*88d0*/  ISETP.GT.U32.AND P4, PT, R251.reuse, R92, PT ;  /* 0x0000005cfb00720c */ /* 0x040fe20003f84070 */
[----:B------:R-:W-:Y:S01]  /*88e0*/  IMAD R131, R251, R132, R131 ;  /* 0x00000084fb837224 */ /* 0x000fe200078e0283 */
[----:B------:R-:W-:Y:S01]  /*88f0*/  IABS R132, R28 ;  /* 0x0000001c00847213 */ /* 0x000fe20000000000 */
[----:B------:R-:W-:Y:S01]  /*8900*/  IMAD.HI.U32 R135, R105, R134, RZ ;  /* 0x0000008669877227 */ /* 0x000fe200078e00ff */
[----:B------:R-:W-:Y:S01]  /*8910*/  IABS R133, R16 ;  /* 0x0000001000857213 */ /* 0x000fe20000000000 */
[----:B------:R-:W-:Y:S01]  /*8920*/  STL [R1+0x28d0], R18 ;  /* 0x0028d01201007387 */ /* 0x000fe20000100800 */
[----:B------:R-:W-:Y:S01]  /*8930*/  IABS R160, R54 ;  /* 0x0000003600a07213 */ /* 0x000fe20000000000 */
        /* <DEDUP_REMOVED lines=9> */
[----:B------:R-:W-:Y:S03]  /*89d0*/  STL.64 [R1+0x2d08], R86 ;  /* 0x002d085601007387 */ /* 0x000fe60000100a00 */
[----:B------:R-:W-:Y:S01]  /*89e0*/  IMAD.MOV R137, RZ, RZ, -R137 ;  /* 0x000000ffff897224 */ /* 0x000fe200078e0a89 */
[----:B------:R-:W-:Y:S01]  /*89f0*/  STL [R1+0x28bc], R13 ;  /* 0x0028bc0d01007387 */ /* 0x000fe20000100800 */
[--C-:B------:R-:W-:Y:S01]  /*8a00*/  @!P3 IMAD.IADD R95, R95, 0x1, -R251.reuse ;  /* 0x000000015f5fb824 */ /* 0x100fe200078e0afb */
[C---:B------:R-:W-:Y:S01]  /*8a10*/  ISETP.GT.U32.AND P3, PT, R251.reuse, R94, PT ;  /* 0x0000005efb00720c */ /* 0x040fe20003f64070 */
[----:B------:R-:W-:Y:S01]  /*8a20*/  @!P5 IMAD.IADD R96, R96, 0x1, -R251 ;  /* 0x000000016060d824 */ /* 0x000fe200078e0afb */
[----:B------:R-:W-:Y:S01]  /*8a30*/  STL [R1+0x28c8], R54 ;  /* 0x0028c83601007387 */ /* 0x000fe20000100800 */
[----:B------:R-:W-:Y:S01]  /*8a40*/  @!P6 IMAD.MOV R93, RZ, RZ, -R93 ;  /* 0x000000ffff5de224 */ /* 0x000fe200078e0a5d */
[C---:B------:R-:W-:Y:S01]  /*8a50*/  ISETP.GT.U32.AND P6, PT, R251.reuse, R97, PT ;  /* 0x00000061fb00720c */ /* 0x040fe20003fc4070 */
[----:B------:R-:W-:Y:S01]  /*8a60*/  @!P4 IMAD.MOV R92, RZ, RZ, -R92 ;  /* 0x000000ffff5cc224 */ /* 0x000fe200078e0a5c */
[C---:B------:R-:W-:Y:S01]  /*8a70*/  ISETP.GT.U32.AND P5, PT, R251.reuse, R96, PT ;  /* 0x00000060fb00720c */ /* 0x040fe20003fa4070 */
[C---:B------:R-:W-:Y:S01]  /*8a80*/  IMAD R132, R251.reuse, R137, R132 ;  /* 0x00000089fb847224 */ /* 0x040fe200078e0284 */
[----:B------:R-:W-:Y:S01]  /*8a90*/  ISETP.GT.U32.AND P4, PT, R251, R95, PT ;  /* 0x0000005ffb00720c */ /* 0x000fe20003f84070 */
[----:B------:R-:W-:Y:S01]  /*8aa0*/  IMAD.HI.U32 R136, R105, R133, RZ ;  /* 0x0000008569887227 */ /* 0x000fe200078e00ff */
[----:B------:R-:W-:Y:S01]  /*8ab0*/  IABS R137, R49 ;  /* 0x0000003100897213 */ /* 0x000fe20000000000 */
[----:B------:R-:W-:Y:S02]  /*8ac0*/  STL.64 [R1+0x2d10], R88 ;  /* 0x002d105801007387 */ /* 0x000fe40000100a00 */
[--C-:B------:R-:W-:Y:S01]  /*8ad0*/  @!P3 IMAD.IADD R94, R94, 0x1, -R251.reuse ;  /* 0x000000015e5eb824 */ /* 0x100fe200078e0afb */
[----:B------:R-:W-:Y:S01]  /*8ae0*/  ISETP.GE.AND P3, PT, R164, RZ, PT ;  /* 0x000000ffa400720c */ /* 0x000fe20003f66270 */
[----:B------:R-:W-:Y:S01]  /*8af0*/  IMAD.MOV R136, RZ, RZ, -R136 ;  /* 0x000000ffff887224 */ /* 0x000fe200078e0a88 */
[----:B------:R-:W-:Y:S01]  /*8b00*/  STL.64 [R1+0x2d18], R90 ;  /* 0x002d185a01007387 */ /* 0x000fe20000100a00 */
[--C-:B------:R-:W-:Y:S01]  /*8b10*/  @!P6 IMAD.IADD R97, R97, 0x1, -R251.reuse ;  /* 0x000000016161e824 */ /* 0x100fe200078e0afb */
[----:B------:R-:W-:Y:S01]  /*8b20*/  ISETP.GE.AND P6, PT, R162, RZ, PT ;  /* 0x000000ffa200720c */ /* 0x000fe20003fc6270 */
[--C-:B------:R-:W-:Y:S01]  /*8b30*/  @!P5 IMAD.IADD R96, R96, 0x1, -R251.reuse ;  /* 0x000000016060d824 */ /* 0x100fe200078e0afb */
[----:B------:R-:W-:Y:S01]  /*8b40*/  ISETP.GE.AND P5, PT, R151, RZ, PT ;  /* 0x000000ff9700720c */ /* 0x000fe20003fa6270 */
[----:B------:R-:W-:Y:S01]  /*8b50*/  @!P4 IMAD.IADD R95, R95, 0x1, -R251 ;  /* 0x000000015f5fc824 */ /* 0x000fe200078e0afb */
[C---:B------:R-:W-:Y:S01]  /*8b60*/  ISETP.GT.U32.AND P4, PT, R251.reuse, R98, PT ;  /* 0x00000062fb00720c */ /* 0x040fe20003f84070 */
[C---:B------:R-:W-:Y:S01]  /*8b70*/  IMAD R133, R251.reuse, R136, R133 ;  /* 0x00000088fb857224 */ /* 0x040fe200078e0285 */
[----:B------:R-:W-:Y:S01]  /*8b80*/  IABS R136, R32 ;  /* 0x0000002000887213 */ /* 0x000fe20000000000 */
[----:B------:R-:W-:Y:S01]  /*8b90*/  IMAD.MOV R135, RZ, RZ, -R135 ;  /* 0x000000ffff877224 */ /* 0x000fe200078e0a87 */
[----:B------:R-:W-:Y:S01]  /*8ba0*/  STL [R1+0x28b4], R53 ;  /* 0x0028b43501007387 */ /* 0x000fe20000100800 */
[----:B------:R-:W-:Y:S01]  /*8bb0*/  @!P3 IMAD.MOV R94, RZ, RZ, -R94 ;  /* 0x000000ffff5eb224 */ /* 0x000fe200078e0a5e */
[C---:B------:R-:W-:Y:S01]  /*8bc0*/  ISETP.GT.U32.AND P3, PT, R251.reuse, R97, PT ;  /* 0x00000061fb00720c */ /* 0x040fe20003f64070 */
[----:B------:R-:W-:Y:S01]  /*8bd0*/  IMAD R134, R251, R135, R134 ;  /* 0x00000087fb867224 */ /* 0x000fe200078e0286 */
[----:B------:R-:W-:Y:S01]  /*8be0*/  IABS R135, R57 ;  /* 0x0000003900877213 */ /* 0x000fe20000000000 */
[----:B------:R-:W-:Y:S01]  /*8bf0*/  @!P6 IMAD.MOV R96, RZ, RZ, -R96 ;  /* 0x000000ffff60e224 */ /* 0x000fe200078e0a60 */
[----:B------:R-:W-:Y:S01]  /*8c00*/  ISETP.GE.AND P6, PT, R11, RZ, PT ;  /* 0x000000ff0b00720c */ /* 0x000fe20003fc6270 */
[----:B------:R-:W-:Y:S01]  /*8c10*/  @!P5 IMAD.MOV R95, RZ, RZ, -R95 ;  /* 0x000000ffff5fd224 */ /* 0x000fe200078e0a5f */
[----:B------:R-:W-:Y:S01]  /*8c20*/  ISETP.GT.U32.AND P5, PT, R251, R99, PT ;  /* 0x00000063fb00720c */ /* 0x000fe20003fa4070 */
[----:B------:R-:W-:Y:S01]  /*8c30*/  @!P4 IMAD.IADD R98, R98, 0x1, -R251 ;  /* 0x000000016262c824 */ /* 0x000fe200078e0afb */
[----:B------:R-:W-:Y:S01]  /*8c40*/  IADD3 R11, R248, 0xc9, RZ ;  /* 0x000000c9f80b7810 */ /* 0x000fe20007ffe0ff */
[----:B------:R-:W-:Y:S01]  /*8c50*/  IMAD.HI.U32 R138, R105, R135, RZ ;  /* 0x00000087698a7227 */ /* 0x000fe200078e00ff */
[----:B------:R-:W-:Y:S01]  /*8c60*/  STL [R1+0x28a8], R45 ;  /* 0x0028a82d01007387 */ /* 0x000fe20000100800 */
[----:B------:R-:W-:-:S02]  /*8c70*/  IABS R164, R52 ;  /* 0x0000003400a47213 */ /* 0x000fc40000000000 */
[----:B------:R-:W-:Y:S01]  /*8c80*/  ISETP.GT.U32.AND P4, PT, R251, R98, PT ;  /* 0x00000062fb00720c */ /* 0x000fe20003f84070 */
[----:B------:R-:W-:Y:S01]  /*8c90*/  @!P3 IMAD.IADD R97, R97, 0x1, -R251 ;  /* 0x000000016161b824 */ /* 0x000fe200078e0afb */
[----:B------:R-:W-:Y:S01]  /*8ca0*/  ISETP.GE.AND P3, PT, R161, RZ, PT ;  /* 0x000000ffa100720c */ /* 0x000fe20003f66270 */
[----:B------:R-:W-:Y:S01]  /*8cb0*/  IMAD.MOV R138, RZ, RZ, -R138 ;  /* 0x000000ffff8a7224 */ /* 0x000fe200078e0a8a */
[----:B------:R-:W-:Y:S01]  /*8cc0*/  STL [R1+0x28b0], R39 ;  /* 0x0028b02701007387 */ /* 0x000fe20000100800 */
[----:B------:R-:W-:Y:S01]  /*8cd0*/  @!P6 IMAD.MOV R97, RZ, RZ, -R97 ;  /* 0x000000ffff61e224 */ /* 0x000fe200078e0a61 */
[----:B------:R-:W-:Y:S01]  /*8ce0*/  ISETP.GT.U32.AND P6, PT, R251, R101, PT ;  /* 0x00000065fb00720c */ /* 0x000fe20003fc4070 */
[----:B------:R-:W-:Y:S01]  /*8cf0*/  @!P5 IMAD.IADD R99, R99, 0x1, -R251 ;  /* 0x000000016363d824 */ /* 0x000fe200078e0afb */
[----:B------:R-:W-:Y:S01]  /*8d00*/  STL.64 [R1+0x2d20], R92 ;  /* 0x002d205c01007387 */ /* 0x000fe20000100a00 */
[----:B------:R-:W-:Y:S01]  /*8d10*/  IMAD R135, R251, R138, R135 ;  /* 0x0000008afb877224 */ /* 0x000fe200078e0287 */
[----:B------:R-:W-:Y:S01]  /*8d20*/  IABS R161, R11 ;  /* 0x0000000b00a17213 */ /* 0x000fe20000000000 */
[----:B------:R-:W-:Y:S01]  /*8d30*/  IMAD.HI.U32 R139, R105, R136, RZ ;  /* 0x00000088698b7227 */ /* 0x000fe200078e00ff */
[C---:B------:R-:W-:Y:S01]  /*8d40*/  ISETP.GT.U32.AND P5, PT, R251.reuse, R99, PT ;  /* 0x00000063fb00720c */ /* 0x040fe20003fa4070 */
[----:B------:R-:W-:Y:S01]  /*8d50*/  STL.64 [R1+0x2d28], R94 ;  /* 0x002d285e01007387 */ /* 0x000fe20000100a00 */
[----:B------:R-:W-:Y:S01]  /*8d60*/  IABS R162, R30 ;  /* 0x0000001e00a27213 */ /* 0x000fe20000000000 */
[--C-:B------:R-:W-:Y:S01]  /*8d70*/  @!P4 IMAD.IADD R98, R98, 0x1, -R251.reuse ;  /* 0x000000016262c824 */ /* 0x100fe200078e0afb */
[----:B------:R-:W-:Y:S01]  /*8d80*/  ISETP.GT.U32.AND P4, PT, R251, R100, PT ;  /* 0x00000064fb00720c */ /* 0x000fe20003f84070 */
[----:B------:R-:W-:Y:S01]  /*8d90*/  IMAD.HI.U32 R138, R105, R137, RZ ;  /* 0x00000089698a7227 */ /* 0x000fe200078e00ff */
[----:B------:R-:W-:Y:S03]  /*8da0*/  STL [R1+0x2898], R11 ;  /* 0x0028980b01007387 */ /* 0x000fe60000100800 */
[----:B------:R-:W-:Y:S01]  /*8db0*/  @!P3 IMAD.MOV R98, RZ, RZ, -R98 ;  /* 0x000000ffff62b224 */ /* 0x000fe200078e0a62 */
[----:B------:R-:W-:Y:S01]  /*8dc0*/  ISETP.GE.AND P3, PT, R152, RZ, PT ;  /* 0x000000ff9800720c */ /* 0x000fe20003f66270 */
[--C-:B------:R-:W-:Y:S01]  /*8dd0*/  @!P6 IMAD.IADD R101, R101, 0x1, -R251.reuse ;  /* 0x000000016565e824 */ /* 0x100fe200078e0afb */
[----:B------:R-:W-:Y:S01]  /*8de0*/  STL [R1+0x28a0], R44 ;  /* 0x0028a02c01007387 */ /* 0x000fe20000100800 */
[----:B------:R-:W-:Y:S01]  /*8df0*/  @!P5 IMAD.IADD R99, R99, 0x1, -R251 ;  /* 0x000000016363d824 */ /* 0x000fe200078e0afb */
[C---:B------:R-:W-:Y:S01]  /*8e00*/  ISETP.GT.U32.AND P5, PT, R251.reuse, R102, PT ;  /* 0x00000066fb00720c */ /* 0x040fe20003fa4070 */
[----:B------:R-:W-:Y:S01]  /*8e10*/  IMAD.MOV R139, RZ, RZ, -R139 ;  /* 0x000000ffff8b7224 */ /* 0x000fe200078e0a8b */
[----:B------:R-:W-:Y:S01]  /*8e20*/  ISETP.GT.U32.AND P6, PT, R251, R101, PT ;  /* 0x00000065fb00720c */ /* 0x000fe20003fc4070 */
[----:B------:R-:W-:Y:S01]  /*8e30*/  @!P4 IMAD.IADD R100, R100, 0x1, -R251 ;  /* 0x000000016464c824 */ /* 0x000fe200078e0afb */
[----:B------:R-:W-:Y:S01]  /*8e40*/  STL [R1+0x28a4], R31 ;  /* 0x0028a41f01007387 */ /* 0x000fe20000100800 */
[----:B------:R-:W-:-:S02]  /*8e50*/  IMAD.MOV R138, RZ, RZ, -R138 ;  /* 0x000000ffff8a7224 */ /* 0x000fc400078e0a8a */
[C---:B------:R-:W-:Y:S01]  /*8e60*/  IMAD R136, R251.reuse, R139, R136 ;  /* 0x0000008bfb887224 */ /* 0x040fe200078e0288 */
[----:B------:R-:W-:Y:S01]  /*8e70*/  ISETP.GT.U32.AND P4, PT, R251, R100, PT ;  /* 0x00000064fb00720c */ /* 0x000fe20003f84070 */
[----:B------:R-:W-:Y:S01]  /*8e80*/  @!P3 IMAD.MOV R99, RZ, RZ, -R99 ;  /* 0x000000ffff63b224 */ /* 0x000fe200078e0a63 */
[----:B------:R-:W-:Y:S01]  /*8e90*/  ISETP.GE.AND P3, PT, R153, RZ, PT ;  /* 0x000000ff9900720c */ /* 0x000fe20003f66270 */
[----:B------:R-:W-:Y:S01]  /*8ea0*/  IMAD R137, R251, R138, R137 ;  /* 0x0000008afb897224 */ /* 0x000fe200078e0289 */
[----:B------:R-:W-:Y:S01]  /*8eb0*/  IABS R138, R15 ;  /* 0x0000000f008a7213 */ /* 0x000fe20000000000 */
[--C-:B------:R-:W-:Y:S01]  /*8ec0*/  @!P5 IMAD.IADD R102, R102, 0x1, -R251.reuse ;  /* 0x000000016666d824 */ /* 0x100fe200078e0afb */
[----:B------:R-:W-:Y:S01]  /*8ed0*/  IABS R139, R8 ;  /* 0x00000008008b7213 */ /* 0x000fe20000000000 */
[--C-:B------:R-:W-:Y:S01]  /*8ee0*/  @!P6 IMAD.IADD R101, R101, 0x1, -R251.reuse ;  /* 0x000000016565e824 */ /* 0x100fe200078e0afb */
[----:B------:R-:W-:Y:S01]  /*8ef0*/  ISETP.GT.U32.AND P6, PT, R251, R103, PT ;  /* 0x00000067fb00720c */ /* 0x000fe20003fc4070 */
[----:B------:R-:W-:Y:S01]  /*8f00*/  IMAD.HI.U32 R143, R105, R138, RZ ;  /* 0x0000008a698f7227 */ /* 0x000fe200078e00ff */
[----:B------:R-:W-:Y:S01]  /*8f10*/  ISETP.GT.U32.AND P5, PT, R251, R102, PT ;  /* 0x00000066fb00720c */ /* 0x000fe20003fa4070 */
[----:B------:R-:W-:Y:S02]  /*8f20*/  STL.64 [R1+0x2d30], R96 ;  /* 0x002d306001007387 */ /* 0x000fe40000100a00 */
[----:B------:R-:W-:Y:S01]  /*8f30*/  @!P4 IMAD.IADD R100, R100, 0x1, -R251 ;  /* 0x000000016464c824 */ /* 0x000fe200078e0afb */
[----:B------:R-:W-:Y:S01]  /*8f40*/  ISETP.GE.AND P4, PT, R6, RZ, PT ;  /* 0x000000ff0600720c */ /* 0x000fe20003f86270 */
[----:B------:R-:W-:Y:S01]  /*8f50*/  IMAD.MOV R143, RZ, RZ, -R143 ;  /* 0x000000ffff8f7224 */ /* 0x000fe200078e0a8f */
[----:B------:R-:W-:Y:S01]  /*8f60*/  IADD3 R6, R248, 0xcc, RZ ;  /* 0x000000ccf8067810 */ /* 0x000fe20007ffe0ff */
[----:B------:R-:W-:Y:S01]  /*8f70*/  @!P3 IMAD.MOV R100, RZ, RZ, -R100 ;  /* 0x000000ffff64b224 */ /* 0x000fe200078e0a64 */
[----:B------:R-:W-:Y:S01]  /*8f80*/  ISETP.GE.AND P3, PT, R29, RZ, PT ;  /* 0x000000ff1d00720c */ /* 0x000fe20003f66270 */
[----:B------:R-:W-:Y:S01]  /*8f90*/  IMAD R138, R251, R143, R138 ;  /* 0x0000008ffb8a7224 */ /* 0x000fe200078e028a */
[----:B------:R-:W-:Y:S01]  /*8fa0*/  IABS R143, R25 ;  /* 0x00000019008f7213 */ /* 0x000fe20000000000 */
[----:B------:R-:W-:Y:S01]  /*8fb0*/  @!P6 IMAD.IADD R103, R103, 0x1, -R251 ;  /* 0x000000016767e824 */ /* 0x000fe200078e0afb */
[----:B------:R-:W-:Y:S01]  /*8fc0*/  STL.64 [R1+0x2d38], R98 ;  /* 0x002d386201007387 */ /* 0x000fe20000100a00 */
[----:B------:R-:W-:Y:S01]  /*8fd0*/  @!P5 IADD3 R102, R102, -R251, RZ ;  /* 0x800000fb6666d210 */ /* 0x000fe20007ffe0ff */
[----:B------:R-:W-:Y:S01]  /*8fe0*/  IMAD.HI.U32 R141, R105, R140, RZ ;  /* 0x0000008c698d7227 */ /* 0x000fe200078e00ff */
[C---:B------:R-:W-:Y:S01]  /*8ff0*/  ISETP.GT.U32.AND P5, PT, R251.reuse, R106, PT ;  /* 0x0000006afb00720c */ /* 0x040fe20003fa4070 */
[----:B------:R-:W-:Y:S01]  /*9000*/  STL [R1+0x2880], R6 ;  /* 0x0028800601007387 */ /* 0x000fe20000100800 */
[----:B------:R-:W-:Y:S01]  /*9010*/  ISETP.GT.U32.AND P6, PT, R251, R103, PT ;  /* 0x00000067fb00720c */ /* 0x000fe20003fc4070 */
[----:B------:R-:W-:Y:S01]  /*9020*/  @!P4 IMAD.MOV R101, RZ, RZ, -R101 ;  /* 0x000000ffff65c224 */ /* 0x000fe200078e0a65 */
[----:B------:R-:W-:Y:S01]  /*9030*/  ISETP.GE.AND P4, PT, R27, RZ, PT ;  /* 0x000000ff1b00720c */ /* 0x000fe20003f86270 */
[----:B------:R-:W-:Y:S01]  /*9040*/  IMAD.MOV R141, RZ, RZ, -R141 ;  /* 0x000000ffff8d7224 */ /* 0x000fe200078e0a8d */
[----:B------:R-:W-:Y:S01]  /*9050*/  STL [R1+0x288c], R52 ;  /* 0x00288c3401007387 */ /* 0x000fe20000100800 */
[----:B------:R-:W-:Y:S01]  /*9060*/  @!P3 IMAD.MOV R102, RZ, RZ, -R102 ;  /* 0x000000ffff66b224 */ /* 0x000fe200078e0a66 */
[C---:B------:R-:W-:Y:S01]  /*9070*/  ISETP.GT.U32.AND P3, PT, R251.reuse, R107, PT ;  /* 0x0000006bfb00720c */ /* 0x040fe20003f64070 */
[----:B------:R-:W-:Y:S01]  /*9080*/  IMAD R140, R251, R141, R140 ;  /* 0x0000008dfb8c7224 */ /* 0x000fe200078e028c */
[----:B------:R-:W-:Y:S01]  /*9090*/  IABS R141, R48 ;  /* 0x00000030008d7213 */ /* 0x000fe20000000000 */
[----:B------:R-:W-:Y:S01]  /*90a0*/  IMAD.HI.U32 R142, R105, R139, RZ ;  /* 0x0000008b698e7227 */ /* 0x000fe200078e00ff */
[C---:B------:R-:W-:Y:S01]  /*90b0*/  IADD3 R27, R248.reuse, 0xd0, RZ ;  /* 0x000000d0f81b7810 */ /* 0x040fe20007ffe0ff */
[----:B------:R-:W-:Y:S01]  /*90c0*/  STL [R1+0x2894], R50 ;  /* 0x0028943201007387 */ /* 0x000fe20000100800 */
[----:B------:R-:W-:Y:S01]  /*90d0*/  IADD3 R29, R248, 0xd1, RZ ;  /* 0x000000d1f81d7810 */ /* 0x000fe20007ffe0ff */
[--C-:B------:R-:W-:Y:S01]  /*90e0*/  @!P5 IMAD.IADD R106, R106, 0x1, -R251.reuse ;  /* 0x000000016a6ad824 */ /* 0x100fe200078e0afb */
[----:B------:R-:W-:Y:S01]  /*90f0*/  IABS R178, R6 ;  /* 0x0000000600b27213 */ /* 0x000fe20000000000 */
[--C-:B------:R-:W-:Y:S01]  /*9100*/  @!P6 IMAD.IADD R103, R103, 0x1, -R251.reuse ;  /* 0x000000016767e824 */ /* 0x100fe200078e0afb */
[----:B------:R-:W-:Y:S01]  /*9110*/  ISETP.GT.U32.AND P6, PT, R251, R108, PT ;  /* 0x0000006cfb00720c */ /* 0x000fe20003fc4070 */
[----:B------:R-:W-:Y:S01]  /*9120*/  IMAD.HI.U32 R146, R105, R141, RZ ;  /* 0x0000008d69927227 */ /* 0x000fe200078e00ff */
[----:B------:R-:W-:Y:S01]  /*9130*/  ISETP.GT.U32.AND P5, PT, R251, R106, PT ;  /* 0x0000006afb00720c */ /* 0x000fe20003fa4070 */
[----:B------:R-:W-:Y:S01]  /*9140*/  STL [R1+0x289c], R30 ;  /* 0x00289c1e01007387 */ /* 0x000fe20000100800 */
[----:B------:R-:W-:Y:S01]  /*9150*/  IABS R188, R29 ;  /* 0x0000001d00bc7213 */ /* 0x000fe20000000000 */
[----:B------:R-:W-:-:S02]  /*9160*/  @!P3 IMAD.IADD R107, R107, 0x1, -R251 ;  /* 0x000000016b6bb824 */ /* 0x000fc400078e0afb */
[----:B------:R-:W-:Y:S01]  /*9170*/  @!P4 IMAD.MOV R103, RZ, RZ, -R103 ;  /* 0x000000ffff67c224 */ /* 0x000fe200078e0a67 */
[----:B------:R-:W-:Y:S01]  /*9180*/  STL.64 [R1+0x2d40], R100 ;  /* 0x002d406401007387 */ /* 0x000fe20000100a00 */
[----:B------:R-:W-:Y:S01]  /*9190*/  IMAD.MOV R142, RZ, RZ, -R142 ;  /* 0x000000ffff8e7224 */ /* 0x000fe200078e0a8e */
[----:B------:R-:W-:Y:S01]  /*91a0*/  ISETP.GT.U32.AND P3, PT, R251, R107, PT ;  /* 0x0000006bfb00720c */ /* 0x000fe20003f64070 */
[----:B------:R-:W-:Y:S01]  /*91b0*/  IMAD.MOV R146, RZ, RZ, -R146 ;  /* 0x000000ffff927224 */ /* 0x000fe200078e0a92 */
[----:B------:R-:W-:Y:S01]  /*91c0*/  STL.64 [R1+0x2d48], R102 ;  /* 0x002d486601007387 */ /* 0x000fe20000100a00 */
[--C-:B------:R-:W-:Y:S01]  /*91d0*/  @!P6 IMAD.IADD R108, R108, 0x1, -R251.reuse ;  /* 0x000000016c6ce824 */ /* 0x100fe200078e0afb */
[----:B------:R-:W-:Y:S01]  /*91e0*/  ISETP.GE.AND P6, PT, R3, RZ, PT ;  /* 0x000000ff0300720c */ /* 0x000fe20003fc6270 */
[----:B------:R-:W-:Y:S01]  /*91f0*/  @!P5 IMAD.IADD R106, R106, 0x1, -R251 ;  /* 0x000000016a6ad824 */ /* 0x000fe200078e0afb */
[----:B------:R-:W-:Y:S01]  /*9200*/  ISETP.GE.AND P5, PT, R4, RZ, PT ;  /* 0x000000ff0400720c */ /* 0x000fe20003fa6270 */
[C---:B------:R-:W-:Y:S01]  /*9210*/  IMAD R139, R251.reuse, R142, R139 ;  /* 0x0000008efb8b7224 */ /* 0x040fe200078e028b */
[C---:B------:R-:W-:Y:S01]  /*9220*/  ISETP.GT.U32.AND P4, PT, R251.reuse, R108, PT ;  /* 0x0000006cfb00720c */ /* 0x040fe20003f84070 */
[----:B------:R-:W-:Y:S01]  /*9230*/  IMAD R141, R251, R146, R141 ;  /* 0x00000092fb8d7224 */ /* 0x000fe200078e028d */
[----:B------:R-:W-:Y:S01]  /*9240*/  IABS R142, R47 ;  /* 0x0000002f008e7213 */ /* 0x000fe20000000000 */
[----:B------:R-:W-:Y:S01]  /*9250*/  IMAD.HI.U32 R144, R105, R143, RZ ;  /* 0x0000008f69907227 */ /* 0x000fe200078e00ff */
[----:B------:R-:W-:Y:S01]  /*9260*/  IABS R146, R24 ;  /* 0x0000001800927213 */ /* 0x000fe20000000000 */
[----:B------:R-:W-:Y:S01]  /*9270*/  STL [R1+0x286c], R27 ;  /* 0x00286c1b01007387 */ /* 0x000fe20000100800 */
[C---:B------:R-:W-:Y:S01]  /*9280*/  IADD3 R4, R248.reuse, 0xd2, RZ ;  /* 0x000000d2f8047810 */ /* 0x040fe20007ffe0ff */
[----:B------:R-:W-:Y:S01]  /*9290*/  @!P3 IMAD.IADD R107, R107, 0x1, -R251 ;  /* 0x000000016b6bb824 */ /* 0x000fe200078e0afb */
[----:B------:R-:W-:Y:S01]  /*92a0*/  ISETP.GT.U32.AND P3, PT, R251, R109, PT ;  /* 0x0000006dfb00720c */ /* 0x000fe20003f64070 */
[----:B------:R-:W-:Y:S01]  /*92b0*/  IMAD.MOV R144, RZ, RZ, -R144 ;  /* 0x000000ffff907224 */ /* 0x000fe200078e0a90 */
[----:B------:R-:W-:Y:S01]  /*92c0*/  IADD3 R3, R248, 0xd3, RZ ;  /* 0x000000d3f8037810 */ /* 0x000fe20007ffe0ff */
[----:B------:R-:W-:Y:S01]  /*92d0*/  @!P5 IMAD.MOV R106, RZ, RZ, -R106 ;  /* 0x000000ffff6ad224 */ /* 0x000fe200078e0a6a */
[----:B------:R-:W-:Y:S01]  /*92e0*/  ISETP.GE.AND P5, PT, R163, RZ, PT ;  /* 0x000000ffa300720c */ /* 0x000fe20003fa6270 */
[----:B------:R-:W-:Y:S01]  /*92f0*/  @!P6 IMAD.MOV R107, RZ, RZ, -R107 ;  /* 0x000000ffff6be224 */ /* 0x000fe200078e0a6b */
[----:B------:R-:W-:Y:S01]  /*9300*/  ISETP.GT.U32.AND P6, PT, R251, R110, PT ;  /* 0x0000006efb00720c */ /* 0x000fe20003fc4070 */
[----:B------:R-:W-:Y:S01]  /*9310*/  @!P4 IMAD.IADD R108, R108, 0x1, -R251 ;  /* 0x000000016c6cc824 */ /* 0x000fe200078e0afb */
[----:B------:R-:W-:Y:S01]  /*9320*/  ISETP.GE.AND P4, PT, R157, RZ, PT ;  /* 0x000000ff9d00720c */ /* 0x000fe20003f86270 */
[----:B------:R-:W-:Y:S01]  /*9330*/  IMAD R143, R251, R144, R143 ;  /* 0x00000090fb8f7224 */ /* 0x000fe200078e028f */
[----:B------:R-:W-:Y:S01]  /*9340*/  IABS R144, R7 ;  /* 0x0000000700907213 */ /* 0x000fe20000000000 */
[----:B------:R-:W-:Y:S01]  /*9350*/  IMAD.HI.U32 R145, R105, R142, RZ ;  /* 0x0000008e69917227 */ /* 0x000fe200078e00ff */
[----:B------:R-:W-:Y:S01]  /*9360*/  STL [R1+0x2874], R29 ;  /* 0x0028741d01007387 */ /* 0x000fe20000100800 */
[----:B------:R-:W-:-:S02]  /*9370*/  IABS R163, R27 ;  /* 0x0000001b00a37213 */ /* 0x000fc40000000000 */
[--C-:B------:R-:W-:Y:S01]  /*9380*/  @!P3 IMAD.IADD R109, R109, 0x1, -R251.reuse ;  /* 0x000000016d6db824 */ /* 0x100fe200078e0afb */
[C---:B------:R-:W-:Y:S01]  /*9390*/  ISETP.GT.U32.AND P3, PT, R251.reuse, R111, PT ;  /* 0x0000006ffb00720c */ /* 0x040fe20003f64070 */
[----:B------:R-:W-:Y:S01]  /*93a0*/  @!P5 IMAD.MOV R108, RZ, RZ, -R108 ;  /* 0x000000ffff6cd224 */ /* 0x000fe200078e0a6c */
[----:B------:R-:W-:Y:S01]  /*93b0*/  STL [R1+0x287c], R4 ;  /* 0x00287c0401007387 */ /* 0x000fe20000100800 */
[----:B------:R-:W-:Y:S01]  /*93c0*/  @!P6 IMAD.IADD R110, R110, 0x1, -R251 ;  /* 0x000000016e6ee824 */ /* 0x000fe200078e0afb */
[----:B------:R-:W-:Y:S01]  /*93d0*/  ISETP.GT.U32.AND P5, PT, R251, R109, PT ;  /* 0x0000006dfb00720c */ /* 0x000fe20003fa4070 */
[----:B------:R-:W-:Y:S01]  /*93e0*/  IMAD.HI.U32 R149, R105, R144, RZ ;  /* 0x0000009069957227 */ /* 0x000fe200078e00ff */
[----:B------:R-:W-:Y:S01]  /*93f0*/  STL [R1+0x2884], R3 ;  /* 0x0028840301007387 */ /* 0x000fe20000100800 */
[----:B------:R-:W-:Y:S02]  /*9400*/  IABS R165, R3 ;  /* 0x0000000300a57213 */ /* 0x000fe40000000000 */
[----:B------:R-:W-:Y:S01]  /*9410*/  ISETP.GT.U32.AND P6, PT, R251, R110, PT ;  /* 0x0000006efb00720c */ /* 0x000fe20003fc4070 */
[----:B------:R-:W-:Y:S01]  /*9420*/  IMAD.MOV R145, RZ, RZ, -R145 ;  /* 0x000000ffff917224 */ /* 0x000fe200078e0a91 */
[----:B------:R-:W-:Y:S01]  /*9430*/  STL [R1+0x2888], R43 ;  /* 0x0028882b01007387 */ /* 0x000fe20000100800 */
[----:B------:R-:W-:Y:S01]  /*9440*/  IMAD.MOV R149, RZ, RZ, -R149 ;  /* 0x000000ffff957224 */ /* 0x000fe200078e0a95 */
[----:B------:R-:W-:Y:S01]  /*9450*/  IABS R190, R4 ;  /* 0x0000000400be7213 */ /* 0x000fe20000000000 */
[--C-:B------:R-:W-:Y:S01]  /*9460*/  @!P3 IMAD.IADD R111, R111, 0x1, -R251.reuse ;  /* 0x000000016f6fb824 */ /* 0x100fe200078e0afb */
[----:B------:R-:W-:Y:S01]  /*9470*/  STL.64 [R1+0x2d50], R106 ;  /* 0x002d506a01007387 */ /* 0x000fe20000100a00 */
[----:B------:R-:W-:Y:S01]  /*9480*/  IMAD R142, R251, R145, R142 ;  /* 0x00000091fb8e7224 */ /* 0x000fe200078e028e */
[----:B------:R-:W-:Y:S01]  /*9490*/  IABS R145, R46 ;  /* 0x0000002e00917213 */ /* 0x000fe20000000000 */
[--C-:B------:R-:W-:Y:S01]  /*94a0*/  @!P5 IMAD.IADD R109, R109, 0x1, -R251.reuse ;  /* 0x000000016d6dd824 */ /* 0x100fe200078e0afb */
[C---:B------:R-:W-:Y:S01]  /*94b0*/  ISETP.GT.U32.AND P3, PT, R251.reuse, R111, PT ;  /* 0x0000006ffb00720c */ /* 0x040fe20003f64070 */
[C---:B------:R-:W-:Y:S01]  /*94c0*/  IMAD R144, R251.reuse, R149, R144 ;  /* 0x00000095fb907224 */ /* 0x040fe200078e0290 */
[C---:B------:R-:W-:Y:S01]  /*94d0*/  ISETP.GT.U32.AND P5, PT, R251.reuse, R112, PT ;  /* 0x00000070fb00720c */ /* 0x040fe20003fa4070 */
[----:B------:R-:W-:Y:S01]  /*94e0*/  @!P6 IMAD.IADD R110, R110, 0x1, -R251 ;  /* 0x000000016e6ee824 */ /* 0x000fe200078e0afb */
[----:B------:R-:W-:Y:S01]  /*94f0*/  ISETP.GT.U32.AND P6, PT, R251, R113, PT ;  /* 0x00000071fb00720c */ /* 0x000fe20003fc4070 */
[----:B------:R-:W-:-:S02]  /*9500*/  @!P4 IMAD.MOV R109, RZ, RZ, -R109 ;  /* 0x000000ffff6dc224 */ /* 0x000fc400078e0a6d */
[----:B------:R-:W-:-:S03]  /*9510*/  IMAD.HI.U32 R148, R105, R145, RZ ;  /* 0x0000009169947227 */ /* 0x000fc600078e00ff */
[----:B------:R-:W-:Y:S01]  /*9520*/  STL.64 [R1+0x2d58], R108 ;  /* 0x002d586c01007387 */ /* 0x000fe20000100a00 */
[----:B------:R-:W-:-:S03]  /*9530*/  IMAD.HI.U32 R147, R105, R146, RZ ;  /* 0x0000009269937227 */ /* 0x000fc600078e00ff */
[----:B------:R-:W-:Y:S01]  /*9540*/  STL [R1+0x2858], R41 ;  /* 0x0028582901007387 */ /* 0x000fe20000100800 */
[--C-:B------:R-:W-:Y:S01]  /*9550*/  @!P3 IMAD.IADD R111, R111, 0x1, -R251.reuse ;  /* 0x000000016f6fb824 */ /* 0x100fe200078e0afb */
[----:B------:R-:W-:Y:S01]  /*9560*/  ISETP.GE.AND P3, PT, R10, RZ, PT ;  /* 0x000000ff0a00720c */ /* 0x000fe20003f66270 */
[--C-:B------:R-:W-:Y:S01]  /*9570*/  @!P5 IMAD.IADD R112, R112, 0x1, -R251.reuse ;  /* 0x000000017070d824 */ /* 0x100fe200078e0afb */
[----:B------:R-:W-:Y:S01]  /*9580*/  ISETP.GE.AND P5, PT, R2, RZ, PT ;  /* 0x000000ff0200720c */ /* 0x000fe20003fa6270 */
[----:B------:R-:W-:Y:S01]  /*9590*/  @!P6 IMAD.IADD R113, R113, 0x1, -R251 ;  /* 0x000000017171e824 */ /* 0x000fe200078e0afb */
[C---:B------:R-:W-:Y:S01]  /*95a0*/  IADD3 R10, R248.reuse, 0xd6, RZ ;  /* 0x000000d6f80a7810 */ /* 0x040fe20007ffe0ff */
[----:B------:R-:W-:Y:S01]  /*95b0*/  IMAD.MOV R148, RZ, RZ, -R148 ;  /* 0x000000ffff947224 */ /* 0x000fe200078e0a94 */
[C---:B------:R-:W-:Y:S01]  /*95c0*/  ISETP.GT.U32.AND P6, PT, R251.reuse, R112, PT ;  /* 0x00000070fb00720c */ /* 0x040fe20003fc4070 */
[----:B------:R-:W-:Y:S01]  /*95d0*/  IMAD.MOV R147, RZ, RZ, -R147 ;  /* 0x000000ffff937224 */ /* 0x000fe200078e0a93 */
[C---:B------:R-:W-:Y:S01]  /*95e0*/  ISETP.GT.U32.AND P4, PT, R251.reuse, R113, PT ;  /* 0x00000071fb00720c */ /* 0x040fe20003f84070 */
[C---:B------:R-:W-:Y:S01]  /*95f0*/  IMAD R145, R251.reuse, R148, R145 ;  /* 0x00000094fb917224 */ /* 0x040fe200078e0291 */
[C---:B------:R-:W-:Y:S01]  /*9600*/  IADD3 R2, R248.reuse, 0xd7, RZ ;  /* 0x000000d7f8027810 */ /* 0x040fe20007ffe0ff */
[C---:B------:R-:W-:Y:S01]  /*9610*/  IMAD R146, R251.reuse, R147, R146 ;  /* 0x00000093fb927224 */ /* 0x040fe200078e0292 */
[----:B------:R-:W-:Y:S01]  /*9620*/  STL [R1+0x285c], R10 ;  /* 0x00285c0a01007387 */ /* 0x000fe20000100800 */
[----:B------:R-:W-:Y:S01]  /*9630*/  @!P3 IMAD.MOV R110, RZ, RZ, -R110 ;  /* 0x000000ffff6eb224 */ /* 0x000fe200078e0a6e */
[----:B------:R-:W-:Y:S01]  /*9640*/  ISETP.GT.U32.AND P3, PT, R251, R114, PT ;  /* 0x00000072fb00720c */ /* 0x000fe20003f64070 */
[----:B------:R-:W-:Y:S01]  /*9650*/  @!P5 IMAD.MOV R111, RZ, RZ, -R111 ;  /* 0x000000ffff6fd224 */ /* 0x000fe200078e0a6f */
[----:B------:R-:W-:Y:S01]  /*9660*/  ISETP.GE.AND P5, PT, R37, RZ, PT ;  /* 0x000000ff2500720c */ /* 0x000fe20003fa6270 */
[----:B------:R-:W-:Y:S01]  /*9670*/  IMAD.HI.U32 R147, R105, R154, RZ ;  /* 0x0000009a69937227 */ /* 0x000fe200078e00ff */
[----:B------:R-:W-:Y:S01]  /*9680*/  IADD3 R37, R248, 0xd8, RZ ;  /* 0x000000d8f8257810 */ /* 0x000fe20007ffe0ff */
[----:B------:R-:W-:Y:S01]  /*9690*/  STL [R1+0x2864], R2 ;  /* 0x0028640201007387 */ /* 0x000fe20000100800 */
[----:B------:R-:W-:Y:S01]  /*96a0*/  IABS R198, R10 ;  /* 0x0000000a00c67213 */ /* 0x000fe20000000000 */
[--C-:B------:R-:W-:Y:S01]  /*96b0*/  @!P6 IMAD.IADD R112, R112, 0x1, -R251.reuse ;  /* 0x000000017070e824 */ /* 0x100fe200078e0afb */
[----:B------:R-:W-:Y:S01]  /*96c0*/  ISETP.GT.U32.AND P6, PT, R251, R115, PT ;  /* 0x00000073fb00720c */ /* 0x000fe20003fc4070 */
[----:B------:R-:W-:Y:S01]  /*96d0*/  @!P4 IMAD.IADD R113, R113, 0x1, -R251 ;  /* 0x000000017171c824 */ /* 0x000fe200078e0afb */
[----:B------:R-:W-:Y:S01]  /*96e0*/  ISETP.GT.U32.AND P4, PT, R251, R116, PT ;  /* 0x00000074fb00720c */ /* 0x000fe20003f84070 */
[----:B------:R-:W-:Y:S01]  /*96f0*/  IMAD.MOV R147, RZ, RZ, -R147 ;  /* 0x000000ffff937224 */ /* 0x000fe200078e0a93 */
[----:B------:R-:W-:Y:S01]  /*9700*/  STL.64 [R1+0x2d60], R110 ;  /* 0x002d606e01007387 */ /* 0x000fe20000100a00 */
[----:B------:R-:W-:Y:S01]  /*9710*/  @!P3 IMAD.IADD R114, R114, 0x1, -R251 ;  /* 0x000000017272b824 */ /* 0x000fe200078e0afb */
[----:B------:R-:W-:Y:S01]  /*9720*/  ISETP.GE.AND P3, PT, R21, RZ, PT ;  /* 0x000000ff1500720c */ /* 0x000fe20003f66270 */
[----:B------:R-:W-:Y:S01]  /*9730*/  @!P5 IMAD.MOV R112, RZ, RZ, -R112 ;  /* 0x000000ffff70d224 */ /* 0x000fe200078e0a70 */
[----:B------:R-:W-:Y:S01]  /*9740*/  IADD3 R21, R248, 0xd9, RZ ;  /* 0x000000d9f8157810 */ /* 0x000fe20007ffe0ff */
[C---:B------:R-:W-:Y:S01]  /*9750*/  IMAD R154, R251.reuse, R147, R154 ;  /* 0x00000093fb9a7224 */ /* 0x040fe200078e029a */
[----:B------:R-:W-:Y:S01]  /*9760*/  ISETP.GT.U32.AND P5, PT, R251, R114, PT ;  /* 0x00000072fb00720c */ /* 0x000fe20003fa4070 */
[----:B------:R-:W-:Y:S01]  /*9770*/  IMAD.HI.U32 R148, R105, R155, RZ ;  /* 0x0000009b69947227 */ /* 0x000fe200078e00ff */
[----:B------:R-:W-:-:S02]  /*9780*/  IABS R186, R2 ;  /* 0x0000000200ba7213 */ /* 0x000fc40000000000 */
[----:B------:R-:W-:Y:S01]  /*9790*/  IABS R184, R37 ;  /* 0x0000002500b87213 */ /* 0x000fe20000000000 */
[--C-:B------:R-:W-:Y:S01]  /*97a0*/  @!P6 IMAD.IADD R115, R115, 0x1, -R251.reuse ;  /* 0x000000017373e824 */ /* 0x100fe200078e0afb */
[----:B------:R-:W-:Y:S01]  /*97b0*/  IABS R189, R21 ;  /* 0x0000001500bd7213 */ /* 0x000fe20000000000 */
[----:B------:R-:W-:Y:S02]  /*97c0*/  @!P4 IMAD.IADD R116, R116, 0x1, -R251 ;  /* 0x000000017474c824 */ /* 0x000fe400078e0afb */
[----:B------:R-:W-:Y:S01]  /*97d0*/  @!P3 IMAD.MOV R113, RZ, RZ, -R113 ;  /* 0x000000ffff71b224 */ /* 0x000fe200078e0a71 */
[C---:B------:R-:W-:Y:S01]  /*97e0*/  ISETP.GT.U32.AND P6, PT, R251.reuse, R115, PT ;  /* 0x00000073fb00720c */ /* 0x040fe20003fc4070 */
[----:B------:R-:W-:Y:S01]  /*97f0*/  IMAD.MOV R148, RZ, RZ, -R148 ;  /* 0x000000ffff947224 */ /* 0x000fe200078e0a94 */
[C---:B------:R-:W-:Y:S01]  /*9800*/  ISETP.GT.U32.AND P3, PT, R251.reuse, R117, PT ;  /* 0x00000075fb00720c */ /* 0x040fe20003f64070 */
[----:B------:R-:W-:Y:S01]  /*9810*/  @!P5 IMAD.IADD R114, R114, 0x1, -R251 ;  /* 0x000000017272d824 */ /* 0x000fe200078e0afb */
[C---:B------:R-:W-:Y:S01]  /*9820*/  ISETP.GT.U32.AND P5, PT, R251.reuse, R118, PT ;  /* 0x00000076fb00720c */ /* 0x040fe20003fa4070 */
[C---:B------:R-:W-:Y:S01]  /*9830*/  IMAD R155, R251.reuse, R148, R155 ;  /* 0x00000094fb9b7224 */ /* 0x040fe200078e029b */
[----:B------:R-:W-:Y:S01]  /*9840*/  ISETP.GT.U32.AND P4, PT, R251, R116, PT ;  /* 0x00000074fb00720c */ /* 0x000fe20003f84070 */
[C---:B------:R-:W-:Y:S01]  /*9850*/  IMAD.HI.U32 R147, R105.reuse, R191, RZ ;  /* 0x000000bf69937227 */ /* 0x040fe200078e00ff */
[----:B------:R-:W-:Y:S03]  /*9860*/  STL.64 [R1+0x2d68], R112 ;  /* 0x002d687001007387 */ /* 0x000fe60000100a00 */
[----:B------:R-:W-:Y:S01]  /*9870*/  IMAD.HI.U32 R148, R105, R156, RZ ;  /* 0x0000009c69947227 */ /* 0x000fe200078e00ff */
[----:B------:R-:W-:Y:S03]  /*9880*/  STL [R1+0x284c], R37 ;  /* 0x00284c2501007387 */ /* 0x000fe60000100800 */
[--C-:B------:R-:W-:Y:S01]  /*9890*/  @!P6 IMAD.IADD R115, R115, 0x1, -R251.reuse ;  /* 0x000000017373e824 */ /* 0x100fe200078e0afb */
[----:B------:R-:W-:Y:S01]  /*98a0*/  ISETP.GE.AND P6, PT, R17, RZ, PT ;  /* 0x000000ff1100720c */ /* 0x000fe20003fc6270 */
[--C-:B------:R-:W-:Y:S01]  /*98b0*/  @!P3 IMAD.IADD R117, R117, 0x1, -R251.reuse ;  /* 0x000000017575b824 */ /* 0x100fe200078e0afb */
[----:B------:R-:W-:Y:S01]  /*98c0*/  ISETP.GE.AND P3, PT, R169, RZ, PT ;  /* 0x000000ffa900720c */ /* 0x000fe20003f66270 */
[--C-:B------:R-:W-:Y:S01]  /*98d0*/  @!P5 IMAD.IADD R118, R118, 0x1, -R251.reuse ;  /* 0x000000017676d824 */ /* 0x100fe200078e0afb */
[----:B------:R-:W-:Y:S01]  /*98e0*/  IADD3 R17, R248, 0xda, RZ ;  /* 0x000000daf8117810 */ /* 0x000fe20007ffe0ff */
[----:B------:R-:W-:Y:S01]  /*98f0*/  @!P4 IMAD.IADD R116, R116, 0x1, -R251 ;  /* 0x000000017474c824 */ /* 0x000fe200078e0afb */
[C---:B------:R-:W-:Y:S01]  /*9900*/  ISETP.GT.U32.AND P5, PT, R251.reuse, R117, PT ;  /* 0x00000075fb00720c */ /* 0x040fe20003fa4070 */
[----:B------:R-:W-:Y:S01]  /*9910*/  IMAD.MOV R147, RZ, RZ, -R147 ;  /* 0x000000ffff937224 */ /* 0x000fe200078e0a93 */
[----:B------:R-:W-:Y:S01]  /*9920*/  ISETP.GE.AND P4, PT, R170, RZ, PT ;  /* 0x000000ffaa00720c */ /* 0x000fe20003f86270 */
[----:B------:R-:W-:Y:S01]  /*9930*/  IMAD.MOV R148, RZ, RZ, -R148 ;  /* 0x000000ffff947224 */ /* 0x000fe200078e0a94 */
[----:B------:R-:W-:Y:S01]  /*9940*/  STL [R1+0x2850], R21 ;  /* 0x0028501501007387 */ /* 0x000fe20000100800 */
[C---:B------:R-:W-:Y:S01]  /*9950*/  IMAD R191, R251.reuse, R147, R191 ;  /* 0x00000093fbbf7224 */ /* 0x040fe200078e02bf */
[----:B------:R-:W-:Y:S01]  /*9960*/  IABS R183, R17 ;  /* 0x0000001100b77213 */ /* 0x000fe20000000000 */
[----:B------:R-:W-:Y:S01]  /*9970*/  @!P6 IMAD.MOV R114, RZ, RZ, -R114 ;  /* 0x000000ffff72e224 */ /* 0x000fe200078e0a72 */
[C---:B------:R-:W-:Y:S01]  /*9980*/  ISETP.GT.U32.AND P6, PT, R251.reuse, R118, PT ;  /* 0x00000076fb00720c */ /* 0x040fe20003fc4070 */
[----:B------:R-:W-:Y:S01]  /*9990*/  @!P3 IMAD.MOV R116, RZ, RZ, -R116 ;  /* 0x000000ffff74b224 */ /* 0x000fe200078e0a74 */
[C---:B------:R-:W-:Y:S01]  /*99a0*/  ISETP.GT.U32.AND P3, PT, R251.reuse, R119, PT ;  /* 0x00000077fb00720c */ /* 0x040fe20003f64070 */
[----:B------:R-:W-:Y:S01]  /*99b0*/  IMAD R156, R251, R148, R156 ;  /* 0x00000094fb9c7224 */ /* 0x000fe200078e029c */
[----:B------:R-:W-:Y:S01]  /*99c0*/  IABS R148, R13 ;  /* 0x0000000d00947213 */ /* 0x000fe20000000000 */
[----:B------:R-:W-:Y:S01]  /*99d0*/  @!P5 IMAD.IADD R117, R117, 0x1, -R251 ;  /* 0x000000017575d824 */ /* 0x000fe200078e0afb */
[----:B------:R-:W-:Y:S01]  /*99e0*/  ISETP.GT.U32.AND P5, PT, R251, R120, PT ;  /* 0x00000078fb00720c */ /* 0x000fe20003fa4070 */
[----:B------:R-:W-:Y:S01]  /*99f0*/  @!P4 IMAD.MOV R115, RZ, RZ, -R115 ;  /* 0x000000ffff73c224 */ /* 0x000fe200078e0a73 */
[----:B------:R-:W-:Y:S01]  /*9a00*/  ISETP.GE.AND P4, PT, R12, RZ, PT ;  /* 0x000000ff0c00720c */ /* 0x000fe20003f86270 */
[----:B------:R-:W-:Y:S01]  /*9a10*/  IMAD.HI.U32 R147, R105, R158, RZ ;  /* 0x0000009e69937227 */ /* 0x000fe200078e00ff */
[----:B------:R-:W-:Y:S01]  /*9a20*/  IADD3 R12, R248, 0xdb, RZ ;  /* 0x000000dbf80c7810 */ /* 0x000fe20007ffe0ff */
[----:B------:R-:W-:Y:S02]  /*9a30*/  STL [R1+0x2854], R17 ;  /* 0x0028541101007387 */ /* 0x000fe40000100800 */
[--C-:B------:R-:W-:Y:S01]  /*9a40*/  @!P6 IMAD.IADD R118, R118, 0x1, -R251.reuse ;  /* 0x000000017676e824 */ /* 0x100fe200078e0afb */
[----:B------:R-:W-:Y:S01]  /*9a50*/  ISETP.GT.U32.AND P6, PT, R251, R121, PT ;  /* 0x00000079fb00720c */ /* 0x000fe20003fc4070 */
[----:B------:R-:W-:Y:S01]  /*9a60*/  @!P3 IMAD.IADD R119, R119, 0x1, -R251 ;  /* 0x000000017777b824 */ /* 0x000fe200078e0afb */
[----:B------:R-:W-:Y:S01]  /*9a70*/  ISETP.GE.AND P3, PT, R20, RZ, PT ;  /* 0x000000ff1400720c */ /* 0x000fe20003f66270 */
[----:B------:R-:W-:Y:S01]  /*9a80*/  IMAD.MOV R147, RZ, RZ, -R147 ;  /* 0x000000ffff937224 */ /* 0x000fe200078e0a93 */
[----:B------:R-:W-:Y:S01]  /*9a90*/  IADD3 R20, R248, 0xdd, RZ ;  /* 0x000000ddf8147810 */ /* 0x000fe20007ffe0ff */
[----:B------:R-:W-:Y:S01]  /*9aa0*/  @!P5 IMAD.IADD R120, R120, 0x1, -R251 ;  /* 0x000000017878d824 */ /* 0x000fe200078e0afb */
[C---:B------:R-:W-:Y:S01]  /*9ab0*/  ISETP.GT.U32.AND P5, PT, R251.reuse, R119, PT ;  /* 0x00000077fb00720c */ /* 0x040fe20003fa4070 */
[----:B------:R-:W-:Y:S01]  /*9ac0*/  @!P4 IMAD.MOV R117, RZ, RZ, -R117 ;  /* 0x000000ffff75c224 */ /* 0x000fe200078e0a75 */
[----:B------:R-:W-:Y:S01]  /*9ad0*/  STL.64 [R1+0x2d70], R114 ;  /* 0x002d707201007387 */ /* 0x000fe20000100a00 */
[C---:B------:R-:W-:Y:S01]  /*9ae0*/  IMAD R158, R251.reuse, R147, R158 ;  /* 0x00000093fb9e7224 */ /* 0x040fe200078e029e */
[----:B------:R-:W-:Y:S01]  /*9af0*/  ISETP.GT.U32.AND P4, PT, R251, R120, PT ;  /* 0x00000078fb00720c */ /* 0x000fe20003f84070 */
[----:B------:R-:W-:Y:S01]  /*9b00*/  IMAD.HI.U32 R150, R105, R148, RZ ;  /* 0x0000009469967227 */ /* 0x000fe200078e00ff */
[----:B------:R-:W-:Y:S01]  /*9b10*/  IABS R147, R18 ;  /* 0x0000001200937213 */ /* 0x000fe20000000000 */
[----:B------:R-:W-:Y:S01]  /*9b20*/  STL [R1+0x2848], R12 ;  /* 0x0028480c01007387 */ /* 0x000fe20000100800 */
[----:B------:R-:W-:Y:S01]  /*9b30*/  IABS R171, R12 ;  /* 0x0000000c00ab7213 */ /* 0x000fe20000000000 */
[--C-:B------:R-:W-:Y:S01]  /*9b40*/  @!P6 IMAD.IADD R121, R121, 0x1, -R251.reuse ;  /* 0x000000017979e824 */ /* 0x100fe200078e0afb */
[----:B------:R-:W-:Y:S01]  /*9b50*/  IABS R182, R20 ;  /* 0x0000001400b67213 */ /* 0x000fe20000000000 */
[----:B------:R-:W-:Y:S01]  /*9b60*/  @!P3 IMAD.MOV R118, RZ, RZ, -R118 ;  /* 0x000000ffff76b224 */ /* 0x000fe200078e0a76 */
[----:B------:R-:W-:Y:S01]  /*9b70*/  ISETP.GT.U32.AND P3, PT, R251, R122, PT ;  /* 0x0000007afb00720c */ /* 0x000fe20003f64070 */
        /* <DEDUP_REMOVED lines=9> */
[----:B------:R-:W-:Y:S01]  /*9c10*/  IMAD.MOV R150, RZ, RZ, -R150 ;  /* 0x000000ffff967224 */ /* 0x000fe200078e0a96 */
[----:B------:R-:W-:Y:S01]  /*9c20*/  STL [R1+0x283c], R42 ;  /* 0x00283c2a01007387 */ /* 0x000fe20000100800 */
[--C-:B------:R-:W-:Y:S01]  /*9c30*/  @!P3 IMAD.IADD R122, R122, 0x1, -R251.reuse ;  /* 0x000000017a7ab824 */ /* 0x100fe200078e0afb */
[----:B------:R-:W-:Y:S01]  /*9c40*/  ISETP.GE.AND P3, PT, R35, RZ, PT ;  /* 0x000000ff2300720c */ /* 0x000fe20003f66270 */
[--C-:B------:R-:W-:Y:S01]  /*9c50*/  @!P6 IMAD.IADD R121, R121, 0x1, -R251.reuse ;  /* 0x000000017979e824 */ /* 0x100fe200078e0afb */
[----:B------:R-:W-:Y:S01]  /*9c60*/  ISETP.GT.U32.AND P6, PT, R251, R124, PT ;  /* 0x0000007cfb00720c */ /* 0x000fe20003fc4070 */
[----:B------:R-:W-:Y:S01]  /*9c70*/  @!P5 IMAD.IADD R123, R123, 0x1, -R251 ;  /* 0x000000017b7bd824 */ /* 0x000fe200078e0afb */
[----:B------:R-:W-:Y:S01]  /*9c80*/  ISETP.GE.AND P5, PT, R9, RZ, PT ;  /* 0x000000ff0900720c */ /* 0x000fe20003fa6270 */
[C---:B------:R-:W-:Y:S01]  /*9c90*/  IMAD R147, R251.reuse, R149, R147 ;  /* 0x00000095fb937224 */ /* 0x040fe200078e0293 */
[C---:B------:R-:W-:Y:S01]  /*9ca0*/  IADD3 R9, R248.reuse, 0xdf, RZ ;  /* 0x000000dff8097810 */ /* 0x040fe20007ffe0ff */
[----:B------:R-:W-:Y:S01]  /*9cb0*/  @!P4 IMAD.MOV R119, RZ, RZ, -R119 ;  /* 0x000000ffff77c224 */ /* 0x000fe200078e0a77 */
[C---:B------:R-:W-:Y:S01]  /*9cc0*/  ISETP.GT.U32.AND P4, PT, R251.reuse, R122, PT ;  /* 0x0000007afb00720c */ /* 0x040fe20003f84070 */
[----:B------:R-:W-:Y:S01]  /*9cd0*/  IMAD R148, R251, R150, R148 ;  /* 0x00000096fb947224 */ /* 0x000fe200078e0294 */
[----:B------:R-:W-:Y:S01]  /*9ce0*/  STL [R1+0x2844], R20 ;  /* 0x0028441401007387 */ /* 0x000fe20000100800 */
[----:B------:R-:W-:Y:S01]  /*9cf0*/  IMAD.HI.U32 R149, R105, R160, RZ ;  /* 0x000000a069957227 */ /* 0x000fe200078e00ff */
[----:B------:R-:W-:-:S02]  /*9d00*/  IADD3 R35, R248, 0xe1, RZ ;  /* 0x000000e1f8237810 */ /* 0x000fc40007ffe0ff */
[----:B------:R-:W-:Y:S01]  /*9d10*/  STL.64 [R1+0x2d80], R118 ;  /* 0x002d807601007387 */ /* 0x000fe20000100a00 */
[----:B------:R-:W-:Y:S01]  /*9d20*/  @!P6 IMAD.IADD R124, R124, 0x1, -R251 ;  /* 0x000000017c7ce824 */ /* 0x000fe200078e0afb */
[C---:B------:R-:W-:Y:S01]  /*9d30*/  ISETP.GT.U32.AND P6, PT, R251.reuse, R123, PT ;  /* 0x0000007bfb00720c */ /* 0x040fe20003fc4070 */
[----:B------:R-:W-:Y:S01]  /*9d40*/  @!P3 IMAD.MOV R120, RZ, RZ, -R120 ;  /* 0x000000ffff78b224 */ /* 0x000fe200078e0a78 */
[----:B------:R-:W-:Y:S01]  /*9d50*/  IABS R173, R36 ;  /* 0x0000002400ad7213 */ /* 0x000fe20000000000 */
[----:B------:R-:W-:Y:S01]  /*9d60*/  @!P5 IMAD.MOV R121, RZ, RZ, -R121 ;  /* 0x000000ffff79d224 */ /* 0x000fe200078e0a79 */
[C---:B------:R-:W-:Y:S01]  /*9d70*/  ISETP.GT.U32.AND P3, PT, R251.reuse, R124, PT ;  /* 0x0000007cfb00720c */ /* 0x040fe20003f64070 */
[----:B------:R-:W-:Y:S01]  /*9d80*/  @!P4 IMAD.IADD R122, R122, 0x1, -R251 ;  /* 0x000000017a7ac824 */ /* 0x000fe200078e0afb */
[----:B------:R-:W-:Y:S01]  /*9d90*/  ISETP.GT.U32.AND P5, PT, R251, R125, PT ;  /* 0x0000007dfb00720c */ /* 0x000fe20003fa4070 */
[----:B------:R-:W-:Y:S01]  /*9da0*/  IMAD.HI.U32 R150, R105, R177, RZ ;  /* 0x000000b169967227 */ /* 0x000fe200078e00ff */
[----:B------:R-:W-:Y:S01]  /*9db0*/  ISETP.GE.AND P4, PT, R168, RZ, PT ;  /* 0x000000ffa800720c */ /* 0x000fe20003f86270 */
[----:B------:R-:W-:Y:S01]  /*9dc0*/  STL.64 [R1+0x2d88], R120 ;  /* 0x002d887801007387 */ /* 0x000fe20000100a00 */
[----:B------:R-:W-:Y:S01]  /*9dd0*/  IABS R172, R9 ;  /* 0x0000000900ac7213 */ /* 0x000fe20000000000 */
[----:B------:R-:W-:Y:S01]  /*9de0*/  IMAD.MOV R149, RZ, RZ, -R149 ;  /* 0x000000ffff957224 */ /* 0x000fe200078e0a95 */
[----:B------:R-:W-:Y:S01]  /*9df0*/  IABS R175, R35 ;  /* 0x0000002300af7213 */ /* 0x000fe20000000000 */
[--C-:B------:R-:W-:Y:S01]  /*9e00*/  @!P6 IMAD.IADD R123, R123, 0x1, -R251.reuse ;  /* 0x000000017b7be824 */ /* 0x100fe200078e0afb */
[----:B------:R-:W-:Y:S01]  /*9e10*/  ISETP.GT.U32.AND P6, PT, R251, R126, PT ;  /* 0x0000007efb00720c */ /* 0x000fe20003fc4070 */
[----:B------:R-:W-:Y:S01]  /*9e20*/  IMAD.MOV R150, RZ, RZ, -R150 ;  /* 0x000000ffff967224 */ /* 0x000fe200078e0a96 */
[----:B------:R-:W-:Y:S01]  /*9e30*/  STL [R1+0x282c], R36 ;  /* 0x00282c2401007387 */ /* 0x000fe20000100800 */
[--C-:B------:R-:W-:Y:S01]  /*9e40*/  @!P3 IMAD.IADD R124, R124, 0x1, -R251.reuse ;  /* 0x000000017c7cb824 */ /* 0x100fe200078e0afb */
[----:B------:R-:W-:Y:S01]  /*9e50*/  ISETP.GE.AND P3, PT, R167, RZ, PT ;  /* 0x000000ffa700720c */ /* 0x000fe20003f66270 */
[----:B------:R-:W-:Y:S01]  /*9e60*/  @!P5 IMAD.IADD R125, R125, 0x1, -R251 ;  /* 0x000000017d7dd824 */ /* 0x000fe200078e0afb */
[----:B------:R-:W-:Y:S01]  /*9e70*/  ISETP.GE.AND P5, PT, R40, RZ, PT ;  /* 0x000000ff2800720c */ /* 0x000fe20003fa6270 */
[----:B------:R-:W-:Y:S01]  /*9e80*/  @!P4 IMAD.MOV R122, RZ, RZ, -R122 ;  /* 0x000000ffff7ac224 */ /* 0x000fe200078e0a7a */
[----:B------:R-:W-:Y:S01]  /*9e90*/  STL [R1+0x2830], R9 ;  /* 0x0028300901007387 */ /* 0x000fe20000100800 */
[C---:B------:R-:W-:Y:S01]  /*9ea0*/  IMAD R160, R251.reuse, R149, R160 ;  /* 0x00000095fba07224 */ /* 0x040fe200078e02a0 */
[----:B------:R-:W-:Y:S01]  /*9eb0*/  ISETP.GT.U32.AND P4, PT, R251, R125, PT ;  /* 0x0000007dfb00720c */ /* 0x000fe20003f84070 */
[----:B------:R-:W-:Y:S01]  /*9ec0*/  IMAD.HI.U32 R151, R105, R192, RZ ;  /* 0x000000c069977227 */ /* 0x000fe200078e00ff */
[----:B------:R-:W-:Y:S01]  /*9ed0*/  STL [R1+0x2834], R51 ;  /* 0x0028343301007387 */ /* 0x000fe20000100800 */
[----:B------:R-:W-:-:S02]  /*9ee0*/  IADD3 R40, R248, 0xe4, RZ ;  /* 0x000000e4f8287810 */ /* 0x000fc40007ffe0ff */
        /* <DEDUP_REMOVED lines=8> */
[----:B------:R-:W-:Y:S01]  /*9f70*/  @!P4 IMAD.IADD R125, R125, 0x1, -R251 ;  /* 0x000000017d7dc824 */ /* 0x000fe200078e0afb */
[----:B------:R-:W-:Y:S01]  /*9f80*/  ISETP.GT.U32.AND P4, PT, R251, R129, PT ;  /* 0x00000081fb00720c */ /* 0x000fe20003f84070 */
[----:B------:R-:W-:Y:S01]  /*9f90*/  IMAD.MOV R151, RZ, RZ, -R151 ;  /* 0x000000ffff977224 */ /* 0x000fe200078e0a97 */
[----:B------:R-:W-:Y:S01]  /*9fa0*/  STL.64 [R1+0x2d90], R122 ;  /* 0x002d907a01007387 */ /* 0x000fe20000100a00 */
[----:B------:R-:W-:Y:S01]  /*9fb0*/  IABS R149, R39 ;  /* 0x0000002700957213 */ /* 0x000fe20000000000 */
[----:B------:R-:W-:Y:S01]  /*9fc0*/  IMAD.HI.U32 R152, R105, R161, RZ ;  /* 0x000000a169987227 */ /* 0x000fe200078e00ff */
[----:B------:R-:W-:-:S03]  /*9fd0*/  IABS R181, R40 ;  /* 0x0000002800b57213 */ /* 0x000fc60000000000 */
[--C-:B------:R-:W-:Y:S01]  /*9fe0*/  @!P3 IMAD.IADD R127, R127, 0x1, -R251.reuse ;  /* 0x000000017f7fb824 */ /* 0x100fe200078e0afb */
[----:B------:R-:W-:Y:S01]  /*9ff0*/  ISETP.GE.AND P3, PT, R14, RZ, PT ;  /* 0x000000ff0e00720c */ /* 0x000fe20003f66270 */
[--C-:B------:R-:W-:Y:S01]  /*a000*/  @!P6 IMAD.IADD R126, R126, 0x1, -R251.reuse ;  /* 0x000000017e7ee824 */ /* 0x100fe200078e0afb */
[----:B------:R-:W-:Y:S01]  /*a010*/  ISETP.GE.AND P6, PT, R34, RZ, PT ;  /* 0x000000ff2200720c */ /* 0x000fe20003fc6270 */
[--C-:B------:R-:W-:Y:S01]  /*a020*/  @!P5 IMAD.IADD R128, R128, 0x1, -R251.reuse ;  /* 0x000000018080d824 */ /* 0x100fe200078e0afb */
[----:B------:R-:W-:Y:S01]  /*a030*/  ISETP.GT.U32.AND P5, PT, R251, R127, PT ;  /* 0x0000007ffb00720c */ /* 0x000fe20003fa4070 */
[----:B------:R-:W-:Y:S01]  /*a040*/  @!P4 IMAD.IADD R129, R129, 0x1, -R251 ;  /* 0x000000018181c824 */ /* 0x000fe200078e0afb */
[C---:B------:R-:W-:Y:S01]  /*a050*/  IADD3 R14, R248.reuse, 0xe2, RZ ;  /* 0x000000e2f80e7810 */ /* 0x040fe20007ffe0ff */
[----:B------:R-:W-:Y:S01]  /*a060*/  IMAD R192, R251, R151, R192 ;  /* 0x00000097fbc07224 */ /* 0x000fe200078e02c0 */
[----:B------:R-:W-:Y:S01]  /*a070*/  IADD3 R34, R248, 0xe3, RZ ;  /* 0x000000e3f8227810 */ /* 0x000fe20007ffe0ff */
[----:B------:R-:W-:Y:S01]  /*a080*/  IMAD.HI.U32 R150, R105, R149, RZ ;  /* 0x0000009569967227 */ /* 0x000fe200078e00ff */
[----:B------:R-:W-:-:S02]  /*a090*/  ISETP.GT.U32.AND P4, PT, R251, R129, PT ;  /* 0x00000081fb00720c */ /* 0x000fc40003f84070 */
[----:B------:R-:W-:Y:S01]  /*a0a0*/  IABS R197, R34 ;  /* 0x0000002200c57213 */ /* 0x000fe20000000000 */
[----:B------:R-:W-:Y:S01]  /*a0b0*/  @!P3 IMAD.MOV R126, RZ, RZ, -R126 ;  /* 0x000000ffff7eb224 */ /* 0x000fe200078e0a7e */
[C---:B------:R-:W-:Y:S01]  /*a0c0*/  ISETP.GT.U32.AND P3, PT, R251.reuse, R130, PT ;  /* 0x00000082fb00720c */ /* 0x040fe20003f64070 */
[----:B------:R-:W-:Y:S01]  /*a0d0*/  @!P6 IMAD.MOV R125, RZ, RZ, -R125 ;  /* 0x000000ffff7de224 */ /* 0x000fe200078e0a7d */
[----:B------:R-:W-:Y:S01]  /*a0e0*/  ISETP.GT.U32.AND P6, PT, R251, R128, PT ;  /* 0x00000080fb00720c */ /* 0x000fe20003fc4070 */
[--C-:B------:R-:W-:Y:S01]  /*a0f0*/  @!P5 IMAD.IADD R127, R127, 0x1, -R251.reuse ;  /* 0x000000017f7fd824 */ /* 0x100fe200078e0afb */
[----:B------:R-:W-:Y:S01]  /*a100*/  ISETP.GE.AND P5, PT, R166, RZ, PT ;  /* 0x000000ffa600720c */ /* 0x000fe20003fa6270 */
[----:B------:R-:W-:Y:S01]  /*a110*/  IMAD.MOV R150, RZ, RZ, -R150 ;  /* 0x000000ffff967224 */ /* 0x000fe200078e0a96 */
[----:B------:R-:W-:Y:S01]  /*a120*/  STL.64 [R1+0x2d98], R124 ;  /* 0x002d987c01007387 */ /* 0x000fe20000100a00 */
[----:B------:R-:W-:Y:S01]  /*a130*/  IMAD.MOV R152, RZ, RZ, -R152 ;  /* 0x000000ffff987224 */ /* 0x000fe200078e0a98 */
[----:B------:R-:W-:Y:S01]  /*a140*/  IABS R166, R14 ;  /* 0x0000000e00a67213 */ /* 0x000fe20000000000 */
[----:B------:R-:W-:Y:S01]  /*a150*/  @!P4 IMAD.IADD R129, R129, 0x1, -R251 ;  /* 0x000000018181c824 */ /* 0x000fe200078e0afb */
[----:B------:R-:W-:Y:S01]  /*a160*/  ISETP.GE.AND P4, PT, R159, RZ, PT ;  /* 0x000000ff9f00720c */ /* 0x000fe20003f86270 */
[----:B------:R-:W-:Y:S01]  /*a170*/  STL [R1+0x2818], R14 ;  /* 0x0028180e01007387 */ /* 0x000fe20000100800 */
[----:B------:R-:W-:-:S02]  /*a180*/  IMAD R149, R251, R150, R149 ;  /* 0x00000096fb957224 */ /* 0x000fc400078e0295 */
[--C-:B------:R-:W-:Y:S01]  /*a190*/  @!P3 IMAD.IADD R130, R130, 0x1, -R251.reuse ;  /* 0x000000018282b824 */ /* 0x100fe200078e0afb */
[----:B------:R-:W-:Y:S01]  /*a1a0*/  ISETP.GE.AND P3, PT, R38, RZ, PT ;  /* 0x000000ff2600720c */ /* 0x000fe20003f66270 */
[----:B------:R-:W-:Y:S01]  /*a1b0*/  @!P6 IMAD.IADD R128, R128, 0x1, -R251 ;  /* 0x000000018080e824 */ /* 0x000fe200078e0afb */
[C---:B------:R-:W-:Y:S01]  /*a1c0*/  ISETP.GT.U32.AND P6, PT, R251.reuse, R131, PT ;  /* 0x00000083fb00720c */ /* 0x040fe20003fc4070 */
[----:B------:R-:W-:Y:S01]  /*a1d0*/  @!P5 IMAD.MOV R127, RZ, RZ, -R127 ;  /* 0x000000ffff7fd224 */ /* 0x000fe200078e0a7f */
[C---:B------:R-:W-:Y:S01]  /*a1e0*/  ISETP.GT.U32.AND P5, PT, R251.reuse, R132, PT ;  /* 0x00000084fb00720c */ /* 0x040fe20003fa4070 */
[----:B------:R-:W-:Y:S01]  /*a1f0*/  STL [R1+0x281c], R34 ;  /* 0x00281c2201007387 */ /* 0x000fe20000100800 */
[----:B-1----:R-:W-:Y:S01]  /*a200*/  IADD3 R38, R248, 0xe5, RZ ;  /* 0x000000e5f8267810 */ /* 0x002fe20007ffe0ff */
[----:B------:R-:W-:Y:S02]  /*a210*/  IMAD R161, R251, R152, R161 ;  /* 0x00000098fba17224 */ /* 0x000fe400078e02a1 */
[----:B------:R-:W-:Y:S01]  /*a220*/  @!P4 IMAD.MOV R128, RZ, RZ, -R128 ;  /* 0x000000ffff80c224 */ /* 0x000fe200078e0a80 */
[----:B------:R-:W-:Y:S01]  /*a230*/  STL [R1+0x2824], R40 ;  /* 0x0028242801007387 */ /* 0x000fe20000100800 */
[----:B------:R-:W-:Y:S01]  /*a240*/  IMAD.HI.U32 R151, R105, R203, RZ ;  /* 0x000000cb69977227 */ /* 0x000fe200078e00ff */
[----:B------:R-:W-:-:S02]  /*a250*/  IABS R180, R38 ;  /* 0x0000002600b47213 */ /* 0x000fc40000000000 */
[----:B------:R-:W-:Y:S01]  /*a260*/  STL.64 [R1+0x2da0], R126 ;  /* 0x002da07e01007387 */ /* 0x000fe20000100a00 */
[----:B------:R-:W-:Y:S01]  /*a270*/  @!P6 IMAD.IADD R131, R131, 0x1, -R251 ;  /* 0x000000018383e824 */ /* 0x000fe200078e0afb */
[C---:B------:R-:W-:Y:S01]  /*a280*/  ISETP.GT.U32.AND P6, PT, R251.reuse, R130, PT ;  /* 0x00000082fb00720c */ /* 0x040fe20003fc4070 */
[----:B------:R-:W-:Y:S01]  /*a290*/  @!P3 IMAD.MOV R129, RZ, RZ, -R129 ;  /* 0x000000ffff81b224 */ /* 0x000fe200078e0a81 */
[C---:B------:R-:W-:Y:S01]  /*a2a0*/  ISETP.GT.U32.AND P3, PT, R251.reuse, R133, PT ;  /* 0x00000085fb00720c */ /* 0x040fe20003f64070 */
[----:B------:R-:W-:Y:S01]  /*a2b0*/  @!P5 IMAD.IADD R132, R132, 0x1, -R251 ;  /* 0x000000018484d824 */ /* 0x000fe200078e0afb */
[----:B------:R-:W-:Y:S01]  /*a2c0*/  ISETP.GT.U32.AND P4, PT, R251, R131, PT ;  /* 0x00000083fb00720c */ /* 0x000fe20003f84070 */
[----:B------:R-:W-:Y:S01]  /*a2d0*/  IMAD.MOV R151, RZ, RZ, -R151 ;  /* 0x000000ffff977224 */ /* 0x000fe200078e0a97 */
[----:B------:R-:W-:Y:S01]  /*a2e0*/  STL.64 [R1+0x2da8], R128 ;  /* 0x002da88001007387 */ /* 0x000fe20000100a00 */
[----:B------:R-:W-:Y:S01]  /*a2f0*/  IMAD.HI.U32 R150, R105, R202, RZ ;  /* 0x000000ca69967227 */ /* 0x000fe200078e00ff */
[----:B------:R-:W-:-:S02]  /*a300*/  ISETP.GT.U32.AND P5, PT, R251, R132, PT ;  /* 0x00000084fb00720c */ /* 0x000fc40003fa4070 */
[----:B------:R-:W-:Y:S01]  /*a310*/  STL [R1+0x2808], R38 ;  /* 0x0028082601007387 */ /* 0x000fe20000100800 */
[----:B------:R-:W-:Y:S02]  /*a320*/  IMAD R203, R251, R151, R203 ;  /* 0x00000097fbcb7224 */ /* 0x000fe400078e02cb */
[--C-:B------:R-:W-:Y:S01]  /*a330*/  @!P6 IMAD.IADD R130, R130, 0x1, -R251.reuse ;  /* 0x000000018282e824 */ /* 0x100fe200078e0afb */
[----:B------:R-:W-:Y:S01]  /*a340*/  ISETP.GE.AND P6, PT, R33, RZ, PT ;  /* 0x000000ff2100720c */ /* 0x000fe20003fc6270 */
[--C-:B------:R-:W-:Y:S01]  /*a350*/  @!P3 IMAD.IADD R133, R133, 0x1, -R251.reuse ;  /* 0x000000018585b824 */ /* 0x100fe200078e0afb */
[----:B--2---:R-:W-:Y:S01]  /*a360*/  IADD3 R33, R248, 0xe7, RZ ;  /* 0x000000e7f8217810 */ /* 0x004fe20007ffe0ff */
[--C-:B------:R-:W-:Y:S01]  /*a370*/  @!P4 IMAD.IADD R131, R131, 0x1, -R251.reuse ;  /* 0x000000018383c824 */ /* 0x100fe200078e0afb */
[----:B------:R-:W-:Y:S01]  /*a380*/  ISETP.GE.AND P4, PT, R0, RZ, PT ;  /* 0x000000ff0000720c */ /* 0x000fe20003f86270 */
[----:B------:R-:W-:Y:S01]  /*a390*/  IMAD.MOV R150, RZ, RZ, -R150 ;  /* 0x000000ffff967224 */ /* 0x000fe200078e0a96 */
[C---:B------:R-:W-:Y:S01]  /*a3a0*/  ISETP.GT.U32.AND P3, PT, R251.reuse, R133, PT ;  /* 0x00000085fb00720c */ /* 0x040fe20003f64070 */
[----:B------:R-:W-:Y:S01]  /*a3b0*/  @!P5 IMAD.IADD R132, R132, 0x1, -R251 ;  /* 0x000000018484d824 */ /* 0x000fe200078e0afb */
[C---:B------:R-:W-:Y:S01]  /*a3c0*/  ISETP.GT.U32.AND P5, PT, R251.reuse, R135, PT ;  /* 0x00000087fb00720c */ /* 0x040fe20003fa4070 */
[----:B------:R-:W-:Y:S01]  /*a3d0*/  IMAD R202, R251, R150, R202 ;  /* 0x00000096fbca7224 */ /* 0x000fe200078e02ca */
[----:B---3--:R-:W-:Y:S01]  /*a3e0*/  IADD3 R0, R248, 0xe6, RZ ;  /* 0x000000e6f8007810 */ /* 0x008fe20007ffe0ff */
[----:B------:R-:W-:Y:S01]  /*a3f0*/  IMAD.HI.U32 R153, R105, R178, RZ ;  /* 0x000000b269997227 */ /* 0x000fe200078e00ff */
[----:B------:R-:W-:-:S02]  /*a400*/  IABS R196, R33 ;  /* 0x0000002100c47213 */ /* 0x000fc40000000000 */
[----:B------:R-:W-:Y:S01]  /*a410*/  IABS R174, R0 ;  /* 0x0000000000ae7213 */ /* 0x000fe20000000000 */
[----:B------:R-:W-:Y:S01]  /*a420*/  @!P6 IMAD.MOV R130, RZ, RZ, -R130 ;  /* 0x000000ffff82e224 */ /* 0x000fe200078e0a82 */
[----:B------:R-:W-:Y:S01]  /*a430*/  ISETP.GT.U32.AND P6, PT, R251, R134, PT ;  /* 0x00000086fb00720c */ /* 0x000fe20003fc4070 */
[----:B------:R-:W-:Y:S01]  /*a440*/  @!P4 IMAD.MOV R131, RZ, RZ, -R131 ;  /* 0x000000ffff83c224 */ /* 0x000fe200078e0a83 */
[----:B------:R-:W-:Y:S01]  /*a450*/  ISETP.GE.AND P4, PT, R28, RZ, PT ;  /* 0x000000ff1c00720c */ /* 0x000fe20003f86270 */
[--C-:B------:R-:W-:Y:S01]  /*a460*/  @!P3 IMAD.IADD R133, R133, 0x1, -R251.reuse ;  /* 0x000000018585b824 */ /* 0x100fe200078e0afb */
[----:B------:R-:W-:Y:S01]  /*a470*/  ISETP.GT.U32.AND P3, PT, R251, R136, PT ;  /* 0x00000088fb00720c */ /* 0x000fe20003f64070 */
[----:B------:R-:W-:Y:S01]  /*a480*/  @!P5 IMAD.IADD R135, R135, 0x1, -R251 ;  /* 0x000000018787d824 */ /* 0x000fe200078e0afb */
[----:B------:R-:W-:Y:S01]  /*a490*/  STL [R1+0x280c], R0 ;  /* 0x00280c0001007387 */ /* 0x000fe20000100800 */
[----:B----4-:R-:W-:Y:S01]  /*a4a0*/  IADD3 R28, R248, 0xe9, RZ ;  /* 0x000000e9f81c7810 */ /* 0x010fe20007ffe0ff */
[----:B------:R-:W-:-:S02]  /*a4b0*/  IMAD.MOV R153, RZ, RZ, -R153 ;  /* 0x000000ffff997224 */ /* 0x000fc400078e0a99 */
[C---:B------:R-:W-:Y:S01]  /*a4c0*/  ISETP.GT.U32.AND P5, PT, R251.reuse, R135, PT ;  /* 0x00000087fb00720c */ /* 0x040fe20003fa4070 */
[----:B------:R-:W-:Y:S01]  /*a4d0*/  STL [R1+0x2810], R33 ;  /* 0x0028102101007387 */ /* 0x000fe20000100800 */
[C---:B------:R-:W-:Y:S01]  /*a4e0*/  IMAD R178, R251.reuse, R153, R178 ;  /* 0x00000099fbb27224 */ /* 0x040fe200078e02b2 */
[----:B------:R-:W-:Y:S01]  /*a4f0*/  IABS R179, R28 ;  /* 0x0000001c00b37213 */ /* 0x000fe20000000000 */
[--C-:B------:R-:W-:Y:S01]  /*a500*/  @!P6 IMAD.IADD R134, R134, 0x1, -R251.reuse ;  /* 0x000000018686e824 */ /* 0x100fe200078e0afb */
[----:B------:R-:W-:Y:S01]  /*a510*/  ISETP.GE.AND P6, PT, R16, RZ, PT ;  /* 0x000000ff1000720c */ /* 0x000fe20003fc6270 */
[----:B------:R-:W-:Y:S01]  /*a520*/  @!P4 IMAD.MOV R132, RZ, RZ, -R132 ;  /* 0x000000ffff84c224 */ /* 0x000fe200078e0a84 */
[----:B------:R-:W-:Y:S01]  /*a530*/  IADD3 R16, R248, 0xe8, RZ ;  /* 0x000000e8f8107810 */ /* 0x000fe20007ffe0ff */
[----:B------:R-:W-:Y:S01]  /*a540*/  @!P3 IMAD.IADD R136, R136, 0x1, -R251 ;  /* 0x000000018888b824 */ /* 0x000fe200078e0afb */
[----:B------:R-:W-:Y:S01]  /*a550*/  ISETP.GT.U32.AND P4, PT, R251, R134, PT ;  /* 0x00000086fb00720c */ /* 0x000fe20003f84070 */
[----:B------:R-:W-:Y:S01]  /*a560*/  STL.64 [R1+0x2db0], R130 ;  /* 0x002db08201007387 */ /* 0x000fe20000100a00 */
[----:B------:R-:W-:Y:S01]  /*a570*/  IMAD.HI.U32 R152, R105, R164, RZ ;  /* 0x000000a469987227 */ /* 0x000fe200078e00ff */
[----:B------:R-:W-:-:S02]  /*a580*/  IABS R167, R16 ;  /* 0x0000001000a77213 */ /* 0x000fc40000000000 */
[----:B------:R-:W-:Y:S01]  /*a590*/  ISETP.GT.U32.AND P3, PT, R251, R136, PT ;  /* 0x00000088fb00720c */ /* 0x000fe20003f64070 */
[----:B------:R-:W-:Y:S01]  /*a5a0*/  @!P5 IMAD.IADD R135, R135, 0x1, -R251 ;  /* 0x000000018787d824 */ /* 0x000fe200078e0afb */
[----:B------:R-:W-:Y:S01]  /*a5b0*/  ISETP.GE.AND P5, PT, R26, RZ, PT ;  /* 0x000000ff1a00720c */ /* 0x000fe20003fa6270 */
[----:B------:R-:W-:Y:S01]  /*a5c0*/  IMAD.MOV R152, RZ, RZ, -R152 ;  /* 0x000000ffff987224 */ /* 0x000fe200078e0a98 */
[----:B------:R-:W-:Y:S01]  /*a5d0*/  IADD3 R26, R248, 0xea, RZ ;  /* 0x000000eaf81a7810 */ /* 0x000fe20007ffe0ff */
[----:B------:R-:W-:Y:S01]  /*a5e0*/  @!P6 IMAD.MOV R133, RZ, RZ, -R133 ;  /* 0x000000ffff85e224 */ /* 0x000fe200078e0a85 */
[----:B------:R-:W-:Y:S01]  /*a5f0*/  ISETP.GT.U32.AND P6, PT, R251, R137, PT ;  /* 0x00000089fb00720c */ /* 0x000fe20003fc4070 */
[----:B------:R-:W-:Y:S01]  /*a600*/  IMAD.HI.U32 R151, R105, R176, RZ ;  /* 0x000000b069977227 */ /* 0x000fe200078e00ff */
[----:B------:R-:W-:Y:S02]  /*a610*/  IABS R168, R26 ;  /* 0x0000001a00a87213 */ /* 0x000fe40000000000 */
[----:B------:R-:W-:Y:S01]  /*a620*/  STL.64 [R1+0x2db8], R132 ;  /* 0x002db88401007387 */ /* 0x000fe20000100a00 */
[--C-:B------:R-:W-:Y:S01]  /*a630*/  @!P4 IMAD.IADD R134, R134, 0x1, -R251.reuse ;  /* 0x000000018686c824 */ /* 0x100fe200078e0afb */
[----:B------:R-:W-:Y:S01]  /*a640*/  ISETP.GT.U32.AND P4, PT, R251, R138, PT ;  /* 0x0000008afb00720c */ /* 0x000fe20003f84070 */
[----:B------:R-:W-:Y:S01]  /*a650*/  @!P3 IMAD.IADD R136, R136, 0x1, -R251 ;  /* 0x000000018888b824 */ /* 0x000fe200078e0afb */
[----:B------:R-:W-:Y:S01]  /*a660*/  ISETP.GE.AND P3, PT, R57, RZ, PT ;  /* 0x000000ff3900720c */ /* 0x000fe20003f66270 */
[----:B------:R-:W-:Y:S01]  /*a670*/  @!P5 IMAD.MOV R134, RZ, RZ, -R134 ;  /* 0x000000ffff86d224 */ /* 0x000fe200078e0a86 */
[----:B------:R-:W-:Y:S01]  /*a680*/  STL [R1+0x27f4], R16 ;  /* 0x0027f41001007387 */ /* 0x000fe20000100800 */
[----:B------:R-:W-:-:S02]  /*a690*/  IMAD R164, R251, R152, R164 ;  /* 0x00000098fba47224 */ /* 0x000fc400078e02a4 */
[----:B------:R-:W-:Y:S01]  /*a6a0*/  @!P6 IMAD.IADD R137, R137, 0x1, -R251 ;  /* 0x000000018989e824 */ /* 0x000fe200078e0afb */
[----:B------:R-:W-:Y:S01]  /*a6b0*/  ISETP.GE.AND P6, PT, R32, RZ, PT ;  /* 0x000000ff2000720c */ /* 0x000fe20003fc6270 */
[----:B------:R-:W-:Y:S01]  /*a6c0*/  STL [R1+0x27f8], R28 ;  /* 0x0027f81c01007387 */ /* 0x000fe20000100800 */
[----:B------:R-:W-:Y:S01]  /*a6d0*/  IADD3 R32, R248, 0xeb, RZ ;  /* 0x000000ebf8207810 */ /* 0x000fe20007ffe0ff */
[----:B------:R-:W-:Y:S01]  /*a6e0*/  IMAD.MOV R151, RZ, RZ, -R151 ;  /* 0x000000ffff977224 */ /* 0x000fe200078e0a97 */
[C---:B------:R-:W-:Y:S01]  /*a6f0*/  ISETP.GT.U32.AND P5, PT, R251.reuse, R137, PT ;  /* 0x00000089fb00720c */ /* 0x040fe20003fa4070 */
[----:B------:R-:W-:Y:S01]  /*a700*/  @!P4 IMAD.IADD R138, R138, 0x1, -R251 ;  /* 0x000000018a8ac824 */ /* 0x000fe200078e0afb */
[----:B------:R-:W-:Y:S01]  /*a710*/  STL [R1+0x27fc], R26 ;  /* 0x0027fc1a01007387 */ /* 0x000fe20000100800 */
[----:B------:R-:W-:Y:S01]  /*a720*/  @!P3 IMAD.MOV R135, RZ, RZ, -R135 ;  /* 0x000000ffff87b224 */ /* 0x000fe200078e0a87 */
[C---:B------:R-:W-:Y:S01]  /*a730*/  ISETP.GT.U32.AND P3, PT, R251.reuse, R139, PT ;  /* 0x0000008bfb00720c */ /* 0x040fe20003f64070 */
[C---:B------:R-:W-:Y:S01]  /*a740*/  IMAD R176, R251.reuse, R151, R176 ;  /* 0x00000097fbb07224 */ /* 0x040fe200078e02b0 */
[----:B------:R-:W-:Y:S01]  /*a750*/  ISETP.GT.U32.AND P4, PT, R251, R138, PT ;  /* 0x0000008afb00720c */ /* 0x000fe20003f84070 */
[----:B------:R-:W-:Y:S01]  /*a760*/  STL [R1+0x2804], R32 ;  /* 0x0028042001007387 */ /* 0x000fe20000100800 */
[----:B------:R-:W-:Y:S01]  /*a770*/  IMAD.HI.U32 R157, R105, R163, RZ ;  /* 0x000000a3699d7227 */ /* 0x000fe200078e00ff */
[----:B------:R-:W-:-:S02]  /*a780*/  IABS R169, R32 ;  /* 0x0000002000a97213 */ /* 0x000fc40000000000 */
[----:B------:R-:W-:Y:S01]  /*a790*/  STL.64 [R1+0x2dc0], R134 ;  /* 0x002dc08601007387 */ /* 0x000fe20000100a00 */
[----:B------:R-:W-:Y:S01]  /*a7a0*/  @!P6 IMAD.MOV R136, RZ, RZ, -R136 ;  /* 0x000000ffff88e224 */ /* 0x000fe200078e0a88 */
[----:B------:R-:W-:Y:S01]  /*a7b0*/  ISETP.GE.AND P6, PT, R49, RZ, PT ;  /* 0x000000ff3100720c */ /* 0x000fe20003fc6270 */
[----:B------:R-:W-:Y:S01]  /*a7c0*/  @!P5 IMAD.IADD R137, R137, 0x1, -R251 ;  /* 0x000000018989d824 */ /* 0x000fe200078e0afb */
[----:B------:R-:W-:Y:S01]  /*a7d0*/  ISETP.GT.U32.AND P5, PT, R251, R140, PT ;  /* 0x0000008cfb00720c */ /* 0x000fe20003fa4070 */
[----:B------:R-:W-:Y:S01]  /*a7e0*/  IMAD.HI.U32 R150, R105, R162, RZ ;  /* 0x000000a269967227 */ /* 0x000fe200078e00ff */
[----:B------:R-:W-:-:S03]  /*a7f0*/  IADD3 R49, R248, 0xee, RZ ;  /* 0x000000eef8317810 */ /* 0x000fc60007ffe0ff */
[--C-:B------:R-:W-:Y:S01]  /*a800*/  @!P4 IMAD.IADD R138, R138, 0x1, -R251.reuse ;  /* 0x000000018a8ac824 */ /* 0x100fe200078e0afb */
[----:B------:R-:W-:Y:S01]  /*a810*/  ISETP.GT.U32.AND P4, PT, R251, R141, PT ;  /* 0x0000008dfb00720c */ /* 0x000fe20003f84070 */
[----:B------:R-:W-:Y:S02]  /*a820*/  @!P3 IMAD.IADD R139, R139, 0x1, -R251 ;  /* 0x000000018b8bb824 */ /* 0x000fe400078e0afb */
[----:B------:R-:W-:-:S03]  /*a830*/  IMAD.HI.U32 R153, R105, R188, RZ ;  /* 0x000000bc69997227 */ /* 0x000fc600078e00ff */
[----:B------:R-:W-:Y:S01]  /*a840*/  ISETP.GT.U32.AND P3, PT, R251, R139, PT ;  /* 0x0000008bfb00720c */ /* 0x000fe20003f64070 */
[----:B------:R-:W-:Y:S01]  /*a850*/  @!P6 IMAD.MOV R137, RZ, RZ, -R137 ;  /* 0x000000ffff89e224 */ /* 0x000fe200078e0a89 */
[----:B------:R-:W-:Y:S01]  /*a860*/  ISETP.GE.AND P6, PT, R15, RZ, PT ;  /* 0x000000ff0f00720c */ /* 0x000fe20003fc6270 */
[----:B------:R-:W-:Y:S01]  /*a870*/  @!P5 IMAD.IADD R140, R140, 0x1, -R251 ;  /* 0x000000018c8cd824 */ /* 0x000fe200078e0afb */
[----:B------:R-:W-:Y:S01]  /*a880*/  ISETP.GE.AND P5, PT, R8, RZ, PT ;  /* 0x000000ff0800720c */ /* 0x000fe20003fa6270 */
[----:B------:R-:W-:Y:S01]  /*a890*/  IMAD.MOV R157, RZ, RZ, -R157 ;  /* 0x000000ffff9d7224 */ /* 0x000fe200078e0a9d */
[C---:B------:R-:W-:Y:S01]  /*a8a0*/  IADD3 R15, R248.reuse, 0xec, RZ ;  /* 0x000000ecf80f7810 */ /* 0x040fe20007ffe0ff */
[--C-:B------:R-:W-:Y:S01]  /*a8b0*/  @!P4 IMAD.IADD R141, R141, 0x1, -R251.reuse ;  /* 0x000000018d8dc824 */ /* 0x100fe200078e0afb */
[----:B------:R-:W-:Y:S01]  /*a8c0*/  ISETP.GT.U32.AND P4, PT, R251, R140, PT ;  /* 0x0000008cfb00720c */ /* 0x000fe20003f84070 */
[----:B------:R-:W-:Y:S01]  /*a8d0*/  STL.64 [R1+0x2dc8], R136 ;  /* 0x002dc88801007387 */ /* 0x000fe20000100a00 */
[----:B------:R-:W-:Y:S01]  /*a8e0*/  IADD3 R8, R248, 0xed, RZ ;  /* 0x000000edf8087810 */ /* 0x000fe20007ffe0ff */
[----:B------:R-:W-:Y:S01]  /*a8f0*/  IMAD.MOV R150, RZ, RZ, -R150 ;  /* 0x000000ffff967224 */ /* 0x000fe200078e0a96 */
[----:B------:R-:W-:Y:S01]  /*a900*/  IABS R170, R15 ;  /* 0x0000000f00aa7213 */ /* 0x000fe20000000000 */
[----:B------:R-:W-:Y:S01]  /*a910*/  @!P3 IMAD.IADD R139, R139, 0x1, -R251 ;  /* 0x000000018b8bb824 */ /* 0x000fe200078e0afb */
[C---:B------:R-:W-:Y:S01]  /*a920*/  ISETP.GT.U32.AND P3, PT, R251.reuse, R142, PT ;  /* 0x0000008efb00720c */ /* 0x040fe20003f64070 */
[----:B------:R-:W-:Y:S01]  /*a930*/  @!P6 IMAD.MOV R138, RZ, RZ, -R138 ;  /* 0x000000ffff8ae224 */ /* 0x000fe200078e0a8a */
[C---:B------:R-:W-:Y:S01]  /*a940*/  ISETP.GT.U32.AND P6, PT, R251.reuse, R141, PT ;  /* 0x0000008dfb00720c */ /* 0x040fe20003fc4070 */
[----:B------:R-:W-:Y:S01]  /*a950*/  @!P5 IMAD.MOV R139, RZ, RZ, -R139 ;  /* 0x000000ffff8bd224 */ /* 0x000fe200078e0a8b */
[C---:B------:R-:W-:Y:S01]  /*a960*/  ISETP.GT.U32.AND P5, PT, R251.reuse, R143, PT ;  /* 0x0000008ffb00720c */ /* 0x040fe20003fa4070 */
[----:B------:R-:W-:Y:S01]  /*a970*/  IMAD.MOV R153, RZ, RZ, -R153 ;  /* 0x000000ffff997224 */ /* 0x000fe200078e0a99 */
[----:B------:R-:W-:Y:S01]  /*a980*/  IABS R195, R8 ;  /* 0x0000000800c37213 */ /* 0x000fe20000000000 */
[C---:B------:R-:W-:Y:S01]  /*a990*/  IMAD R163, R251.reuse, R157, R163 ;  /* 0x0000009dfba37224 */ /* 0x040fe200078e02a3 */
[----:B------:R-:W-:Y:S01]  /*a9a0*/  @!P4 IADD3 R140, R140, -R251, RZ ;  /* 0x800000fb8c8cc210 */ /* 0x000fe20007ffe0ff */
[----:B------:R-:W-:Y:S01]  /*a9b0*/  STL.64 [R1+0x2dd0], R138 ;  /* 0x002dd08a01007387 */ /* 0x000fe20000100a00 */
[----:B------:R-:W-:Y:S01]  /*a9c0*/  ISETP.GE.AND P4, PT, R56, RZ, PT ;  /* 0x000000ff3800720c */ /* 0x000fe20003f86270 */
[----:B------:R-:W-:-:S02]  /*a9d0*/  IMAD R162, R251, R150, R162 ;  /* 0x00000096fba27224 */ /* 0x000fc400078e02a2 */
[--C-:B------:R-:W-:Y:S01]  /*a9e0*/  @!P3 IMAD.IADD R142, R142, 0x1, -R251.reuse ;  /* 0x000000018e8eb824 */ /* 0x100fe200078e0afb */
[----:B------:R-:W-:Y:S01]  /*a9f0*/  ISETP.GE.AND P3, PT, R48, RZ, PT ;  /* 0x000000ff3000720c */ /* 0x000fe20003f66270 */
[--C-:B------:R-:W-:Y:S01]  /*aa00*/  @!P6 IMAD.IADD R141, R141, 0x1, -R251.reuse ;  /* 0x000000018d8de824 */ /* 0x100fe200078e0afb */
[----:B------:R-:W-:Y:S01]  /*aa10*/  ISETP.GT.U32.AND P6, PT, R251, R144, PT ;  /* 0x00000090fb00720c */ /* 0x000fe20003fc4070 */
[----:B------:R-:W-:Y:S01]  /*aa20*/  @!P5 IMAD.IADD R143, R143, 0x1, -R251 ;  /* 0x000000018f8fd824 */ /* 0x000fe200078e0afb */
[C---:B------:R-:W-:Y:S01]  /*aa30*/  ISETP.GT.U32.AND P5, PT, R251.reuse, R142, PT ;  /* 0x0000008efb00720c */ /* 0x040fe20003fa4070 */
[----:B------:R-:W-:Y:S01]  /*aa40*/  STL [R1+0x27e4], R15 ;  /* 0x0027e40f01007387 */ /* 0x000fe20000100800 */
[----:B------:R-:W-:Y:S01]  /*aa50*/  IADD3 R48, R248, 0xef, RZ ;  /* 0x000000eff8307810 */ /* 0x000fe20007ffe0ff */
[C---:B------:R-:W-:Y:S02]  /*aa60*/  IMAD R188, R251.reuse, R153, R188 ;  /* 0x00000099fbbc7224 */ /* 0x040fe400078e02bc */
[----:B------:R-:W-:Y:S01]  /*aa70*/  @!P4 IMAD.MOV R140, RZ, RZ, -R140 ;  /* 0x000000ffff8cc224 */ /* 0x000fe200078e0a8c */
[----:B------:R-:W-:Y:S01]  /*aa80*/  ISETP.GT.U32.AND P4, PT, R251, R143, PT ;  /* 0x0000008ffb00720c */ /* 0x000fe20003f84070 */
[----:B------:R-:W-:Y:S01]  /*aa90*/  STL [R1+0x27e8], R8 ;  /* 0x0027e80801007387 */ /* 0x000fe20000100800 */
[----:B------:R-:W-:-:S03]  /*aaa0*/  IMAD.HI.U32 R151, R105, R165, RZ ;  /* 0x000000a569977227 */ /* 0x000fc600078e00ff */
[----:B------:R-:W-:Y:S01]  /*aab0*/  STL [R1+0x27ec], R49 ;  /* 0x0027ec3101007387 */ /* 0x000fe20000100800 */
[----:B------:R-:W-:Y:S02]  /*aac0*/  @!P6 IMAD.IADD R144, R144, 0x1, -R251 ;  /* 0x000000019090e824 */ /* 0x000fe400078e0afb */
[----:B------:R-:W-:Y:S01]  /*aad0*/  @!P3 IMAD.MOV R141, RZ, RZ, -R141 ;  /* 0x000000ffff8db224 */ /* 0x000fe200078e0a8d */
[C---:B------:R-:W-:Y:S01]  /*aae0*/  ISETP.GT.U32.AND P3, PT, R251.reuse, R145, PT ;  /* 0x00000091fb00720c */ /* 0x040fe20003f64070 */
[--C-:B------:R-:W-:Y:S01]  /*aaf0*/  @!P5 IMAD.IADD R142, R142, 0x1, -R251.reuse ;  /* 0x000000018e8ed824 */ /* 0x100fe200078e0afb */
[----:B------:R-:W-:Y:S01]  /*ab00*/  ISETP.GT.U32.AND P6, PT, R251, R144, PT ;  /* 0x00000090fb00720c */ /* 0x000fe20003fc4070 */
[----:B------:R-:W-:Y:S01]  /*ab10*/  IMAD.HI.U32 R152, R105, R190, RZ ;  /* 0x000000be69987227 */ /* 0x000fe200078e00ff */
[----:B------:R-:W-:Y:S01]  /*ab20*/  ISETP.GE.AND P5, PT, R47, RZ, PT ;  /* 0x000000ff2f00720c */ /* 0x000fe20003fa6270 */
[----:B------:R-:W-:Y:S01]  /*ab30*/  STL.64 [R1+0x2dd8], R140 ;  /* 0x002dd88c01007387 */ /* 0x000fe20000100a00 */
[----:B------:R-:W-:Y:S01]  /*ab40*/  IADD3 R47, R248, 0xf3, RZ ;  /* 0x000000f3f82f7810 */ /* 0x000fe20007ffe0ff */
[----:B------:R-:W-:Y:S01]  /*ab50*/  @!P4 IMAD.IADD R143, R143, 0x1, -R251 ;  /* 0x000000018f8fc824 */ /* 0x000fe200078e0afb */
[----:B------:R-:W-:Y:S01]  /*ab60*/  ISETP.GT.U32.AND P4, PT, R251, R146, PT ;  /* 0x00000092fb00720c */ /* 0x000fe20003f84070 */
[----:B------:R-:W-:Y:S01]  /*ab70*/  STL [R1+0x27d8], R48 ;  /* 0x0027d83001007387 */ /* 0x000fe20000100800 */
[----:B------:R-:W-:-:S02]  /*ab80*/  IMAD.MOV R151, RZ, RZ, -R151 ;  /* 0x000000ffff977224 */ /* 0x000fc400078e0a97 */
[----:B------:R-:W-:Y:S02]  /*ab90*/  IMAD.MOV R152, RZ, RZ, -R152 ;  /* 0x000000ffff987224 */ /* 0x000fe400078e0a98 */
[--C-:B------:R-:W-:Y:S02]  /*aba0*/  @!P3 IMAD.IADD R145, R145, 0x1, -R251.reuse ;  /* 0x000000019191b824 */ /* 0x100fe400078e0afb */
[----:B------:R-:W-:Y:S01]  /*abb0*/  @!P6 IMAD.IADD R144, R144, 0x1, -R251 ;  /* 0x000000019090e824 */ /* 0x000fe200078e0afb */
[----:B------:R-:W-:Y:S01]  /*abc0*/  ISETP.GE.AND P6, PT, R25, RZ, PT ;  /* 0x000000ff1900720c */ /* 0x000fe20003fc6270 */
[----:B------:R-:W-:Y:S01]  /*abd0*/  @!P5 IMAD.MOV R142, RZ, RZ, -R142 ;  /* 0x000000ffff8ed224 */ /* 0x000fe200078e0a8e */
[----:B------:R-:W-:Y:S01]  /*abe0*/  ISETP.GE.AND P5, PT, R7, RZ, PT ;  /* 0x000000ff0700720c */ /* 0x000fe20003fa6270 */
[C---:B------:R-:W-:Y:S01]  /*abf0*/  IMAD R165, R251.reuse, R151, R165 ;  /* 0x00000097fba57224 */ /* 0x040fe200078e02a5 */
[C---:B------:R-:W-:Y:S01]  /*ac00*/  ISETP.GT.U32.AND P3, PT, R251.reuse, R145, PT ;  /* 0x00000091fb00720c */ /* 0x040fe20003f64070 */
[----:B------:R-:W-:Y:S01]  /*ac10*/  @!P4 IMAD.IADD R146, R146, 0x1, -R251 ;  /* 0x000000019292c824 */ /* 0x000fe200078e0afb */
[C---:B------:R-:W-:Y:S01]  /*ac20*/  IADD3 R25, R248.reuse, 0xf0, RZ ;  /* 0x000000f0f8197810 */ /* 0x040fe20007ffe0ff */
[----:B------:R-:W-:Y:S01]  /*ac30*/  IMAD R190, R251, R152, R190 ;  /* 0x00000098fbbe7224 */ /* 0x000fe200078e02be */
[----:B------:R-:W-:Y:S01]  /*ac40*/  IADD3 R7, R248, 0xf1, RZ ;  /* 0x000000f1f8077810 */ /* 0x000fe20007ffe0ff */
[----:B------:R-:W-:Y:S01]  /*ac50*/  IMAD.HI.U32 R150, R105, R187, RZ ;  /* 0x000000bb69967227 */ /* 0x000fe200078e00ff */
[----:B------:R-:W-:-:S03]  /*ac60*/  ISETP.GT.U32.AND P4, PT, R251, R146, PT ;  /* 0x00000092fb00720c */ /* 0x000fc60003f84070 */
[----:B------:R-:W-:Y:S01]  /*ac70*/  @!P6 IMAD.MOV R143, RZ, RZ, -R143 ;  /* 0x000000ffff8fe224 */ /* 0x000fe200078e0a8f */
[C---:B------:R-:W-:Y:S01]  /*ac80*/  ISETP.GT.U32.AND P6, PT, R251.reuse, R154, PT ;  /* 0x0000009afb00720c */ /* 0x040fe20003fc4070 */
[----:B------:R-:W-:Y:S01]  /*ac90*/  @!P5 IMAD.MOV R144, RZ, RZ, -R144 ;  /* 0x000000ffff90d224 */ /* 0x000fe200078e0a90 */
[----:B------:R-:W-:Y:S01]  /*aca0*/  ISETP.GT.U32.AND P5, PT, R251, R155, PT ;  /* 0x0000009bfb00720c */ /* 0x000fe20003fa4070 */
[--C-:B------:R-:W-:Y:S01]  /*acb0*/  @!P3 IMAD.IADD R145, R145, 0x1, -R251.reuse ;  /* 0x000000019191b824 */ /* 0x100fe200078e0afb */
[----:B------:R-:W-:Y:S01]  /*acc0*/  ISETP.GE.AND P3, PT, R46, RZ, PT ;  /* 0x000000ff2e00720c */ /* 0x000fe20003f66270 */
[----:B------:R-:W-:Y:S01]  /*acd0*/  STL.64 [R1+0x2de0], R142 ;  /* 0x002de08e01007387 */ /* 0x000fe20000100a00 */
[----:B------:R-:W-:Y:S01]  /*ace0*/  IADD3 R46, R248, 0xf4, RZ ;  /* 0x000000f4f82e7810 */ /* 0x000fe20007ffe0ff */
[----:B------:R-:W-:Y:S02]  /*acf0*/  IMAD.MOV R150, RZ, RZ, -R150 ;  /* 0x000000ffff967224 */ /* 0x000fe400078e0a96 */
[----:B------:R-:W-:Y:S01]  /*ad00*/  @!P4 IMAD.IADD R146, R146, 0x1, -R251 ;  /* 0x000000019292c824 */ /* 0x000fe200078e0afb */
[----:B------:R-:W-:Y:S01]  /*ad10*/  ISETP.GE.AND P4, PT, R24, RZ, PT ;  /* 0x000000ff1800720c */ /* 0x000fe20003f86270 */
[----:B------:R-:W-:Y:S01]  /*ad20*/  STL [R1+0x27dc], R25 ;  /* 0x0027dc1901007387 */ /* 0x000fe20000100800 */
[----:B------:R-:W-:-:S03]  /*ad30*/  IMAD.HI.U32 R152, R105, R200, RZ ;  /* 0x000000c869987227 */ /* 0x000fc600078e00ff */
[----:B------:R-:W-:Y:S01]  /*ad40*/  STL [R1+0x27e0], R7 ;  /* 0x0027e00701007387 */ /* 0x000fe20000100800 */
[--C-:B------:R-:W-:Y:S02]  /*ad50*/  @!P6 IMAD.IADD R154, R154, 0x1, -R251.reuse ;  /* 0x000000019a9ae824 */ /* 0x100fe400078e0afb */
[----:B------:R-:W-:Y:S02]  /*ad60*/  @!P5 IMAD.IADD R155, R155, 0x1, -R251 ;  /* 0x000000019b9bd824 */ /* 0x000fe400078e0afb */
[----:B------:R-:W-:Y:S01]  /*ad70*/  @!P3 IMAD.MOV R145, RZ, RZ, -R145 ;  /* 0x000000ffff91b224 */ /* 0x000fe200078e0a91 */
[----:B------:R-:W-:Y:S01]  /*ad80*/  ISETP.GT.U32.AND P6, PT, R251, R154, PT ;  /* 0x0000009afb00720c */ /* 0x000fe20003fc4070 */
[----:B------:R-:W-:Y:S01]  /*ad90*/  IMAD.HI.U32 R151, R105, R198, RZ ;  /* 0x000000c669977227 */ /* 0x000fe200078e00ff */
[C---:B------:R-:W-:Y:S02]  /*ada0*/  ISETP.GT.U32.AND P5, PT, R251.reuse, R155, PT ;  /* 0x0000009bfb00720c */ /* 0x040fe40003fa4070 */
[----:B------:R-:W-:Y:S01]  /*adb0*/  ISETP.GT.U32.AND P3, PT, R251, R191, PT ;  /* 0x000000bffb00720c */ /* 0x000fe20003f64070 */
[----:B------:R-:W-:Y:S01]  /*adc0*/  @!P4 IMAD.MOV R146, RZ, RZ, -R146 ;  /* 0x000000ffff92c224 */ /* 0x000fe200078e0a92 */
[----:B------:R-:W-:Y:S01]  /*add0*/  ISETP.GE.AND P4, PT, R5, RZ, PT ;  /* 0x000000ff0500720c */ /* 0x000fe20003f86270 */
[----:B------:R-:W-:Y:S01]  /*ade0*/  STL.64 [R1+0x2de8], R144 ;  /* 0x002de89001007387 */ /* 0x000fe20000100a00 */
[----:B------:R-:W-:Y:S01]  /*adf0*/  IADD3 R5, R248, 0xf2, RZ ;  /* 0x000000f2f8057810 */ /* 0x000fe20007ffe0ff */
[----:B------:R-:W-:-:S02]  /*ae00*/  IMAD R187, R251, R150, R187 ;  /* 0x00000096fbbb7224 */ /* 0x000fc400078e02bb */
[----:B------:R-:W-:Y:S01]  /*ae10*/  IMAD.MOV R152, RZ, RZ, -R152 ;  /* 0x000000ffff987224 */ /* 0x000fe200078e0a98 */
[----:B------:R-:W-:Y:S01]  /*ae20*/  IABS R194, R5 ;  /* 0x0000000500c27213 */ /* 0x000fe20000000000 */
[--C-:B------:R-:W-:Y:S01]  /*ae30*/  @!P6 IMAD.IADD R154, R154, 0x1, -R251.reuse ;  /* 0x000000019a9ae824 */ /* 0x100fe200078e0afb */
[----:B------:R-:W-:Y:S01]  /*ae40*/  ISETP.GT.U32.AND P6, PT, R251, R156, PT ;  /* 0x0000009cfb00720c */ /* 0x000fe20003fc4070 */
[--C-:B------:R-:W-:Y:S01]  /*ae50*/  @!P5 IMAD.IADD R155, R155, 0x1, -R251.reuse ;  /* 0x000000019b9bd824 */ /* 0x100fe200078e0afb */
[----:B------:R-:W-:Y:S01]  /*ae60*/  ISETP.GE.AND P5, PT, R55, RZ, PT ;  /* 0x000000ff3700720c */ /* 0x000fe20003fa6270 */
[----:B------:R-:W-:Y:S01]  /*ae70*/  IMAD.MOV.U32 R24, RZ, RZ, R154 ;  /* 0x000000ffff187224 */ /* 0x000fe200078e009a */
[----:B------:R-:W-:Y:S01]  /*ae80*/  STL [R1+0x27c8], R5 ;  /* 0x0027c80501007387 */ /* 0x000fe20000100800 */
[----:B------:R-:W-:Y:S01]  /*ae90*/  @!P3 IMAD.IADD R191, R191, 0x1, -R251 ;  /* 0x00000001bfbfb824 */ /* 0x000fe200078e0afb */
[----:B------:R-:W-:Y:S01]  /*aea0*/  ISETP.GE.AND P3, PT, R23, RZ, PT ;  /* 0x000000ff1700720c */ /* 0x000fe20003f66270 */
[----:B------:R-:W-:Y:S01]  /*aeb0*/  @!P4 IMAD.MOV R24, RZ, RZ, -R24 ;  /* 0x000000ffff18c224 */ /* 0x000fe200078e0a18 */
[----:B------:R-:W-:Y:S01]  /*aec0*/  STL [R1+0x27cc], R47 ;  /* 0x0027cc2f01007387 */ /* 0x000fe20000100800 */
[----:B------:R-:W-:Y:S01]  /*aed0*/  IMAD.MOV.U32 R23, RZ, RZ, R155 ;  /* 0x000000ffff177224 */ /* 0x000fe200078e009b */
[C---:B------:R-:W-:Y:S01]  /*aee0*/  ISETP.GT.U32.AND P4, PT, R251.reuse, R191, PT ;  /* 0x000000bffb00720c */ /* 0x040fe20003f84070 */
[----:B------:R-:W-:Y:S01]  /*aef0*/  IMAD.MOV R151, RZ, RZ, -R151 ;  /* 0x000000ffff977224 */ /* 0x000fe200078e0a97 */
[----:B------:R-:W-:Y:S01]  /*af00*/  STL [R1+0x27d4], R46 ;  /* 0x0027d42e01007387 */ /* 0x000fe20000100800 */
[----:B------:R-:W-:Y:S01]  /*af10*/  @!P6 IMAD.IADD R156, R156, 0x1, -R251 ;  /* 0x000000019c9ce824 */ /* 0x000fe200078e0afb */
[----:B------:R-:W-:Y:S01]  /*af20*/  IABS R154, R47 ;  /* 0x0000002f009a7213 */ /* 0x000fe20000000000 */
[----:B------:R-:W-:Y:S01]  /*af30*/  @!P5 IMAD.MOV R23, RZ, RZ, -R23 ;  /* 0x000000ffff17d224 */ /* 0x000fe200078e0a17 */
[C---:B------:R-:W-:Y:S01]  /*af40*/  ISETP.GT.U32.AND P5, PT, R251.reuse, R158, PT ;  /* 0x0000009efb00720c */ /* 0x040fe20003fa4070 */
[----:B------:R1:W-:Y:S01]  /*af50*/  STL [R1+0x3f8], R24 ;  /* 0x0003f81801007387 */ /* 0x0003e20000100800 */
[C---:B------:R-:W-:Y:S01]  /*af60*/  ISETP.GT.U32.AND P6, PT, R251.reuse, R156, PT ;  /* 0x0000009cfb00720c */ /* 0x040fe20003fc4070 */
[C---:B------:R-:W-:Y:S01]  /*af70*/  IMAD R200, R251.reuse, R152, R200 ;  /* 0x00000098fbc87224 */ /* 0x040fe200078e02c8 */
[----:B------:R-:W-:Y:S01]  /*af80*/  IABS R155, R46 ;  /* 0x0000002e009b7213 */ /* 0x000fe20000000000 */
[----:B------:R2:W-:Y:S01]  /*af90*/  STL [R1+0x408], R23 ;  /* 0x0004081701007387 */ /* 0x0005e20000100800 */
[----:B------:R-:W-:-:S02]  /*afa0*/  IMAD R198, R251, R151, R198 ;  /* 0x00000097fbc67224 */ /* 0x000fc400078e02c6 */
[----:B------:R-:W-:Y:S01]  /*afb0*/  @!P4 IMAD.IADD R191, R191, 0x1, -R251 ;  /* 0x00000001bfbfc824 */ /* 0x000fe200078e0afb */
[----:B------:R-:W-:Y:S01]  /*afc0*/  ISETP.GT.U32.AND P4, PT, R251, R147, PT ;  /* 0x00000093fb00720c */ /* 0x000fe20003f84070 */
[----:B------:R-:W-:Y:S01]  /*afd0*/  IMAD.HI.U32 R150, R105, R186, RZ ;  /* 0x000000ba69967227 */ /* 0x000fe200078e00ff */
[----:B-1----:R-:W-:-:S03]  /*afe0*/  IADD3 R24, R248, 0xf5, RZ ;  /* 0x000000f5f8187810 */ /* 0x002fc60007ffe0ff */
[--C-:B------:R-:W-:Y:S01]  /*aff0*/  @!P5 IMAD.IADD R158, R158, 0x1, -R251.reuse ;  /* 0x000000019e9ed824 */ /* 0x100fe200078e0afb */
[----:B------:R-:W-:Y:S01]  /*b000*/  ISETP.GE.AND P5, PT, R22, RZ, PT ;  /* 0x000000ff1600720c */ /* 0x000fe20003fa6270 */
[----:B------:R-:W-:Y:S01]  /*b010*/  @!P6 IMAD.IADD R156, R156, 0x1, -R251 ;  /* 0x000000019c9ce824 */ /* 0x000fe200078e0afb */
[----:B------:R-:W-:Y:S01]  /*b020*/  ISETP.GT.U32.AND P6, PT, R251, R148, PT ;  /* 0x00000094fb00720c */ /* 0x000fe20003fc4070 */
[----:B------:R-:W-:Y:S01]  /*b030*/  IMAD.MOV.U32 R22, RZ, RZ, R191 ;  /* 0x000000ffff167224 */ /* 0x000fe200078e00bf */
[----:B--2---:R-:W-:Y:S01]  /*b040*/  IADD3 R23, R248, 0xf6, RZ ;  /* 0x000000f6f8177810 */ /* 0x004fe20007ffe0ff */
[----:B------:R-:W-:Y:S01]  /*b050*/  IMAD.MOV.U32 R55, RZ, RZ, R156 ;  /* 0x000000ffff377224 */ /* 0x000fe200078e009c */
[----:B------:R-:W-:Y:S01]  /*b060*/  IABS R156, R24 ;  /* 0x00000018009c7213 */ /* 0x000fe20000000000 */
[----:B------:R-:W-:Y:S01]  /*b070*/  @!P4 IMAD.IADD R147, R147, 0x1, -R251 ;  /* 0x000000019393c824 */ /* 0x000fe200078e0afb */
[----:B------:R-:W-:Y:S01]  /*b080*/  ISETP.GT.U32.AND P4, PT, R251, R158, PT ;  /* 0x0000009efb00720c */ /* 0x000fe20003f84070 */
[----:B------:R-:W-:-:S02]  /*b090*/  @!P3 IMAD.MOV R22, RZ, RZ, -R22 ;  /* 0x000000ffff16b224 */ /* 0x000fc400078e0a16 */
[----:B------:R-:W-:Y:S01]  /*b0a0*/  IMAD.MOV R150, RZ, RZ, -R150 ;  /* 0x000000ffff967224 */ /* 0x000fe200078e0a96 */
[C---:B------:R-:W-:Y:S01]  /*b0b0*/  ISETP.GT.U32.AND P3, PT, R251.reuse, R147, PT ;  /* 0x00000093fb00720c */ /* 0x040fe20003f64070 */
[----:B------:R-:W-:Y:S01]  /*b0c0*/  @!P5 IMAD.MOV R55, RZ, RZ, -R55 ;  /* 0x000000ffff37d224 */ /* 0x000fe200078e0a37 */
[C---:B------:R-:W-:Y:S01]  /*b0d0*/  ISETP.GT.U32.AND P5, PT, R251.reuse, R160, PT ;  /* 0x000000a0fb00720c */ /* 0x040fe20003fa4070 */
[--C-:B------:R-:W-:Y:S01]  /*b0e0*/  @!P6 IMAD.IADD R148, R148, 0x1, -R251.reuse ;  /* 0x000000019494e824 */ /* 0x100fe200078e0afb */
[----:B------:R1:W-:Y:S01]  /*b0f0*/  STL [R1+0x400], R22 ;  /* 0x0004001601007387 */ /* 0x0003e20000100800 */
[----:B------:R-:W-:Y:S02]  /*b100*/  IMAD R186, R251, R150, R186 ;  /* 0x00000096fbba7224 */ /* 0x000fe400078e02ba */
[----:B------:R-:W-:Y:S01]  /*b110*/  IMAD.HI.U32 R151, R105, R184, RZ ;  /* 0x000000b869977227 */ /* 0x000fe200078e00ff */
[C---:B------:R-:W-:Y:S01]  /*b120*/  ISETP.GT.U32.AND P6, PT, R251.reuse, R148, PT ;  /* 0x00000094fb00720c */ /* 0x040fe20003fc4070 */
[----:B------:R-:W-:Y:S02]  /*b130*/  STL [R1+0x27bc], R24 ;  /* 0x0027bc1801007387 */ /* 0x000fe40000100800 */
[--C-:B------:R-:W-:Y:S01]  /*b140*/  @!P4 IMAD.IADD R158, R158, 0x1, -R251.reuse ;  /* 0x000000019e9ec824 */ /* 0x100fe200078e0afb */
[----:B------:R-:W-:Y:S01]  /*b150*/  ISETP.GT.U32.AND P4, PT, R251, R177, PT ;  /* 0x000000b1fb00720c */ /* 0x000fe20003f84070 */
[--C-:B------:R-:W-:Y:S01]  /*b160*/  @!P3 IMAD.IADD R147, R147, 0x1, -R251.reuse ;  /* 0x000000019393b824 */ /* 0x100fe200078e0afb */
[----:B------:R-:W-:Y:S01]  /*b170*/  ISETP.GE.AND P3, PT, R19, RZ, PT ;  /* 0x000000ff1300720c */ /* 0x000fe20003f66270 */
[----:B------:R-:W-:Y:S01]  /*b180*/  @!P5 IMAD.IADD R160, R160, 0x1, -R251 ;  /* 0x00000001a0a0d824 */ /* 0x000fe200078e0afb */
[----:B------:R-:W-:Y:S01]  /*b190*/  ISETP.GE.AND P5, PT, R18, RZ, PT ;  /* 0x000000ff1200720c */ /* 0x000fe20003fa6270 */
[----:B------:R-:W-:Y:S01]  /*b1a0*/  STL [R1+0x27c0], R23 ;  /* 0x0027c01701007387 */ /* 0x000fe20000100800 */
[C---:B-1----:R-:W-:Y:S01]  /*b1b0*/  IADD3 R22, R248.reuse, 0xf7, RZ ;  /* 0x000000f7f8167810 */ /* 0x042fe20007ffe0ff */
[----:B------:R-:W-:Y:S01]  /*b1c0*/  IMAD.MOV R151, RZ, RZ, -R151 ;  /* 0x000000ffff977224 */ /* 0x000fe200078e0a97 */
[----:B------:R-:W-:Y:S01]  /*b1d0*/  IADD3 R19, R248, 0xf8, RZ ;  /* 0x000000f8f8137810 */ /* 0x000fe20007ffe0ff */
[--C-:B------:R-:W-:Y:S01]  /*b1e0*/  @!P6 IMAD.IADD R148, R148, 0x1, -R251.reuse ;  /* 0x000000019494e824 */ /* 0x100fe200078e0afb */
[----:B------:R-:W-:Y:S01]  /*b1f0*/  ISETP.GT.U32.AND P6, PT, R251, R192, PT ;  /* 0x000000c0fb00720c */ /* 0x000fe20003fc4070 */
[----:B------:R-:W-:Y:S01]  /*b200*/  STL [R1+0x27c4], R22 ;  /* 0x0027c41601007387 */ /* 0x000fe20000100800 */
[----:B------:R-:W-:Y:S01]  /*b210*/  IADD3 R18, R248, 0xf9, RZ ;  /* 0x000000f9f8127810 */ /* 0x000fe20007ffe0ff */
[----:B------:R-:W-:Y:S01]  /*b220*/  @!P4 IMAD.IADD R177, R177, 0x1, -R251 ;  /* 0x00000001b1b1c824 */ /* 0x000fe200078e0afb */
[----:B------:R-:W-:Y:S01]  /*b230*/  ISETP.GE.AND P4, PT, R13, RZ, PT ;  /* 0x000000ff0d00720c */ /* 0x000fe20003f86270 */
[----:B------:R-:W-:Y:S01]  /*b240*/  IMAD.MOV.U32 R13, RZ, RZ, R158 ;  /* 0x000000ffff0d7224 */ /* 0x000fe200078e009e */
[----:B------:R-:W-:Y:S01]  /*b250*/  STL [R1+0x404], R55 ;  /* 0x0004043701007387 */ /* 0x000fe20000100800 */
[----:B------:R-:W-:-:S02]  /*b260*/  @!P5 IMAD.MOV R147, RZ, RZ, -R147 ;  /* 0x000000ffff93d224 */ /* 0x000fc400078e0a93 */
[----:B------:R-:W-:Y:S01]  /*b270*/  @!P3 IMAD.MOV R13, RZ, RZ, -R13 ;  /* 0x000000ffff0db224 */ /* 0x000fe200078e0a0d */
[C---:B------:R-:W-:Y:S01]  /*b280*/  ISETP.GT.U32.AND P3, PT, R251.reuse, R160, PT ;  /* 0x000000a0fb00720c */ /* 0x040fe20003f64070 */
[C---:B------:R-:W-:Y:S01]  /*b290*/  IMAD R184, R251.reuse, R151, R184 ;  /* 0x00000097fbb87224 */ /* 0x040fe200078e02b8 */
[----:B------:R-:W-:Y:S01]  /*b2a0*/  STL.64 [R1+0x2df0], R146 ;  /* 0x002df09201007387 */ /* 0x000fe20000100a00 */
[----:B------:R-:W-:Y:S01]  /*b2b0*/  @!P6 IMAD.IADD R192, R192, 0x1, -R251 ;  /* 0x00000001c0c0e824 */ /* 0x000fe200078e0afb */
[----:B------:R-:W-:Y:S01]  /*b2c0*/  ISETP.GT.U32.AND P6, PT, R251, R177, PT ;  /* 0x000000b1fb00720c */ /* 0x000fe20003fc4070 */
[----:B------:R-:W-:Y:S01]  /*b2d0*/  IMAD.HI.U32 R150, R105, R189, RZ ;  /* 0x000000bd69967227 */ /* 0x000fe200078e00ff */
[----:B------:R1:W-:Y:S02]  /*b2e0*/  STL [R1+0x3fc], R13 ;  /* 0x0003fc0d01007387 */ /* 0x0003e40000100800 */
[C---:B------:R-:W-:Y:S01]  /*b2f0*/  ISETP.GT.U32.AND P5, PT, R251.reuse, R192, PT ;  /* 0x000000c0fb00720c */ /* 0x040fe20003fa4070 */
[----:B------:R-:W-:Y:S01]  /*b300*/  @!P4 IMAD.MOV R148, RZ, RZ, -R148 ;  /* 0x000000ffff94c224 */ /* 0x000fe200078e0a94 */
[----:B------:R-:W-:Y:S01]  /*b310*/  ISETP.GT.U32.AND P4, PT, R251, R149, PT ;  /* 0x00000095fb00720c */ /* 0x000fe20003f84070 */
[----:B------:R-:W-:Y:S01]  /*b320*/  STL [R1+0x27ac], R19 ;  /* 0x0027ac1301007387 */ /* 0x000fe20000100800 */
[----:B------:R-:W-:-:S02]  /*b330*/  IMAD.MOV R150, RZ, RZ, -R150 ;  /* 0x000000ffff967224 */ /* 0x000fc400078e0a96 */
[--C-:B------:R-:W-:Y:S01]  /*b340*/  @!P3 IMAD.IADD R160, R160, 0x1, -R251.reuse ;  /* 0x00000001a0a0b824 */ /* 0x100fe200078e0afb */
[----:B------:R-:W-:Y:S01]  /*b350*/  ISETP.GT.U32.AND P3, PT, R251, R161, PT ;  /* 0x000000a1fb00720c */ /* 0x000fe20003f64070 */
[----:B------:R-:W-:Y:S01]  /*b360*/  STL [R1+0x27b4], R18 ;  /* 0x0027b41201007387 */ /* 0x000fe20000100800 */
[----:B------:R-:W-:Y:S01]  /*b370*/  @!P6 IMAD.IADD R177, R177, 0x1, -R251 ;  /* 0x00000001b1b1e824 */ /* 0x000fe200078e0afb */
[----:B------:R-:W-:Y:S01]  /*b380*/  ISETP.GE.AND P6, PT, R54, RZ, PT ;  /* 0x000000ff3600720c */ /* 0x000fe20003fc6270 */
[----:B------:R-:W-:Y:S01]  /*b390*/  IMAD R189, R251, R150, R189 ;  /* 0x00000096fbbd7224 */ /* 0x000fe200078e02bd */
[----:B-1----:R-:W-:Y:S01]  /*b3a0*/  IADD3 R13, R248, 0xfa, RZ ;  /* 0x000000faf80d7810 */ /* 0x002fe20007ffe0ff */
[--C-:B------:R-:W-:Y:S01]  /*b3b0*/  @!P5 IMAD.IADD R192, R192, 0x1, -R251.reuse ;  /* 0x00000001c0c0d824 */ /* 0x100fe200078e0afb */
[----:B------:R-:W-:Y:S01]  /*b3c0*/  ISETP.GE.AND P5, PT, R53, RZ, PT ;  /* 0x000000ff3500720c */ /* 0x000fe20003fa6270 */
[----:B------:R-:W-:Y:S01]  /*b3d0*/  @!P4 IMAD.IADD R149, R149, 0x1, -R251 ;  /* 0x000000019595c824 */ /* 0x000fe200078e0afb */
[----:B------:R-:W-:Y:S01]  /*b3e0*/  ISETP.GE.AND P4, PT, R45, RZ, PT ;  /* 0x000000ff2d00720c */ /* 0x000fe20003f86270 */
[----:B------:R-:W-:Y:S01]  /*b3f0*/  IMAD.MOV.U32 R45, RZ, RZ, R160 ;  /* 0x000000ffff2d7224 */ /* 0x000fe200078e00a0 */
[----:B------:R-:W-:Y:S01]  /*b400*/  STL [R1+0x27b8], R13 ;  /* 0x0027b80d01007387 */ /* 0x000fe20000100800 */
[----:B------:R-:W-:-:S02]  /*b410*/  IMAD.MOV.U32 R53, RZ, RZ, R177 ;  /* 0x000000ffff357224 */ /* 0x000fc400078e00b1 */
[----:B------:R-:W-:Y:S01]  /*b420*/  @!P3 IMAD.IADD R161, R161, 0x1, -R251 ;  /* 0x00000001a1a1b824 */ /* 0x000fe200078e0afb */
[----:B------:R-:W-:Y:S01]  /*b430*/  ISETP.GT.U32.AND P3, PT, R251, R149, PT ;  /* 0x00000095fb00720c */ /* 0x000fe20003f64070 */
[----:B------:R-:W-:Y:S02]  /*b440*/  @!P6 IMAD.MOV R45, RZ, RZ, -R45 ;  /* 0x000000ffff2de224 */ /* 0x000fe400078e0a2d */
[----:B------:R-:W-:Y:S01]  /*b450*/  IMAD.HI.U32 R150, R105, R183, RZ ;  /* 0x000000b769967227 */ /* 0x000fe200078e00ff */
[C---:B------:R-:W-:Y:S02]  /*b460*/  ISETP.GT.U32.AND P6, PT, R251.reuse, R161, PT ;  /* 0x000000a1fb00720c */ /* 0x040fe40003fc4070 */
[----:B------:R1:W-:Y:S01]  /*b470*/  STL [R1+0x3ec], R45 ;  /* 0x0003ec2d01007387 */ /* 0x0003e20000100800 */
[----:B------:R-:W-:Y:S01]  /*b480*/  @!P5 IMAD.MOV R53, RZ, RZ, -R53 ;  /* 0x000000ffff35d224 */ /* 0x000fe200078e0a35 */
[----:B------:R-:W-:Y:S01]  /*b490*/  ISETP.GT.U32.AND P5, PT, R251, R203, PT ;  /* 0x000000cbfb00720c */ /* 0x000fe20003fa4070 */
[----:B------:R-:W-:-:S02]  /*b4a0*/  IMAD.MOV R150, RZ, RZ, -R150 ;  /* 0x000000ffff967224 */ /* 0x000fc400078e0a96 */
[----:B------:R-:W-:Y:S01]  /*b4b0*/  IMAD.HI.U32 R151, R105, R185, RZ ;  /* 0x000000b969977227 */ /* 0x000fe200078e00ff */
[----:B------:R2:W-:Y:S03]  /*b4c0*/  STL [R1+0x3f4], R53 ;  /* 0x0003f43501007387 */ /* 0x0005e60000100800 */
[--C-:B------:R-:W-:Y:S01]  /*b4d0*/  @!P3 IMAD.IADD R149, R149, 0x1, -R251.reuse ;  /* 0x000000019595b824 */ /* 0x100fe200078e0afb */
[----:B------:R-:W-:Y:S01]  /*b4e0*/  ISETP.GT.U32.AND P3, PT, R251, R178, PT ;  /* 0x000000b2fb00720c */ /* 0x000fe20003f64070 */
[----:B-1----:R-:W-:Y:S02]  /*b4f0*/  IMAD.MOV.U32 R45, RZ, RZ, R192 ;  /* 0x000000ffff2d7224 */ /* 0x002fe400078e00c0 */
[----:B------:R-:W-:Y:S01]  /*b500*/  @!P6 IMAD.IADD R161, R161, 0x1, -R251 ;  /* 0x00000001a1a1e824 */ /* 0x000fe200078e0afb */
[----:B------:R-:W-:Y:S01]  /*b510*/  ISETP.GE.AND P6, PT, R39, RZ, PT ;  /* 0x000000ff2700720c */ /* 0x000fe20003fc6270 */
[----:B------:R-:W-:Y:S01]  /*b520*/  @!P4 IMAD.MOV R45, RZ, RZ, -R45 ;  /* 0x000000ffff2dc224 */ /* 0x000fe200078e0a2d */
[----:B------:R-:W-:Y:S01]  /*b530*/  ISETP.GT.U32.AND P4, PT, R251, R202, PT ;  /* 0x000000cafb00720c */ /* 0x000fe20003f84070 */
[----:B------:R-:W-:Y:S01]  /*b540*/  @!P5 IMAD.IADD R203, R203, 0x1, -R251 ;  /* 0x00000001cbcbd824 */ /* 0x000fe200078e0afb */
[----:B------:R-:W-:Y:S01]  /*b550*/  ISETP.GE.AND P5, PT, R11, RZ, PT ;  /* 0x000000ff0b00720c */ /* 0x000fe20003fa6270 */
[----:B--2---:R-:W-:Y:S01]  /*b560*/  IMAD.MOV.U32 R53, RZ, RZ, R161 ;  /* 0x000000ffff357224 */ /* 0x004fe200078e00a1 */
[----:B------:R1:W-:Y:S01]  /*b570*/  STL [R1+0x3f0], R45 ;  /* 0x0003f02d01007387 */ /* 0x0003e20000100800 */
[C---:B------:R-:W-:Y:S01]  /*b580*/  IADD3 R11, R248.reuse, 0xfc, RZ ;  /* 0x000000fcf80b7810 */ /* 0x040fe20007ffe0ff */
[----:B------:R-:W-:Y:S01]  /*b590*/  IMAD R183, R251, R150, R183 ;  /* 0x00000096fbb77224 */ /* 0x000fe200078e02b7 */
[----:B------:R-:W-:Y:S01]  /*b5a0*/  IADD3 R39, R248, 0xfd, RZ ;  /* 0x000000fdf8277810 */ /* 0x000fe20007ffe0ff */
[----:B------:R-:W-:-:S02]  /*b5b0*/  @!P3 IMAD.IADD R178, R178, 0x1, -R251 ;  /* 0x00000001b2b2b824 */ /* 0x000fc400078e0afb */
[----:B------:R-:W-:Y:S01]  /*b5c0*/  IMAD.HI.U32 R150, R105, R171, RZ ;  /* 0x000000ab69967227 */ /* 0x000fe200078e00ff */
[----:B------:R-:W-:Y:S02]  /*b5d0*/  IABS R161, R39 ;  /* 0x0000002700a17213 */ /* 0x000fe40000000000 */
[C---:B------:R-:W-:Y:S01]  /*b5e0*/  ISETP.GT.U32.AND P3, PT, R251.reuse, R178, PT ;  /* 0x000000b2fb00720c */ /* 0x040fe20003f64070 */
[----:B------:R-:W-:Y:S01]  /*b5f0*/  @!P4 IMAD.IADD R202, R202, 0x1, -R251 ;  /* 0x00000001cacac824 */ /* 0x000fe200078e0afb */
[C---:B------:R-:W-:Y:S01]  /*b600*/  ISETP.GT.U32.AND P4, PT, R251.reuse, R203, PT ;  /* 0x000000cbfb00720c */ /* 0x040fe20003f84070 */
[----:B------:R-:W-:Y:S01]  /*b610*/  @!P6 IMAD.MOV R149, RZ, RZ, -R149 ;  /* 0x000000ffff95e224 */ /* 0x000fe200078e0a95 */
[----:B-1----:R-:W-:Y:S01]  /*b620*/  IADD3 R45, R248, 0xfb, RZ ;  /* 0x000000fbf82d7810 */ /* 0x002fe20007ffe0ff */
[----:B------:R-:W-:Y:S01]  /*b630*/  @!P5 IMAD.MOV R53, RZ, RZ, -R53 ;  /* 0x000000ffff35d224 */ /* 0x000fe200078e0a35 */
[C---:B------:R-:W-:Y:S01]  /*b640*/  ISETP.GT.U32.AND P6, PT, R251.reuse, R202, PT ;  /* 0x000000cafb00720c */ /* 0x040fe20003fc4070 */
[----:B------:R-:W-:Y:S01]  /*b650*/  IMAD.MOV R150, RZ, RZ, -R150 ;  /* 0x000000ffff967224 */ /* 0x000fe200078e0a96 */
[----:B------:R-:W-:Y:S01]  /*b660*/  ISETP.GE.AND P5, PT, R44, RZ, PT ;  /* 0x000000ff2c00720c */ /* 0x000fe20003fa6270 */
[----:B------:R-:W-:Y:S01]  /*b670*/  STL [R1+0x279c], R45 ;  /* 0x00279c2d01007387 */ /* 0x000fe20000100800 */
[----:B------:R-:W-:Y:S01]  /*b680*/  IADD3 R44, R248, 0x100, RZ ;  /* 0x00000100f82c7810 */ /* 0x000fe20007ffe0ff */
[----:B------:R-:W-:-:S02]  /*b690*/  IMAD R171, R251, R150, R171 ;  /* 0x00000096fbab7224 */ /* 0x000fc400078e02ab */
[--C-:B------:R-:W-:Y:S01]  /*b6a0*/  @!P3 IMAD.IADD R178, R178, 0x1, -R251.reuse ;  /* 0x00000001b2b2b824 */ /* 0x100fe200078e0afb */
[----:B------:R-:W-:Y:S01]  /*b6b0*/  STL [R1+0x27a0], R11 ;  /* 0x0027a00b01007387 */ /* 0x000fe20000100800 */
[----:B------:R-:W-:Y:S01]  /*b6c0*/  @!P4 IMAD.IADD R203, R203, 0x1, -R251 ;  /* 0x00000001cbcbc824 */ /* 0x000fe200078e0afb */
[----:B------:R-:W-:Y:S01]  /*b6d0*/  ISETP.GT.U32.AND P4, PT, R251, R164, PT ;  /* 0x000000a4fb00720c */ /* 0x000fe20003f84070 */
[----:B------:R-:W-:Y:S01]  /*b6e0*/  IMAD.MOV R151, RZ, RZ, -R151 ;  /* 0x000000ffff977224 */ /* 0x000fe200078e0a97 */
[----:B------:R-:W-:Y:S01]  /*b6f0*/  ISETP.GE.AND P3, PT, R31, RZ, PT ;  /* 0x000000ff1f00720c */ /* 0x000fe20003f66270 */
[----:B------:R-:W-:Y:S01]  /*b700*/  @!P6 IMAD.IADD R202, R202, 0x1, -R251 ;  /* 0x00000001cacae824 */ /* 0x000fe200078e0afb */
[C---:B------:R-:W-:Y:S01]  /*b710*/  ISETP.GT.U32.AND P6, PT, R251.reuse, R176, PT ;  /* 0x000000b0fb00720c */ /* 0x040fe20003fc4070 */
[----:B------:R-:W-:Y:S01]  /*b720*/  STL.64 [R1+0x2df8], R148 ;  /* 0x002df89401007387 */ /* 0x000fe20000100a00 */
[----:B------:R-:W-:Y:S02]  /*b730*/  IMAD R185, R251, R151, R185 ;  /* 0x00000097fbb97224 */ /* 0x000fe400078e02b9 */
[----:B------:R-:W-:Y:S01]  /*b740*/  IMAD.MOV.U32 R31, RZ, RZ, R202 ;  /* 0x000000ffff1f7224 */ /* 0x000fe200078e00ca */
[----:B------:R-:W-:Y:S01]  /*b750*/  STL [R1+0x27a4], R39 ;  /* 0x0027a42701007387 */ /* 0x000fe20000100800 */
[----:B------:R-:W-:-:S03]  /*b760*/  IMAD.HI.U32 R150, R105, R182, RZ ;  /* 0x000000b669967227 */ /* 0x000fc600078e00ff */
[----:B------:R-:W-:Y:S01]  /*b770*/  STL [R1+0x3e8], R53 ;  /* 0x0003e83501007387 */ /* 0x000fe20000100800 */
[----:B------:R-:W-:Y:S01]  /*b780*/  @!P4 IMAD.IADD R164, R164, 0x1, -R251 ;  /* 0x00000001a4a4c824 */ /* 0x000fe200078e0afb */
[----:B------:R-:W-:Y:S01]  /*b790*/  ISETP.GE.AND P4, PT, R6, RZ, PT ;  /* 0x000000ff0600720c */ /* 0x000fe20003f86270 */
[----:B------:R-:W-:Y:S02]  /*b7a0*/  IMAD.MOV.U32 R6, RZ, RZ, R203 ;  /* 0x000000ffff067224 */ /* 0x000fe400078e00cb */
[----:B------:R-:W-:Y:S02]  /*b7b0*/  @!P6 IMAD.IADD R176, R176, 0x1, -R251 ;  /* 0x00000001b0b0e824 */ /* 0x000fe400078e0afb */
[----:B------:R-:W-:Y:S01]  /*b7c0*/  @!P5 IMAD.MOV R6, RZ, RZ, -R6 ;  /* 0x000000ffff06d224 */ /* 0x000fe200078e0a06 */
[C---:B------:R-:W-:Y:S01]  /*b7d0*/  ISETP.GT.U32.AND P5, PT, R251.reuse, R164, PT ;  /* 0x000000a4fb00720c */ /* 0x040fe20003fa4070 */
[----:B------:R-:W-:Y:S01]  /*b7e0*/  @!P3 IMAD.MOV R31, RZ, RZ, -R31 ;  /* 0x000000ffff1fb224 */ /* 0x000fe200078e0a1f */
[C---:B------:R-:W-:Y:S01]  /*b7f0*/  ISETP.GT.U32.AND P6, PT, R251.reuse, R176, PT ;  /* 0x000000b0fb00720c */ /* 0x040fe20003fc4070 */
[----:B------:R-:W-:Y:S01]  /*b800*/  IMAD.MOV R150, RZ, RZ, -R150 ;  /* 0x000000ffff967224 */ /* 0x000fe200078e0a96 */
[----:B------:R1:W-:Y:S01]  /*b810*/  STL [R1+0x288], R6 ;  /* 0x0002880601007387 */ /* 0x0003e20000100800 */
[----:B------:R-:W-:Y:S01]  /*b820*/  ISETP.GT.U32.AND P3, PT, R251, R162, PT ;  /* 0x000000a2fb00720c */ /* 0x000fe20003f64070 */
[----:B------:R-:W-:-:S02]  /*b830*/  IMAD.HI.U32 R152, R105, R173, RZ ;  /* 0x000000ad69987227 */ /* 0x000fc400078e00ff */
[----:B------:R2:W-:Y:S02]  /*b840*/  STL [R1+0x274], R31 ;  /* 0x0002741f01007387 */ /* 0x0005e40000100800 */
[C---:B------:R-:W-:Y:S02]  /*b850*/  IMAD R182, R251.reuse, R150, R182 ;  /* 0x00000096fbb67224 */ /* 0x040fe400078e02b6 */
[----:B------:R-:W-:Y:S02]  /*b860*/  IMAD.MOV R152, RZ, RZ, -R152 ;  /* 0x000000ffff987224 */ /* 0x000fe400078e0a98 */
[----:B-1----:R-:W-:Y:S02]  /*b870*/  IMAD.MOV.U32 R6, RZ, RZ, R178 ;  /* 0x000000ffff067224 */ /* 0x002fe400078e00b2 */
        /* <DEDUP_REMOVED lines=8> */
[----:B------:R-:W-:Y:S01]  /*b900*/  IMAD.MOV.U32 R50, RZ, RZ, R164 ;  /* 0x000000ffff327224 */ /* 0x000fe200078e00a4 */
[----:B--2---:R-:W-:Y:S01]  /*b910*/  IADD3 R31, R248, 0xfe, RZ ;  /* 0x000000fef81f7810 */ /* 0x004fe20007ffe0ff */
[----:B------:R1:W-:Y:S01]  /*b920*/  STL [R1+0x3dc], R6 ;  /* 0x0003dc0601007387 */ /* 0x0003e20000100800 */
[----:B------:R-:W-:-:S02]  /*b930*/  IMAD.HI.U32 R151, R105, R172, RZ ;  /* 0x000000ac69977227 */ /* 0x000fc400078e00ff */
[----:B------:R-:W-:Y:S01]  /*b940*/  IABS R178, R31 ;  /* 0x0000001f00b27213 */ /* 0x000fe20000000000 */
[----:B------:R-:W-:Y:S01]  /*b950*/  STL [R1+0x278c], R31 ;  /* 0x00278c1f01007387 */ /* 0x000fe20000100800 */
[--C-:B------:R-:W-:Y:S02]  /*b960*/  @!P5 IMAD.IADD R188, R188, 0x1, -R251.reuse ;  /* 0x00000001bcbcd824 */ /* 0x100fe400078e0afb */
[----:B------:R-:W-:Y:S01]  /*b970*/  @!P4 IMAD.IADD R163, R163, 0x1, -R251 ;  /* 0x00000001a3a3c824 */ /* 0x000fe200078e0afb */
[C---:B------:R-:W-:Y:S01]  /*b980*/  ISETP.GT.U32.AND P4, PT, R251.reuse, R162, PT ;  /* 0x000000a2fb00720c */ /* 0x040fe20003f84070 */
[----:B------:R-:W-:Y:S01]  /*b990*/  @!P6 IMAD.MOV R50, RZ, RZ, -R50 ;  /* 0x000000ffff32e224 */ /* 0x000fe200078e0a32 */
[----:B-1----:R-:W-:Y:S01]  /*b9a0*/  IADD3 R6, R248, 0xff, RZ ;  /* 0x000000fff8067810 */ /* 0x002fe20007ffe0ff */
[C---:B------:R-:W-:Y:S01]  /*b9b0*/  IMAD R173, R251.reuse, R152, R173 ;  /* 0x00000098fbad7224 */ /* 0x040fe200078e02ad */
[C---:B------:R-:W-:Y:S01]  /*b9c0*/  ISETP.GT.U32.AND P5, PT, R251.reuse, R163, PT ;  /* 0x000000a3fb00720c */ /* 0x040fe20003fa4070 */
[----:B------:R-:W-:Y:S01]  /*b9d0*/  IMAD.MOV R151, RZ, RZ, -R151 ;  /* 0x000000ffff977224 */ /* 0x000fe200078e0a97 */
[----:B------:R-:W-:Y:S01]  /*b9e0*/  ISETP.GT.U32.AND P6, PT, R251, R188, PT ;  /* 0x000000bcfb00720c */ /* 0x000fe20003fc4070 */
[----:B------:R-:W-:Y:S01]  /*b9f0*/  STL [R1+0x2794], R6 ;  /* 0x0027940601007387 */ /* 0x000fe20000100800 */
[----:B------:R-:W-:-:S03]  /*ba00*/  IMAD.HI.U32 R150, R105, R199, RZ ;  /* 0x000000c769967227 */ /* 0x000fc600078e00ff */
[----:B------:R-:W-:Y:S01]  /*ba10*/  STL [R1+0x2798], R44 ;  /* 0x0027982c01007387 */ /* 0x000fe20000100800 */
[----:B------:R-:W-:Y:S02]  /*ba20*/  IMAD R172, R251, R151, R172 ;  /* 0x00000097fbac7224 */ /* 0x000fe400078e02ac */
[--C-:B------:R-:W-:Y:S01]  /*ba30*/  @!P4 IMAD.IADD R162, R162, 0x1, -R251.reuse ;  /* 0x00000001a2a2c824 */ /* 0x100fe200078e0afb */
[----:B------:R1:W-:Y:S01]  /*ba40*/  STL [R1+0x3e4], R50 ;  /* 0x0003e43201007387 */ /* 0x0003e20000100800 */
[----:B------:R-:W-:Y:S01]  /*ba50*/  ISETP.GE.AND P4, PT, R30, RZ, PT ;  /* 0x000000ff1e00720c */ /* 0x000fe20003f86270 */
[--C-:B------:R-:W-:Y:S01]  /*ba60*/  @!P5 IMAD.IADD R163, R163, 0x1, -R251.reuse ;  /* 0x00000001a3a3d824 */ /* 0x100fe200078e0afb */
[----:B------:R-:W-:Y:S01]  /*ba70*/  ISETP.GT.U32.AND P5, PT, R251, R165, PT ;  /* 0x000000a5fb00720c */ /* 0x000fe20003fa4070 */
[----:B------:R-:W-:Y:S01]  /*ba80*/  @!P6 IMAD.IADD R188, R188, 0x1, -R251 ;  /* 0x00000001bcbce824 */ /* 0x000fe200078e0afb */
[----:B------:R-:W-:Y:S01]  /*ba90*/  ISETP.GE.AND P6, PT, R27, RZ, PT ;  /* 0x000000ff1b00720c */ /* 0x000fe20003fc6270 */
[----:B------:R-:W-:Y:S01]  /*baa0*/  IMAD.MOV R150, RZ, RZ, -R150 ;  /* 0x000000ffff967224 */ /* 0x000fe200078e0a96 */
[C---:B------:R-:W-:Y:S01]  /*bab0*/  IADD3 R30, R248.reuse, 0x101, RZ ;  /* 0x00000101f81e7810 */ /* 0x040fe20007ffe0ff */
[----:B------:R-:W-:Y:S01]  /*bac0*/  IMAD.HI.U32 R152, R105, R166, RZ ;  /* 0x000000a669987227 */ /* 0x000fe200078e00ff */
[----:B------:R-:W-:-:S03]  /*bad0*/  IADD3 R27, R248, 0x102, RZ ;  /* 0x00000102f81b7810 */ /* 0x000fc60007ffe0ff */
[----:B-1----:R-:W-:Y:S01]  /*bae0*/  IMAD.MOV.U32 R50, RZ, RZ, R176 ;  /* 0x000000ffff327224 */ /* 0x002fe200078e00b0 */
[----:B------:R-:W-:Y:S01]  /*baf0*/  IABS R176, R30 ;  /* 0x0000001e00b07213 */ /* 0x000fe20000000000 */
[C---:B------:R-:W-:Y:S02]  /*bb00*/  IMAD R199, R251.reuse, R150, R199 ;  /* 0x00000096fbc77224 */ /* 0x040fe400078e02c7 */
[----:B------:R-:W-:Y:S01]  /*bb10*/  @!P3 IMAD.MOV R50, RZ, RZ, -R50 ;  /* 0x000000ffff32b224 */ /* 0x000fe200078e0a32 */
[----:B------:R-:W-:Y:S01]  /*bb20*/  ISETP.GT.U32.AND P3, PT, R251, R190, PT ;  /* 0x000000befb00720c */ /* 0x000fe20003f64070 */
[----:B------:R-:W-:Y:S02]  /*bb30*/  @!P5 IMAD.IADD R165, R165, 0x1, -R251 ;  /* 0x00000001a5a5d824 */ /* 0x000fe400078e0afb */
[----:B------:R-:W-:Y:S01]  /*bb40*/  IMAD.HI.U32 R150, R105, R175, RZ ;  /* 0x000000af69967227 */ /* 0x000fe200078e00ff */
[----:B------:R1:W-:Y:S02]  /*bb50*/  STL [R1+0x3e0], R50 ;  /* 0x0003e03201007387 */ /* 0x0003e40000100800 */
[----:B------:R-:W-:Y:S01]  /*bb60*/  ISETP.GT.U32.AND P5, PT, R251, R165, PT ;  /* 0x000000a5fb00720c */ /* 0x000fe20003fa4070 */
[----:B------:R-:W-:Y:S01]  /*bb70*/  IMAD.MOV R150, RZ, RZ, -R150 ;  /* 0x000000ffff967224 */ /* 0x000fe200078e0a96 */
[----:B------:R-:W-:Y:S01]  /*bb80*/  STL [R1+0x2788], R30 ;  /* 0x0027881e01007387 */ /* 0x000fe20000100800 */
[----:B------:R-:W-:-:S02]  /*bb90*/  IMAD.MOV R152, RZ, RZ, -R152 ;  /* 0x000000ffff987224 */ /* 0x000fc400078e0a98 */
[----:B------:R-:W-:Y:S01]  /*bba0*/  IMAD R175, R251, R150, R175 ;  /* 0x00000096fbaf7224 */ /* 0x000fe200078e02af */
[----:B------:R-:W-:Y:S01]  /*bbb0*/  STL [R1+0x2790], R27 ;  /* 0x0027901b01007387 */ /* 0x000fe20000100800 */
[----:B------:R-:W-:Y:S01]  /*bbc0*/  @!P3 IMAD.IADD R190, R190, 0x1, -R251 ;  /* 0x00000001bebeb824 */ /* 0x000fe200078e0afb */
[----:B------:R-:W-:Y:S01]  /*bbd0*/  ISETP.GE.AND P3, PT, R29, RZ, PT ;  /* 0x000000ff1d00720c */ /* 0x000fe20003f66270 */
[----:B-1----:R-:W-:Y:S02]  /*bbe0*/  IMAD.MOV.U32 R50, RZ, RZ, R162 ;  /* 0x000000ffff327224 */ /* 0x002fe400078e00a2 */
[----:B------:R-:W-:Y:S01]  /*bbf0*/  IMAD.MOV.U32 R29, RZ, RZ, R163 ;  /* 0x000000ffff1d7224 */ /* 0x000fe200078e00a3 */
[----:B------:R-:W-:Y:S01]  /*bc00*/  IABS R163, R27 ;  /* 0x0000001b00a37213 */ /* 0x000fe20000000000 */
[----:B------:R-:W-:Y:S01]  /*bc10*/  @!P4 IMAD.MOV R50, RZ, RZ, -R50 ;  /* 0x000000ffff32c224 */ /* 0x000fe200078e0a32 */
[C---:B------:R-:W-:Y:S01]  /*bc20*/  ISETP.GT.U32.AND P4, PT, R251.reuse, R190, PT ;  /* 0x000000befb00720c */ /* 0x040fe20003f84070 */
[----:B------:R-:W-:Y:S01]  /*bc30*/  @!P6 IMAD.MOV R29, RZ, RZ, -R29 ;  /* 0x000000ffff1de224 */ /* 0x000fe200078e0a1d */
[----:B------:R-:W-:Y:S01]  /*bc40*/  ISETP.GT.U32.AND P6, PT, R251, R187, PT ;  /* 0x000000bbfb00720c */ /* 0x000fe20003fc4070 */
[----:B------:R-:W-:Y:S01]  /*bc50*/  @!P5 IMAD.IADD R165, R165, 0x1, -R251 ;  /* 0x00000001a5a5d824 */ /* 0x000fe200078e0afb */
[----:B------:R-:W-:Y:S01]  /*bc60*/  STL [R1+0x3cc], R50 ;  /* 0x0003cc3201007387 */ /* 0x000fe20000100800 */
[C---:B------:R-:W-:Y:S01]  /*bc70*/  ISETP.GT.U32.AND P5, PT, R251.reuse, R198, PT ;  /* 0x000000c6fb00720c */ /* 0x040fe20003fa4070 */
[----:B------:R-:W-:-:S02]  /*bc80*/  IMAD R166, R251, R152, R166 ;  /* 0x00000098fba67224 */ /* 0x000fc400078e02a6 */
[----:B------:R1:W-:Y:S01]  /*bc90*/  STL [R1+0x3d8], R29 ;  /* 0x0003d81d01007387 */ /* 0x0003e20000100800 */
[----:B------:R-:W-:-:S04]  /*bca0*/  IMAD.HI.U32 R151, R105, R197, RZ ;  /* 0x000000c569977227 */ /* 0x000fc800078e00ff */
[--C-:B------:R-:W-:Y:S01]  /*bcb0*/  @!P4 IMAD.IADD R190, R190, 0x1, -R251.reuse ;  /* 0x00000001bebec824 */ /* 0x100fe200078e0afb */
[----:B------:R-:W-:Y:S01]  /*bcc0*/  ISETP.GE.AND P4, PT, R4, RZ, PT ;  /* 0x000000ff0400720c */ /* 0x000fe20003f86270 */
[--C-:B------:R-:W-:Y:S01]  /*bcd0*/  @!P6 IMAD.IADD R187, R187, 0x1, -R251.reuse ;  /* 0x00000001bbbbe824 */ /* 0x100fe200078e0afb */
[----:B------:R-:W-:Y:S01]  /*bce0*/  ISETP.GE.AND P6, PT, R3, RZ, PT ;  /* 0x000000ff0300720c */ /* 0x000fe20003fc6270 */
[----:B------:R-:W-:Y:S01]  /*bcf0*/  IMAD.MOV.U32 R3, RZ, RZ, R190 ;  /* 0x000000ffff037224 */ /* 0x000fe200078e00be */
[----:B------:R-:W-:Y:S01]  /*bd00*/  IADD3 R4, R248, 0x103, RZ ;  /* 0x00000103f8047810 */ /* 0x000fe20007ffe0ff */
[----:B-1----:R-:W-:Y:S02]  /*bd10*/  IMAD.MOV.U32 R29, RZ, RZ, R188 ;  /* 0x000000ffff1d7224 */ /* 0x002fe400078e00bc */
[----:B------:R-:W-:Y:S02]  /*bd20*/  @!P5 IMAD.IADD R198, R198, 0x1, -R251 ;  /* 0x00000001c6c6d824 */ /* 0x000fe400078e0afb */
[----:B------:R-:W-:Y:S01]  /*bd30*/  @!P3 IMAD.MOV R29, RZ, RZ, -R29 ;  /* 0x000000ffff1db224 */ /* 0x000fe200078e0a1d */
[C---:B------:R-:W-:Y:S01]  /*bd40*/  ISETP.GT.U32.AND P3, PT, R251.reuse, R200, PT ;  /* 0x000000c8fb00720c */ /* 0x040fe20003f64070 */
[----:B------:R-:W-:Y:S01]  /*bd50*/  IMAD.MOV.U32 R50, RZ, RZ, R165 ;  /* 0x000000ffff327224 */ /* 0x000fe200078e00a5 */
[C---:B------:R-:W-:Y:S01]  /*bd60*/  ISETP.GT.U32.AND P5, PT, R251.reuse, R198, PT ;  /* 0x000000c6fb00720c */ /* 0x040fe20003fa4070 */
[----:B------:R-:W-:Y:S01]  /*bd70*/  @!P4 IMAD.MOV R3, RZ, RZ, -R3 ;  /* 0x000000ffff03c224 */ /* 0x000fe200078e0a03 */
[----:B------:R-:W-:Y:S01]  /*bd80*/  STL [R1+0x3d4], R29 ;  /* 0x0003d41d01007387 */ /* 0x000fe20000100800 */
[----:B------:R-:W-:Y:S01]  /*bd90*/  @!P6 IMAD.MOV R50, RZ, RZ, -R50 ;  /* 0x000000ffff32e224 */ /* 0x000fe200078e0a32 */
[----:B------:R-:W-:Y:S01]  /*bda0*/  ISETP.GT.U32.AND P6, PT, R251, R186, PT ;  /* 0x000000bafb00720c */ /* 0x000fe20003fc4070 */
[----:B------:R-:W-:Y:S01]  /*bdb0*/  IMAD.MOV R151, RZ, RZ, -R151 ;  /* 0x000000ffff977224 */ /* 0x000fe200078e0a97 */
[----:B------:R-:W-:Y:S01]  /*bdc0*/  STL [R1+0x2784], R4 ;  /* 0x0027840401007387 */ /* 0x000fe20000100800 */
[----:B------:R-:W-:-:S03]  /*bdd0*/  IMAD.HI.U32 R150, R105, R181, RZ ;  /* 0x000000b569967227 */ /* 0x000fc600078e00ff */
[----:B------:R1:W-:Y:S01]  /*bde0*/  STL [R1+0x3d0], R3 ;  /* 0x0003d00301007387 */ /* 0x0003e20000100800 */
[--C-:B------:R-:W-:Y:S01]  /*bdf0*/  @!P3 IMAD.IADD R200, R200, 0x1, -R251.reuse ;  /* 0x00000001c8c8b824 */ /* 0x100fe200078e0afb */
[----:B------:R-:W-:Y:S01]  /*be00*/  ISETP.GT.U32.AND P3, PT, R251, R187, PT ;  /* 0x000000bbfb00720c */ /* 0x000fe20003f64070 */
[----:B------:R-:W-:Y:S01]  /*be10*/  @!P5 IMAD.IADD R198, R198, 0x1, -R251 ;  /* 0x00000001c6c6d824 */ /* 0x000fe200078e0afb */
[----:B------:R-:W-:Y:S01]  /*be20*/  ISETP.GE.AND P5, PT, R41, RZ, PT ;  /* 0x000000ff2900720c */ /* 0x000fe20003fa6270 */
[C---:B------:R-:W-:Y:S01]  /*be30*/  IMAD R197, R251.reuse, R151, R197 ;  /* 0x00000097fbc57224 */ /* 0x040fe200078e02c5 */
[----:B------:R-:W-:Y:S01]  /*be40*/  ISETP.GT.U32.AND P4, PT, R251, R200, PT ;  /* 0x000000c8fb00720c */ /* 0x000fe20003f84070 */
[----:B------:R-:W-:Y:S01]  /*be50*/  @!P6 IMAD.IADD R186, R186, 0x1, -R251 ;  /* 0x00000001babae824 */ /* 0x000fe200078e0afb */
[----:B------:R-:W-:Y:S01]  /*be60*/  ISETP.GE.AND P6, PT, R10, RZ, PT ;  /* 0x000000ff0a00720c */ /* 0x000fe20003fc6270 */
[----:B------:R-:W-:Y:S01]  /*be70*/  IMAD.MOV R150, RZ, RZ, -R150 ;  /* 0x000000ffff967224 */ /* 0x000fe200078e0a96 */
[C---:B-1----:R-:W-:Y:S01]  /*be80*/  IADD3 R3, R248.reuse, 0x104, RZ ;  /* 0x00000104f8037810 */ /* 0x042fe20007ffe0ff */
[----:B------:R-:W-:Y:S01]  /*be90*/  IMAD.HI.U32 R152, R105, R180, RZ ;  /* 0x000000b469987227 */ /* 0x000fe200078e00ff */
[----:B------:R-:W-:-:S02]  /*bea0*/  IADD3 R29, R248, 0x105, RZ ;  /* 0x00000105f81d7810 */ /* 0x000fc40007ffe0ff */
[----:B------:R-:W-:Y:S01]  /*beb0*/  IABS R190, R3 ;  /* 0x0000000300be7213 */ /* 0x000fe20000000000 */
[--C-:B------:R-:W-:Y:S01]  /*bec0*/  @!P3 IMAD.IADD R187, R187, 0x1, -R251.reuse ;  /* 0x00000001bbbbb824 */ /* 0x100fe200078e0afb */
[----:B------:R-:W-:Y:S01]  /*bed0*/  ISETP.GE.AND P3, PT, R43, RZ, PT ;  /* 0x000000ff2b00720c */ /* 0x000fe20003f66270 */
[----:B------:R-:W-:Y:S01]  /*bee0*/  STL [R1+0x2774], R3 ;  /* 0x0027740301007387 */ /* 0x000fe20000100800 */
[----:B------:R-:W-:Y:S01]  /*bef0*/  IADD3 R43, R248, 0x108, RZ ;  /* 0x00000108f82b7810 */ /* 0x000fe20007ffe0ff */
[----:B------:R-:W-:Y:S01]  /*bf00*/  @!P4 IMAD.IADD R200, R200, 0x1, -R251 ;  /* 0x00000001c8c8c824 */ /* 0x000fe200078e0afb */
[C---:B------:R-:W-:Y:S01]  /*bf10*/  ISETP.GT.U32.AND P4, PT, R251.reuse, R184, PT ;  /* 0x000000b8fb00720c */ /* 0x040fe20003f84070 */
[----:B------:R-:W-:Y:S01]  /*bf20*/  IMAD.MOV.U32 R10, RZ, RZ, R187 ;  /* 0x000000ffff0a7224 */ /* 0x000fe200078e00bb */
[----:B------:R-:W-:Y:S01]  /*bf30*/  STL [R1+0x277c], R29 ;  /* 0x00277c1d01007387 */ /* 0x000fe20000100800 */
[----:B------:R-:W-:Y:S01]  /*bf40*/  IMAD R181, R251, R150, R181 ;  /* 0x00000096fbb57224 */ /* 0x000fe200078e02b5 */
[----:B------:R-:W-:Y:S01]  /*bf50*/  MOV R41, R200 ;  /* 0x000000c800297202 */ /* 0x000fe20000000f00 */
[----:B------:R-:W-:Y:S01]  /*bf60*/  IMAD.MOV R152, RZ, RZ, -R152 ;  /* 0x000000ffff987224 */ /* 0x000fe200078e0a98 */
[----:B------:R-:W-:Y:S01]  /*bf70*/  STL [R1+0x3ac], R50 ;  /* 0x0003ac3201007387 */ /* 0x000fe20000100800 */
[----:B------:R-:W-:Y:S01]  /*bf80*/  IMAD.HI.U32 R151, R105, R174, RZ ;  /* 0x000000ae69977227 */ /* 0x000fe200078e00ff */
[----:B------:R-:W-:-:S03]  /*bf90*/  IABS R165, R29 ;  /* 0x0000001d00a57213 */ /* 0x000fc60000000000 */
[----:B------:R-:W-:Y:S01]  /*bfa0*/  @!P3 IMAD.MOV R10, RZ, RZ, -R10 ;  /* 0x000000ffff0ab224 */ /* 0x000fe200078e0a0a */
[C---:B------:R-:W-:Y:S01]  /*bfb0*/  ISETP.GT.U32.AND P3, PT, R251.reuse, R186, PT ;  /* 0x000000bafb00720c */ /* 0x040fe20003f64070 */
[----:B------:R-:W-:Y:S02]  /*bfc0*/  @!P4 IMAD.IADD R184, R184, 0x1, -R251 ;  /* 0x00000001b8b8c824 */ /* 0x000fe400078e0afb */
[----:B------:R-:W-:Y:S01]  /*bfd0*/  @!P5 IMAD.MOV R41, RZ, RZ, -R41 ;  /* 0x000000ffff29d224 */ /* 0x000fe200078e0a29 */
[----:B------:R1:W-:Y:S01]  /*bfe0*/  STL [R1+0x3c8], R10 ;  /* 0x0003c80a01007387 */ /* 0x0003e20000100800 */
[C---:B------:R-:W-:Y:S01]  /*bff0*/  ISETP.GT.U32.AND P5, PT, R251.reuse, R189, PT ;  /* 0x000000bdfb00720c */ /* 0x040fe20003fa4070 */
[C---:B------:R-:W-:Y:S01]  /*c000*/  IMAD R180, R251.reuse, R152, R180 ;  /* 0x00000098fbb47224 */ /* 0x040fe200078e02b4 */
[----:B------:R-:W-:Y:S01]  /*c010*/  ISETP.GT.U32.AND P4, PT, R251, R184, PT ;  /* 0x000000b8fb00720c */ /* 0x000fe20003f84070 */
[----:B------:R-:W-:Y:S01]  /*c020*/  STL [R1+0x3bc], R41 ;  /* 0x0003bc2901007387 */ /* 0x000fe20000100800 */
[----:B------:R-:W-:-:S04]  /*c030*/  IMAD.HI.U32 R150, R105, R196, RZ ;  /* 0x000000c469967227 */ /* 0x000fc800078e00ff */
[--C-:B------:R-:W-:Y:S01]  /*c040*/  @!P3 IMAD.IADD R186, R186, 0x1, -R251.reuse ;  /* 0x00000001babab824 */ /* 0x100fe200078e0afb */
[----:B------:R-:W-:Y:S01]  /*c050*/  ISETP.GE.AND P3, PT, R37, RZ, PT ;  /* 0x000000ff2500720c */ /* 0x000fe20003f66270 */
[----:B-1----:R-:W-:Y:S02]  /*c060*/  IMAD.MOV.U32 R10, RZ, RZ, R198 ;  /* 0x000000ffff0a7224 */ /* 0x002fe400078e00c6 */
[----:B------:R-:W-:Y:S02]  /*c070*/  IMAD.MOV.U32 R37, RZ, RZ, R186 ;  /* 0x000000ffff257224 */ /* 0x000fe400078e00ba */
[----:B------:R-:W-:Y:S01]  /*c080*/  @!P6 IMAD.MOV R10, RZ, RZ, -R10 ;  /* 0x000000ffff0ae224 */ /* 0x000fe200078e0a0a */
[----:B------:R-:W-:Y:S01]  /*c090*/  ISETP.GE.AND P6, PT, R2, RZ, PT ;  /* 0x000000ff0200720c */ /* 0x000fe20003fc6270 */
[--C-:B------:R-:W-:Y:S01]  /*c0a0*/  @!P5 IMAD.IADD R189, R189, 0x1, -R251.reuse ;  /* 0x00000001bdbdd824 */ /* 0x100fe200078e0afb */
[----:B------:R-:W-:Y:S01]  /*c0b0*/  IADD3 R2, R248, 0x107, RZ ;  /* 0x00000107f8027810 */ /* 0x000fe20007ffe0ff */
[----:B------:R-:W-:Y:S01]  /*c0c0*/  @!P4 IMAD.IADD R184, R184, 0x1, -R251 ;  /* 0x00000001b8b8c824 */ /* 0x000fe200078e0afb */
[----:B------:R1:W-:Y:S01]  /*c0d0*/  STL [R1+0x3c4], R10 ;  /* 0x0003c40a01007387 */ /* 0x0003e20000100800 */
[C---:B------:R-:W-:Y:S01]  /*c0e0*/  ISETP.GT.U32.AND P4, PT, R251.reuse, R183, PT ;  /* 0x000000b7fb00720c */ /* 0x040fe20003f84070 */
[----:B------:R-:W-:Y:S01]  /*c0f0*/  IMAD.MOV R151, RZ, RZ, -R151 ;  /* 0x000000ffff977224 */ /* 0x000fe200078e0a97 */
[----:B------:R-:W-:Y:S01]  /*c100*/  ISETP.GT.U32.AND P5, PT, R251, R189, PT ;  /* 0x000000bdfb00720c */ /* 0x000fe20003fa4070 */
[----:B------:R-:W-:-:S02]  /*c110*/  IMAD.MOV R150, RZ, RZ, -R150 ;  /* 0x000000ffff967224 */ /* 0x000fc400078e0a96 */
[C---:B------:R-:W-:Y:S02]  /*c120*/  IMAD R174, R251.reuse, R151, R174 ;  /* 0x00000097fbae7224 */ /* 0x040fe400078e02ae */
[C---:B------:R-:W-:Y:S01]  /*c130*/  IMAD R196, R251.reuse, R150, R196 ;  /* 0x00000096fbc47224 */ /* 0x040fe200078e02c4 */
[----:B-1----:R-:W-:Y:S01]  /*c140*/  IADD3 R10, R248, 0x106, RZ ;  /* 0x00000106f80a7810 */ /* 0x002fe20007ffe0ff */
[----:B------:R-:W-:Y:S01]  /*c150*/  @!P6 IMAD.MOV R37, RZ, RZ, -R37 ;  /* 0x000000ffff25e224 */ /* 0x000fe200078e0a25 */
[----:B------:R-:W-:Y:S01]  /*c160*/  ISETP.GT.U32.AND P6, PT, R251, R171, PT ;  /* 0x000000abfb00720c */ /* 0x000fe20003fc4070 */
[----:B------:R-:W-:Y:S01]  /*c170*/  IMAD.HI.U32 R150, R105, R167, RZ ;  /* 0x000000a769967227 */ /* 0x000fe200078e00ff */
[----:B------:R-:W-:Y:S01]  /*c180*/  IABS R198, R10 ;  /* 0x0000000a00c67213 */ /* 0x000fe20000000000 */
[----:B------:R-:W-:Y:S02]  /*c190*/  STL [R1+0x2760], R10 ;  /* 0x0027600a01007387 */ /* 0x000fe40000100800 */
[----:B------:R-:W-:-:S02]  /*c1a0*/  @!P4 IMAD.IADD R183, R183, 0x1, -R251 ;  /* 0x00000001b7b7c824 */ /* 0x000fc400078e0afb */
[----:B------:R-:W-:Y:S01]  /*c1b0*/  STL [R1+0x276c], R2 ;  /* 0x00276c0201007387 */ /* 0x000fe20000100800 */
[--C-:B------:R-:W-:Y:S01]  /*c1c0*/  @!P5 IMAD.IADD R189, R189, 0x1, -R251.reuse ;  /* 0x00000001bdbdd824 */ /* 0x100fe200078e0afb */
[C---:B------:R-:W-:Y:S01]  /*c1d0*/  ISETP.GT.U32.AND P5, PT, R251.reuse, R185, PT ;  /* 0x000000b9fb00720c */ /* 0x040fe20003fa4070 */
[----:B------:R-:W-:Y:S01]  /*c1e0*/  IMAD.MOV R150, RZ, RZ, -R150 ;  /* 0x000000ffff967224 */ /* 0x000fe200078e0a96 */
[----:B------:R-:W-:Y:S01]  /*c1f0*/  STL [R1+0x2770], R43 ;  /* 0x0027702b01007387 */ /* 0x000fe20000100800 */
[----:B------:R-:W-:Y:S01]  /*c200*/  ISETP.GT.U32.AND P4, PT, R251, R183, PT ;  /* 0x000000b7fb00720c */ /* 0x000fe20003f84070 */
[----:B------:R-:W-:Y:S02]  /*c210*/  @!P6 IMAD.IADD R171, R171, 0x1, -R251 ;  /* 0x00000001ababe824 */ /* 0x000fe400078e0afb */
[----:B------:R1:W-:Y:S01]  /*c220*/  STL [R1+0x4b0], R37 ;  /* 0x0004b02501007387 */ /* 0x0003e20000100800 */
[C---:B------:R-:W-:Y:S02]  /*c230*/  IMAD R167, R251.reuse, R150, R167 ;  /* 0x00000096fba77224 */ /* 0x040fe400078e02a7 */
[----:B------:R-:W-:Y:S01]  /*c240*/  ISETP.GT.U32.AND P6, PT, R251, R171, PT ;  /* 0x000000abfb00720c */ /* 0x000fe20003fc4070 */
[----:B------:R-:W-:-:S04]  /*c250*/  IMAD.HI.U32 R152, R105, R179, RZ ;  /* 0x000000b369987227 */ /* 0x000fc800078e00ff */
[--C-:B------:R-:W-:Y:S02]  /*c260*/  @!P5 IMAD.IADD R185, R185, 0x1, -R251.reuse ;  /* 0x00000001b9b9d824 */ /* 0x100fe400078e0afb */
[----:B-1----:R-:W-:Y:S02]  /*c270*/  IMAD.MOV.U32 R37, RZ, RZ, R184 ;  /* 0x000000ffff257224 */ /* 0x002fe400078e00b8 */
[----:B------:R-:W-:Y:S01]  /*c280*/  @!P4 IMAD.IADD R183, R183, 0x1, -R251 ;  /* 0x00000001b7b7c824 */ /* 0x000fe200078e0afb */
[----:B------:R-:W-:Y:S01]  /*c290*/  ISETP.GT.U32.AND P5, PT, R251, R185, PT ;  /* 0x000000b9fb00720c */ /* 0x000fe20003fa4070 */
[----:B------:R-:W-:Y:S01]  /*c2a0*/  @!P3 IMAD.MOV R37, RZ, RZ, -R37 ;  /* 0x000000ffff25b224 */ /* 0x000fe200078e0a25 */
[----:B------:R-:W-:Y:S01]  /*c2b0*/  ISETP.GE.AND P3, PT, R21, RZ, PT ;  /* 0x000000ff1500720c */ /* 0x000fe20003f66270 */
[----:B------:R-:W-:Y:S01]  /*c2c0*/  IMAD.MOV.U32 R21, RZ, RZ, R189 ;  /* 0x000000ffff157224 */ /* 0x000fe200078e00bd */
[----:B------:R-:W-:Y:S01]  /*c2d0*/  ISETP.GE.AND P4, PT, R12, RZ, PT ;  /* 0x000000ff0c00720c */ /* 0x000fe20003f86270 */
[----:B------:R-:W-:Y:S01]  /*c2e0*/  @!P6 IMAD.IADD R171, R171, 0x1, -R251 ;  /* 0x00000001ababe824 */ /* 0x000fe200078e0afb */
[----:B------:R-:W-:Y:S01]  /*c2f0*/  ISETP.GT.U32.AND P6, PT, R251, R182, PT ;  /* 0x000000b6fb00720c */ /* 0x000fe20003fc4070 */
[----:B------:R-:W-:Y:S01]  /*c300*/  IMAD.MOV.U32 R50, RZ, RZ, R183 ;  /* 0x000000ffff327224 */ /* 0x000fe200078e00b7 */
[----:B------:R1:W-:Y:S01]  /*c310*/  STL [R1+0x4b4], R37 ;  /* 0x0004b42501007387 */ /* 0x0003e20000100800 */
[----:B------:R-:W-:Y:S01]  /*c320*/  IMAD.MOV.U32 R41, RZ, RZ, R171 ;  /* 0x000000ffff297224 */ /* 0x000fe200078e00ab */
[----:B------:R-:W-:Y:S01]  /*c330*/  IADD3 R12, R248, 0x10c, RZ ;  /* 0x0000010cf80c7810 */ /* 0x000fe20007ffe0ff */
[----:B------:R-:W-:-:S02]  /*c340*/  IMAD.MOV R152, RZ, RZ, -R152 ;  /* 0x000000ffff987224 */ /* 0x000fc400078e0a98 */
[----:B------:R-:W-:Y:S01]  /*c350*/  @!P5 IMAD.IADD R185, R185, 0x1, -R251 ;  /* 0x00000001b9b9d824 */ /* 0x000fe200078e0afb */
[----:B------:R-:W-:Y:S01]  /*c360*/  ISETP.GT.U32.AND P5, PT, R251, R173, PT ;  /* 0x000000adfb00720c */ /* 0x000fe20003fa4070 */
[----:B------:R-:W-:Y:S01]  /*c370*/  @!P3 IMAD.MOV R21, RZ, RZ, -R21 ;  /* 0x000000ffff15b224 */ /* 0x000fe200078e0a15 */
[----:B------:R-:W-:Y:S01]  /*c380*/  ISETP.GE.AND P3, PT, R17, RZ, PT ;  /* 0x000000ff1100720c */ /* 0x000fe20003f66270 */
[----:B------:R-:W-:Y:S01]  /*c390*/  @!P4 IMAD.MOV R41, RZ, RZ, -R41 ;  /* 0x000000ffff29c224 */ /* 0x000fe200078e0a29 */
[----:B------:R-:W-:Y:S01]  /*c3a0*/  ISETP.GE.AND P4, PT, R20, RZ, PT ;  /* 0x000000ff1400720c */ /* 0x000fe20003f86270 */
[----:B------:R-:W-:Y:S01]  /*c3b0*/  @!P6 IMAD.IADD R182, R182, 0x1, -R251 ;  /* 0x00000001b6b6e824 */ /* 0x000fe200078e0afb */
[----:B------:R2:W-:Y:S01]  /*c3c0*/  STL [R1+0x3c0], R21 ;  /* 0x0003c01501007387 */ /* 0x0005e20000100800 */
[----:B------:R-:W-:Y:S01]  /*c3d0*/  IMAD.MOV.U32 R20, RZ, RZ, R185 ;  /* 0x000000ffff147224 */ /* 0x000fe200078e00b9 */
[C---:B------:R-:W-:Y:S01]  /*c3e0*/  IADD3 R17, R248.reuse, 0x10a, RZ ;  /* 0x0000010af8117810 */ /* 0x040fe20007ffe0ff */
[C---:B------:R-:W-:Y:S01]  /*c3f0*/  IMAD R179, R251.reuse, R152, R179 ;  /* 0x00000098fbb37224 */ /* 0x040fe200078e02b3 */
[----:B------:R-:W-:Y:S01]  /*c400*/  ISETP.GT.U32.AND P6, PT, R251, R182, PT ;  /* 0x000000b6fb00720c */ /* 0x000fe20003fc4070 */
[----:B------:R-:W-:Y:S01]  /*c410*/  IMAD.HI.U32 R151, R105, R168, RZ ;  /* 0x000000a869977227 */ /* 0x000fe200078e00ff */
[----:B-1----:R-:W-:-:S02]  /*c420*/  IADD3 R37, R248, 0x10b, RZ ;  /* 0x0000010bf8257810 */ /* 0x002fc40007ffe0ff */
[----:B------:R-:W-:Y:S01]  /*c430*/  IABS R171, R17 ;  /* 0x0000001100ab7213 */ /* 0x000fe20000000000 */
[----:B------:R-:W-:Y:S01]  /*c440*/  @!P3 IMAD.MOV R50, RZ, RZ, -R50 ;  /* 0x000000ffff32b224 */ /* 0x000fe200078e0a32 */
[----:B------:R-:W-:Y:S01]  /*c450*/  ISETP.GE.AND P3, PT, R42, RZ, PT ;  /* 0x000000ff2a00720c */ /* 0x000fe20003f66270 */
[----:B------:R-:W-:Y:S01]  /*c460*/  @!P5 IMAD.IADD R173, R173, 0x1, -R251 ;  /* 0x00000001adadd824 */ /* 0x000fe200078e0afb */
[C---:B--2---:R-:W-:Y:S01]  /*c470*/  IADD3 R21, R248.reuse, 0x109, RZ ;  /* 0x00000109f8157810 */ /* 0x044fe20007ffe0ff */
[----:B------:R-:W-:Y:S01]  /*c480*/  IMAD.MOV R151, RZ, RZ, -R151 ;  /* 0x000000ffff977224 */ /* 0x000fe200078e0a97 */
[----:B------:R-:W-:Y:S01]  /*c490*/  IADD3 R42, R248, 0x10e, RZ ;  /* 0x0000010ef82a7810 */ /* 0x000fe20007ffe0ff */
[----:B------:R-:W-:Y:S01]  /*c4a0*/  IMAD.HI.U32 R150, R105, R169, RZ ;  /* 0x000000a969967227 */ /* 0x000fe200078e00ff */
[C---:B------:R-:W-:Y:S01]  /*c4b0*/  ISETP.GT.U32.AND P5, PT, R251.reuse, R173, PT ;  /* 0x000000adfb00720c */ /* 0x040fe20003fa4070 */
[----:B------:R-:W-:Y:S01]  /*c4c0*/  STL [R1+0x274c], R21 ;  /* 0x00274c1501007387 */ /* 0x000fe20000100800 */
[----:B------:R-:W-:Y:S01]  /*c4d0*/  IABS R183, R37 ;  /* 0x0000002500b77213 */ /* 0x000fe20000000000 */
[----:B------:R-:W-:Y:S01]  /*c4e0*/  @!P6 IMAD.IADD R182, R182, 0x1, -R251 ;  /* 0x00000001b6b6e824 */ /* 0x000fe200078e0afb */
[C---:B------:R-:W-:Y:S01]  /*c4f0*/  ISETP.GT.U32.AND P6, PT, R251.reuse, R199, PT ;  /* 0x000000c7fb00720c */ /* 0x040fe20003fc4070 */
[----:B------:R-:W-:Y:S01]  /*c500*/  STL [R1+0x2758], R17 ;  /* 0x0027581101007387 */ /* 0x000fe20000100800 */
[----:B------:R-:W-:-:S02]  /*c510*/  IMAD R168, R251, R151, R168 ;  /* 0x00000097fba87224 */ /* 0x000fc400078e02a8 */
[----:B------:R-:W-:Y:S01]  /*c520*/  @!P3 IMAD.MOV R20, RZ, RZ, -R20 ;  /* 0x000000ffff14b224 */ /* 0x000fe200078e0a14 */
[----:B------:R-:W-:Y:S01]  /*c530*/  ISETP.GT.U32.AND P3, PT, R251, R172, PT ;  /* 0x000000acfb00720c */ /* 0x000fe20003f64070 */
[----:B------:R-:W-:Y:S01]  /*c540*/  STL [R1+0x275c], R37 ;  /* 0x00275c2501007387 */ /* 0x000fe20000100800 */
[----:B------:R-:W-:Y:S02]  /*c550*/  IMAD.MOV R150, RZ, RZ, -R150 ;  /* 0x000000ffff967224 */ /* 0x000fe400078e0a96 */
[----:B------:R-:W-:Y:S01]  /*c560*/  @!P5 IMAD.IADD R173, R173, 0x1, -R251 ;  /* 0x00000001adadd824 */ /* 0x000fe200078e0afb */
[----:B------:R-:W-:Y:S01]  /*c570*/  STL [R1+0x3b0], R50 ;  /* 0x0003b03201007387 */ /* 0x000fe20000100800 */
[----:B------:R-:W-:Y:S01]  /*c580*/  ISETP.GE.AND P5, PT, R36, RZ, PT ;  /* 0x000000ff2400720c */ /* 0x000fe20003fa6270 */
[----:B------:R-:W-:Y:S01]  /*c590*/  IMAD R169, R251, R150, R169 ;  /* 0x00000096fba97224 */ /* 0x000fe200078e02a9 */
[----:B------:R-:W-:Y:S01]  /*c5a0*/  IADD3 R36, R248, 0x110, RZ ;  /* 0x00000110f8247810 */ /* 0x000fe20007ffe0ff */
[----:B------:R-:W-:Y:S01]  /*c5b0*/  STL [R1+0x2764], R12 ;  /* 0x0027640c01007387 */ /* 0x000fe20000100800 */
[----:B------:R-:W-:Y:S01]  /*c5c0*/  @!P6 IMAD.IADD R199, R199, 0x1, -R251 ;  /* 0x00000001c7c7e824 */ /* 0x000fe200078e0afb */
[----:B------:R-:W-:Y:S01]  /*c5d0*/  ISETP.GE.AND P6, PT, R9, RZ, PT ;  /* 0x000000ff0900720c */ /* 0x000fe20003fc6270 */
[----:B------:R-:W-:Y:S01]  /*c5e0*/  IMAD.MOV.U32 R52, RZ, RZ, R173 ;  /* 0x000000ffff347224 */ /* 0x000fe200078e00ad */
[----:B------:R1:W-:Y:S01]  /*c5f0*/  STL [R1+0x3b8], R41 ;  /* 0x0003b82901007387 */ /* 0x0003e20000100800 */
[----:B------:R-:W-:Y:S01]  /*c600*/  @!P3 IMAD.IADD R172, R172, 0x1, -R251 ;  /* 0x00000001acacb824 */ /* 0x000fe200078e0afb */
[----:B------:R-:W-:Y:S01]  /*c610*/  IADD3 R9, R248, 0x10d, RZ ;  /* 0x0000010df8097810 */ /* 0x000fe20007ffe0ff */
[----:B------:R-:W-:Y:S01]  /*c620*/  IMAD.HI.U32 R153, R105, R170, RZ ;  /* 0x000000aa69997227 */ /* 0x000fe200078e00ff */
[----:B------:R2:W-:Y:S01]  /*c630*/  STL [R1+0x4a4], R20 ;  /* 0x0004a41401007387 */ /* 0x0005e20000100800 */
[----:B------:R-:W-:-:S02]  /*c640*/  IABS R150, R49 ;  /* 0x0000003100967213 */ /* 0x000fc40000000000 */
[----:B------:R-:W-:Y:S01]  /*c650*/  ISETP.GT.U32.AND P3, PT, R251, R172, PT ;  /* 0x000000acfb00720c */ /* 0x000fe20003f64070 */
[----:B------:R-:W-:Y:S01]  /*c660*/  @!P5 IMAD.MOV R52, RZ, RZ, -R52 ;  /* 0x000000ffff34d224 */ /* 0x000fe200078e0a34 */
[----:B------:R-:W-:Y:S01]  /*c670*/  ISETP.GE.AND P5, PT, R51, RZ, PT ;  /* 0x000000ff3300720c */ /* 0x000fe20003fa6270 */
[----:B------:R-:W-:Y:S01]  /*c680*/  IMAD.MOV R153, RZ, RZ, -R153 ;  /* 0x000000ffff997224 */ /* 0x000fe200078e0a99 */
[----:B-1----:R-:W-:Y:S01]  /*c690*/  IADD3 R41, R248, 0x10f, RZ ;  /* 0x0000010ff8297810 */ /* 0x002fe20007ffe0ff */
[----:B------:R-:W-:-:S03]  /*c6a0*/  IMAD.HI.U32 R152, R105, R195, RZ ;  /* 0x000000c369987227 */ /* 0x000fc600078e00ff */
[----:B------:R-:W-:Y:S01]  /*c6b0*/  IABS R173, R41 ;  /* 0x0000002900ad7213 */ /* 0x000fe20000000000 */
[----:B--2---:R-:W-:Y:S01]  /*c6c0*/  IMAD.MOV.U32 R20, RZ, RZ, R182 ;  /* 0x000000ffff147224 */ /* 0x004fe200078e00b6 */
[----:B------:R-:W-:Y:S01]  /*c6d0*/  IABS R182, R36 ;  /* 0x0000002400b67213 */ /* 0x000fe20000000000 */
[C---:B------:R-:W-:Y:S01]  /*c6e0*/  IMAD R170, R251.reuse, R153, R170 ;  /* 0x00000099fbaa7224 */ /* 0x040fe200078e02aa */
[----:B------:R-:W-:Y:S01]  /*c6f0*/  IABS R153, R7 ;  /* 0x0000000700997213 */ /* 0x000fe20000000000 */
[----:B------:R-:W-:Y:S01]  /*c700*/  @!P4 IMAD.MOV R20, RZ, RZ, -R20 ;  /* 0x000000ffff14c224 */ /* 0x000fe200078e0a14 */
[C---:B------:R-:W-:Y:S01]  /*c710*/  ISETP.GT.U32.AND P4, PT, R251.reuse, R199, PT ;  /* 0x000000c7fb00720c */ /* 0x040fe20003f84070 */
[--C-:B------:R-:W-:Y:S01]  /*c720*/  @!P3 IMAD.IADD R172, R172, 0x1, -R251.reuse ;  /* 0x00000001acacb824 */ /* 0x100fe200078e0afb */
[----:B------:R-:W-:Y:S01]  /*c730*/  ISETP.GT.U32.AND P3, PT, R251, R175, PT ;  /* 0x000000affb00720c */ /* 0x000fe20003f64070 */
[----:B------:R-:W-:Y:S01]  /*c740*/  IMAD.MOV R152, RZ, RZ, -R152 ;  /* 0x000000ffff987224 */ /* 0x000fe200078e0a98 */
[----:B------:R1:W-:Y:S01]  /*c750*/  STL [R1+0x3a0], R20 ;  /* 0x0003a01401007387 */ /* 0x0003e20000100800 */
[----:B------:R-:W-:Y:S01]  /*c760*/  IMAD.MOV.U32 R50, RZ, RZ, R172 ;  /* 0x000000ffff327224 */ /* 0x000fe200078e00ac */
[----:B------:R-:W-:Y:S01]  /*c770*/  IABS R172, R42 ;  /* 0x0000002a00ac7213 */ /* 0x000fe20000000000 */
[----:B------:R-:W-:Y:S01]  /*c780*/  IMAD.HI.U32 R151, R105, R150, RZ ;  /* 0x0000009669977227 */ /* 0x000fe200078e00ff */
[----:B------:R-:W-:Y:S03]  /*c790*/  STL [R1+0x2738], R9 ;  /* 0x0027380901007387 */ /* 0x000fe60000100800 */
[----:B------:R-:W-:Y:S01]  /*c7a0*/  @!P6 IMAD.MOV R50, RZ, RZ, -R50 ;  /* 0x000000ffff32e224 */ /* 0x000fe200078e0a32 */
[----:B------:R-:W-:Y:S01]  /*c7b0*/  ISETP.GT.U32.AND P6, PT, R251, R166, PT ;  /* 0x000000a6fb00720c */ /* 0x000fe20003fc4070 */
[--C-:B------:R-:W-:Y:S01]  /*c7c0*/  @!P4 IMAD.IADD R199, R199, 0x1, -R251.reuse ;  /* 0x00000001c7c7c824 */ /* 0x100fe200078e0afb */
[----:B------:R-:W-:Y:S01]  /*c7d0*/  ISETP.GE.AND P4, PT, R35, RZ, PT ;  /* 0x000000ff2300720c */ /* 0x000fe20003f86270 */
[----:B------:R-:W-:Y:S01]  /*c7e0*/  @!P3 IMAD.IADD R175, R175, 0x1, -R251 ;  /* 0x00000001afafb824 */ /* 0x000fe200078e0afb */
[C---:B------:R-:W-:Y:S01]  /*c7f0*/  ISETP.GT.U32.AND P3, PT, R251.reuse, R197, PT ;  /* 0x000000c5fb00720c */ /* 0x040fe20003f64070 */
[----:B------:R-:W-:Y:S01]  /*c800*/  IMAD.MOV.U32 R35, RZ, RZ, R199 ;  /* 0x000000ffff237224 */ /* 0x000fe200078e00c7 */
[----:B-1----:R-:W-:Y:S01]  /*c810*/  IADD3 R20, R248, 0x111, RZ ;  /* 0x00000111f8147810 */ /* 0x002fe20007ffe0ff */
[----:B------:R-:W-:Y:S01]  /*c820*/  STL [R1+0x2740], R42 ;  /* 0x0027402a01007387 */ /* 0x000fe20000100800 */
[C---:B------:R-:W-:Y:S01]  /*c830*/  IMAD R195, R251.reuse, R152, R195 ;  /* 0x00000098fbc37224 */ /* 0x040fe200078e02c3 */
[----:B------:R-:W-:Y:S01]  /*c840*/  IABS R152, R25 ;  /* 0x0000001900987213 */ /* 0x000fe20000000000 */
[----:B------:R-:W-:Y:S01]  /*c850*/  @!P5 IMAD.MOV R35, RZ, RZ, -R35 ;  /* 0x000000ffff23d224 */ /* 0x000fe200078e0a23 */
[----:B------:R-:W-:Y:S01]  /*c860*/  ISETP.GT.U32.AND P5, PT, R251, R175, PT ;  /* 0x000000affb00720c */ /* 0x000fe20003fa4070 */
[----:B------:R-:W-:Y:S01]  /*c870*/  STL [R1+0x2748], R41 ;  /* 0x0027482901007387 */ /* 0x000fe20000100800 */
[----:B------:R-:W-:-:S02]  /*c880*/  @!P6 IMAD.IADD R166, R166, 0x1, -R251 ;  /* 0x00000001a6a6e824 */ /* 0x000fc400078e0afb */
[----:B------:R-:W-:Y:S01]  /*c890*/  IMAD.MOV R151, RZ, RZ, -R151 ;  /* 0x000000ffff977224 */ /* 0x000fe200078e0a97 */
[----:B------:R-:W-:Y:S01]  /*c8a0*/  STL [R1+0x2750], R36 ;  /* 0x0027502401007387 */ /* 0x000fe20000100800 */
[--C-:B------:R-:W-:Y:S01]  /*c8b0*/  @!P3 IMAD.IADD R197, R197, 0x1, -R251.reuse ;  /* 0x00000001c5c5b824 */ /* 0x100fe200078e0afb */
[C---:B------:R-:W-:Y:S01]  /*c8c0*/  ISETP.GT.U32.AND P6, PT, R251.reuse, R166, PT ;  /* 0x000000a6fb00720c */ /* 0x040fe20003fc4070 */
[----:B------:R-:W-:Y:S01]  /*c8d0*/  IMAD R150, R251, R151, R150 ;  /* 0x00000097fb967224 */ /* 0x000fe200078e0296 */
[----:B------:R-:W-:Y:S01]  /*c8e0*/  STL [R1+0x2754], R20 ;  /* 0x0027541401007387 */ /* 0x000fe20000100800 */
[----:B------:R-:W-:Y:S01]  /*c8f0*/  IABS R151, R48 ;  /* 0x0000003000977213 */ /* 0x000fe20000000000 */
[----:B------:R-:W-:Y:S01]  /*c900*/  IMAD.HI.U32 R159, R105, R152, RZ ;  /* 0x00000098699f7227 */ /* 0x000fe200078e00ff */
[----:B------:R-:W-:Y:S01]  /*c910*/  ISETP.GT.U32.AND P3, PT, R251, R197, PT ;  /* 0x000000c5fb00720c */ /* 0x000fe20003f64070 */
[----:B------:R-:W-:Y:S02]  /*c920*/  STL [R1+0x3a8], R52 ;  /* 0x0003a83401007387 */ /* 0x000fe40000100800 */
[----:B------:R-:W-:Y:S01]  /*c930*/  @!P5 IMAD.IADD R175, R175, 0x1, -R251 ;  /* 0x00000001afafd824 */ /* 0x000fe200078e0afb */
[----:B------:R-:W-:Y:S01]  /*c940*/  ISETP.GT.U32.AND P5, PT, R251, R181, PT ;  /* 0x000000b5fb00720c */ /* 0x000fe20003fa4070 */
[----:B------:R-:W-:Y:S01]  /*c950*/  STL [R1+0x49c], R50 ;  /* 0x00049c3201007387 */ /* 0x000fe20000100800 */
[----:B------:R-:W-:-:S03]  /*c960*/  IMAD.HI.U32 R157, R105, R151, RZ ;  /* 0x00000097699d7227 */ /* 0x000fc600078e00ff */
[----:B------:R1:W-:Y:S01]  /*c970*/  STL [R1+0x494], R35 ;  /* 0x0004942301007387 */ /* 0x0003e20000100800 */
[----:B------:R-:W-:Y:S01]  /*c980*/  @!P6 IMAD.IADD R166, R166, 0x1, -R251 ;  /* 0x00000001a6a6e824 */ /* 0x000fe200078e0afb */
[----:B------:R-:W-:Y:S01]  /*c990*/  ISETP.GT.U32.AND P6, PT, R251, R180, PT ;  /* 0x000000b4fb00720c */ /* 0x000fe20003fc4070 */
[----:B------:R-:W-:Y:S02]  /*c9a0*/  IMAD.MOV R157, RZ, RZ, -R157 ;  /* 0x000000ffff9d7224 */ /* 0x000fe400078e0a9d */
[--C-:B------:R-:W-:Y:S01]  /*c9b0*/  @!P3 IMAD.IADD R197, R197, 0x1, -R251.reuse ;  /* 0x00000001c5c5b824 */ /* 0x100fe200078e0afb */
[----:B------:R-:W-:Y:S01]  /*c9c0*/  ISETP.GE.AND P3, PT, R14, RZ, PT ;  /* 0x000000ff0e00720c */ /* 0x000fe20003f66270 */
[----:B------:R-:W-:Y:S02]  /*c9d0*/  IMAD.MOV.U32 R51, RZ, RZ, R166 ;  /* 0x000000ffff337224 */ /* 0x000fe400078e00a6 */
[----:B------:R-:W-:Y:S01]  /*c9e0*/  @!P5 IMAD.IADD R181, R181, 0x1, -R251 ;  /* 0x00000001b5b5d824 */ /* 0x000fe200078e0afb */
[----:B------:R-:W-:Y:S01]  /*c9f0*/  ISETP.GE.AND P5, PT, R34, RZ, PT ;  /* 0x000000ff2200720c */ /* 0x000fe20003fa6270 */
[----:B------:R-:W-:Y:S01]  /*ca00*/  IMAD.MOV.U32 R14, RZ, RZ, R175 ;  /* 0x000000ffff0e7224 */ /* 0x000fe200078e00af */
[C---:B-1----:R-:W-:Y:S01]  /*ca10*/  IADD3 R35, R248.reuse, 0x113, RZ ;  /* 0x00000113f8237810 */ /* 0x042fe20007ffe0ff */
[----:B------:R-:W-:Y:S01]  /*ca20*/  IMAD.MOV.U32 R50, RZ, RZ, R197 ;  /* 0x000000ffff327224 */ /* 0x000fe200078e00c5 */
[----:B------:R-:W-:Y:S01]  /*ca30*/  IADD3 R34, R248, 0x114, RZ ;  /* 0x00000114f8227810 */ /* 0x000fe20007ffe0ff */
[----:B------:R-:W-:Y:S01]  /*ca40*/  @!P6 IMAD.IADD R180, R180, 0x1, -R251 ;  /* 0x00000001b4b4e824 */ /* 0x000fe200078e0afb */
[C---:B------:R-:W-:Y:S01]  /*ca50*/  ISETP.GT.U32.AND P6, PT, R251.reuse, R181, PT ;  /* 0x000000b5fb00720c */ /* 0x040fe20003fc4070 */
[----:B------:R-:W-:Y:S01]  /*ca60*/  @!P4 IMAD.MOV R14, RZ, RZ, -R14 ;  /* 0x000000ffff0ec224 */ /* 0x000fe200078e0a0e */
[----:B------:R-:W-:Y:S01]  /*ca70*/  IABS R166, R35 ;  /* 0x0000002300a67213 */ /* 0x000fe20000000000 */
[----:B------:R-:W-:Y:S01]  /*ca80*/  @!P3 IMAD.MOV R51, RZ, RZ, -R51 ;  /* 0x000000ffff33b224 */ /* 0x000fe200078e0a33 */
[C---:B------:R-:W-:Y:S01]  /*ca90*/  ISETP.GT.U32.AND P3, PT, R251.reuse, R174, PT ;  /* 0x000000aefb00720c */ /* 0x040fe20003f64070 */
[C---:B------:R-:W-:Y:S01]  /*caa0*/  IMAD R151, R251.reuse, R157, R151 ;  /* 0x0000009dfb977224 */ /* 0x040fe200078e0297 */
[----:B------:R-:W-:Y:S01]  /*cab0*/  ISETP.GT.U32.AND P4, PT, R251, R180, PT ;  /* 0x000000b4fb00720c */ /* 0x000fe20003f84070 */
[----:B------:R-:W-:Y:S01]  /*cac0*/  @!P5 IMAD.MOV R50, RZ, RZ, -R50 ;  /* 0x000000ffff32d224 */ /* 0x000fe200078e0a32 */
[----:B------:R-:W-:Y:S01]  /*cad0*/  ISETP.GE.AND P5, PT, R40, RZ, PT ;  /* 0x000000ff2800720c */ /* 0x000fe20003fa6270 */
[----:B------:R1:W-:Y:S01]  /*cae0*/  STL [R1+0x39c], R14 ;  /* 0x00039c0e01007387 */ /* 0x0003e20000100800 */
[----:B------:R-:W-:Y:S01]  /*caf0*/  IADD3 R40, R248, 0x116, RZ ;  /* 0x00000116f8287810 */ /* 0x000fe20007ffe0ff */
[----:B------:R-:W-:Y:S01]  /*cb00*/  IMAD.MOV R159, RZ, RZ, -R159 ;  /* 0x000000ffff9f7224 */ /* 0x000fe200078e0a9f */
[----:B------:R-:W-:Y:S01]  /*cb10*/  IABS R197, R34 ;  /* 0x0000002200c57213 */ /* 0x000fe20000000000 */
[----:B------:R-:W-:Y:S01]  /*cb20*/  @!P6 IMAD.IADD R181, R181, 0x1, -R251 ;  /* 0x00000001b5b5e824 */ /* 0x000fe200078e0afb */
[C---:B------:R-:W-:Y:S01]  /*cb30*/  ISETP.GT.U32.AND P6, PT, R251.reuse, R196, PT ;  /* 0x000000c4fb00720c */ /* 0x040fe20003fc4070 */
[----:B------:R-:W-:-:S02]  /*cb40*/  IMAD R152, R251, R159, R152 ;  /* 0x0000009ffb987224 */ /* 0x000fc400078e0298 */
[----:B------:R-:W-:Y:S01]  /*cb50*/  @!P3 IMAD.IADD R174, R174, 0x1, -R251 ;  /* 0x00000001aeaeb824 */ /* 0x000fe200078e0afb */
[----:B------:R-:W-:Y:S01]  /*cb60*/  ISETP.GE.AND P3, PT, R38, RZ, PT ;  /* 0x000000ff2600720c */ /* 0x000fe20003f66270 */
[----:B------:R-:W-:Y:S01]  /*cb70*/  IMAD.MOV.U32 R38, RZ, RZ, R181 ;  /* 0x000000ffff267224 */ /* 0x000fe200078e00b5 */
[----:B-1----:R-:W-:Y:S01]  /*cb80*/  IADD3 R14, R248, 0x112, RZ ;  /* 0x00000112f80e7810 */ /* 0x002fe20007ffe0ff */
[----:B------:R-:W-:Y:S01]  /*cb90*/  @!P4 IMAD.IADD R180, R180, 0x1, -R251 ;  /* 0x00000001b4b4c824 */ /* 0x000fe200078e0afb */
[C---:B------:R-:W-:Y:S01]  /*cba0*/  ISETP.GT.U32.AND P4, PT, R251.reuse, R167, PT ;  /* 0x000000a7fb00720c */ /* 0x040fe20003f84070 */
[----:B------:R-:W-:Y:S01]  /*cbb0*/  @!P5 IMAD.MOV R38, RZ, RZ, -R38 ;  /* 0x000000ffff26d224 */ /* 0x000fe200078e0a26 */
[----:B------:R-:W-:Y:S01]  /*cbc0*/  ISETP.GT.U32.AND P5, PT, R251, R174, PT ;  /* 0x000000aefb00720c */ /* 0x000fe20003fa4070 */
[----:B------:R-:W-:Y:S01]  /*cbd0*/  STL [R1+0x2724], R14 ;  /* 0x0027240e01007387 */ /* 0x000fe20000100800 */
[----:B------:R-:W-:-:S03]  /*cbe0*/  IMAD.HI.U32 R157, R105, R153, RZ ;  /* 0x00000099699d7227 */ /* 0x000fc600078e00ff */
[----:B------:R-:W-:Y:S01]  /*cbf0*/  STL [R1+0x272c], R35 ;  /* 0x00272c2301007387 */ /* 0x000fe20000100800 */
[----:B------:R-:W-:Y:S02]  /*cc00*/  @!P6 IMAD.IADD R196, R196, 0x1, -R251 ;  /* 0x00000001c4c4e824 */ /* 0x000fe400078e0afb */
[----:B------:R-:W-:Y:S01]  /*cc10*/  IMAD.MOV R157, RZ, RZ, -R157 ;  /* 0x000000ffff9d7224 */ /* 0x000fe200078e0a9d */
[----:B------:R-:W-:Y:S01]  /*cc20*/  STL [R1+0x2734], R34 ;  /* 0x0027342201007387 */ /* 0x000fe20000100800 */
[----:B------:R-:W-:Y:S01]  /*cc30*/  IMAD.HI.U32 R193, R105, R194, RZ ;  /* 0x000000c269c17227 */ /* 0x000fe200078e00ff */
[----:B------:R-:W-:Y:S02]  /*cc40*/  ISETP.GT.U32.AND P6, PT, R251, R196, PT ;  /* 0x000000c4fb00720c */ /* 0x000fe40003fc4070 */
[----:B------:R-:W-:Y:S01]  /*cc50*/  STL [R1+0x398], R51 ;  /* 0x0003983301007387 */ /* 0x000fe20000100800 */
[--C-:B------:R-:W-:Y:S02]  /*cc60*/  @!P4 IMAD.IADD R167, R167, 0x1, -R251.reuse ;  /* 0x00000001a7a7c824 */ /* 0x100fe400078e0afb */
[----:B------:R-:W-:Y:S01]  /*cc70*/  @!P5 IMAD.IADD R174, R174, 0x1, -R251 ;  /* 0x00000001aeaed824 */ /* 0x000fe200078e0afb */
[----:B------:R-:W-:Y:S01]  /*cc80*/  STL [R1+0x394], R50 ;  /* 0x0003943201007387 */ /* 0x000fe20000100800 */
[C---:B------:R-:W-:Y:S01]  /*cc90*/  ISETP.GT.U32.AND P5, PT, R251.reuse, R168, PT ;  /* 0x000000a8fb00720c */ /* 0x040fe20003fa4070 */
[C---:B------:R-:W-:Y:S01]  /*cca0*/  IMAD R153, R251.reuse, R157, R153 ;  /* 0x0000009dfb997224 */ /* 0x040fe200078e0299 */
[----:B------:R-:W-:Y:S01]  /*ccb0*/  ISETP.GT.U32.AND P4, PT, R251, R167, PT ;  /* 0x000000a7fb00720c */ /* 0x000fe20003f84070 */
[----:B------:R1:W-:Y:S01]  /*ccc0*/  STL [R1+0x38c], R38 ;  /* 0x00038c2601007387 */ /* 0x0003e20000100800 */
[----:B------:R-:W-:-:S02]  /*ccd0*/  IMAD.MOV R193, RZ, RZ, -R193 ;  /* 0x000000ffffc17224 */ /* 0x000fc400078e0ac1 */
[----:B------:R-:W-:Y:S01]  /*cce0*/  @!P6 IMAD.IADD R196, R196, 0x1, -R251 ;  /* 0x00000001c4c4e824 */ /* 0x000fe200078e0afb */
[----:B------:R-:W-:Y:S01]  /*ccf0*/  ISETP.GE.AND P6, PT, R0, RZ, PT ;  /* 0x000000ff0000720c */ /* 0x000fe20003fc6270 */
[----:B------:R-:W-:Y:S01]  /*cd00*/  IMAD R194, R251, R193, R194 ;  /* 0x000000c1fbc27224 */ /* 0x000fe200078e02c2 */
[----:B------:R-:W-:Y:S01]  /*cd10*/  IADD3 R0, R248, 0x115, RZ ;  /* 0x00000115f8007810 */ /* 0x000fe20007ffe0ff */
[----:B------:R-:W-:-:S04]  /*cd20*/  IMAD.HI.U32 R159, R105, R154, RZ ;  /* 0x0000009a699f7227 */ /* 0x000fc800078e00ff */
[----:B-1----:R-:W-:Y:S02]  /*cd30*/  IMAD.MOV.U32 R38, RZ, RZ, R180 ;  /* 0x000000ffff267224 */ /* 0x002fe400078e00b4 */
[--C-:B------:R-:W-:Y:S01]  /*cd40*/  @!P4 IMAD.IADD R167, R167, 0x1, -R251.reuse ;  /* 0x00000001a7a7c824 */ /* 0x100fe200078e0afb */
[----:B------:R-:W-:Y:S01]  /*cd50*/  ISETP.GE.AND P4, PT, R33, RZ, PT ;  /* 0x000000ff2100720c */ /* 0x000fe20003f86270 */
[----:B------:R-:W-:Y:S01]  /*cd60*/  @!P3 IMAD.MOV R38, RZ, RZ, -R38 ;  /* 0x000000ffff26b224 */ /* 0x000fe200078e0a26 */
[----:B------:R-:W-:Y:S01]  /*cd70*/  ISETP.GT.U32.AND P3, PT, R251, R179, PT ;  /* 0x000000b3fb00720c */ /* 0x000fe20003f64070 */
[----:B------:R-:W-:Y:S02]  /*cd80*/  @!P5 IMAD.IADD R168, R168, 0x1, -R251 ;  /* 0x00000001a8a8d824 */ /* 0x000fe400078e0afb */
[----:B------:R-:W-:Y:S01]  /*cd90*/  IMAD.MOV.U32 R33, RZ, RZ, R196 ;  /* 0x000000ffff217224 */ /* 0x000fe200078e00c4 */
[----:B------:R1:W-:Y:S01]  /*cda0*/  STL [R1+0x388], R38 ;  /* 0x0003882601007387 */ /* 0x0003e20000100800 */
[----:B------:R-:W-:-:S03]  /*cdb0*/  IMAD.HI.U32 R193, R105, R156, RZ ;  /* 0x0000009c69c17227 */ /* 0x000fc600078e00ff */
[----:B------:R-:W-:Y:S01]  /*cdc0*/  STL [R1+0x2714], R0 ;  /* 0x0027140001007387 */ /* 0x000fe20000100800 */
[----:B------:R-:W-:Y:S02]  /*cdd0*/  IMAD.MOV R159, RZ, RZ, -R159 ;  /* 0x000000ffff9f7224 */ /* 0x000fe400078e0a9f */
[----:B------:R-:W-:Y:S01]  /*cde0*/  @!P4 IMAD.MOV R33, RZ, RZ, -R33 ;  /* 0x000000ffff21c224 */ /* 0x000fe200078e0a21 */
[----:B------:R-:W-:Y:S01]  /*cdf0*/  STL [R1+0x271c], R40 ;  /* 0x00271c2801007387 */ /* 0x000fe20000100800 */
[----:B------:R-:W-:Y:S01]  /*ce00*/  @!P3 IMAD.IADD R179, R179, 0x1, -R251 ;  /* 0x00000001b3b3b824 */ /* 0x000fe200078e0afb */
[----:B------:R-:W-:Y:S01]  /*ce10*/  ISETP.GE.AND P3, PT, R16, RZ, PT ;  /* 0x000000ff1000720c */ /* 0x000fe20003f66270 */
[----:B------:R-:W-:Y:S01]  /*ce20*/  IMAD.MOV.U32 R16, RZ, RZ, R174 ;  /* 0x000000ffff107224 */ /* 0x000fe200078e00ae */
[----:B-1----:R-:W-:Y:S01]  /*ce30*/  IADD3 R38, R248, 0x117, RZ ;  /* 0x00000117f8267810 */ /* 0x002fe20007ffe0ff */
[----:B------:R-:W-:Y:S01]  /*ce40*/  IMAD.HI.U32 R157, R105, R155, RZ ;  /* 0x0000009b699d7227 */ /* 0x000fe200078e00ff */
[----:B------:R-:W-:-:S02]  /*ce50*/  ISETP.GT.U32.AND P5, PT, R251, R179, PT ;  /* 0x000000b3fb00720c */ /* 0x000fc40003fa4070 */
[----:B------:R-:W-:Y:S01]  /*ce60*/  ISETP.GE.AND P4, PT, R28, RZ, PT ;  /* 0x000000ff1c00720c */ /* 0x000fe20003f86270 */
[----:B------:R-:W-:Y:S01]  /*ce70*/  @!P6 IMAD.MOV R16, RZ, RZ, -R16 ;  /* 0x000000ffff10e224 */ /* 0x000fe200078e0a10 */
[----:B------:R-:W-:Y:S01]  /*ce80*/  STL [R1+0x2720], R38 ;  /* 0x0027202601007387 */ /* 0x000fe20000100800 */
[C---:B------:R-:W-:Y:S01]  /*ce90*/  ISETP.GT.U32.AND P6, PT, R251.reuse, R168, PT ;  /* 0x000000a8fb00720c */ /* 0x040fe20003fc4070 */
[----:B------:R-:W-:Y:S01]  /*cea0*/  IMAD.MOV R193, RZ, RZ, -R193 ;  /* 0x000000ffffc17224 */ /* 0x000fe200078e0ac1 */
[----:B------:R-:W-:Y:S01]  /*ceb0*/  IADD3 R28, R248, 0x118, RZ ;  /* 0x00000118f81c7810 */ /* 0x000fe20007ffe0ff */
[----:B------:R1:W-:Y:S01]  /*cec0*/  STL [R1+0x384], R16 ;  /* 0x0003841001007387 */ /* 0x0003e20000100800 */
[----:B------:R-:W-:Y:S01]  /*ced0*/  IMAD R154, R251, R159, R154 ;  /* 0x0000009ffb9a7224 */ /* 0x000fe200078e029a */
[----:B------:R-:W-:Y:S01]  /*cee0*/  IABS R159, R22 ;  /* 0x00000016009f7213 */ /* 0x000fe20000000000 */
[----:B------:R-:W-:Y:S01]  /*cef0*/  IMAD.MOV R157, RZ, RZ, -R157 ;  /* 0x000000ffff9d7224 */ /* 0x000fe200078e0a9d */
[----:B------:R2:W-:Y:S01]  /*cf00*/  STL [R1+0x380], R33 ;  /* 0x0003802101007387 */ /* 0x0005e20000100800 */
[----:B------:R-:W-:Y:S01]  /*cf10*/  @!P5 IMAD.IADD R179, R179, 0x1, -R251 ;  /* 0x00000001b3b3d824 */ /* 0x000fe200078e0afb */
[C---:B------:R-:W-:Y:S01]  /*cf20*/  ISETP.GT.U32.AND P5, PT, R251.reuse, R170, PT ;  /* 0x000000aafb00720c */ /* 0x040fe20003fa4070 */
[C---:B------:R-:W-:Y:S01]  /*cf30*/  IMAD R156, R251.reuse, R193, R156 ;  /* 0x000000c1fb9c7224 */ /* 0x040fe200078e029c */
[----:B------:R-:W-:Y:S01]  /*cf40*/  IABS R193, R19 ;  /* 0x0000001300c17213 */ /* 0x000fe20000000000 */
[C---:B------:R-:W-:Y:S01]  /*cf50*/  IMAD R155, R251.reuse, R157, R155 ;  /* 0x0000009dfb9b7224 */ /* 0x040fe200078e029b */
[----:B------:R-:W-:Y:S01]  /*cf60*/  IABS R157, R23 ;  /* 0x00000017009d7213 */ /* 0x000fe20000000000 */
[----:B-1----:R-:W-:Y:S01]  /*cf70*/  IMAD.MOV.U32 R16, RZ, RZ, R167 ;  /* 0x000000ffff107224 */ /* 0x002fe200078e00a7 */
[----:B------:R-:W-:Y:S01]  /*cf80*/  IABS R174, R40 ;  /* 0x0000002800ae7213 */ /* 0x000fe20000000000 */
[----:B------:R-:W-:Y:S01]  /*cf90*/  @!P6 IMAD.IADD R168, R168, 0x1, -R251 ;  /* 0x00000001a8a8e824 */ /* 0x000fe200078e0afb */
[C---:B------:R-:W-:Y:S01]  /*cfa0*/  ISETP.GT.U32.AND P6, PT, R251.reuse, R195, PT ;  /* 0x000000c3fb00720c */ /* 0x040fe20003fc4070 */
[----:B------:R-:W-:Y:S01]  /*cfb0*/  @!P3 IMAD.MOV R16, RZ, RZ, -R16 ;  /* 0x000000ffff10b224 */ /* 0x000fe200078e0a10 */
[----:B------:R-:W-:Y:S01]  /*cfc0*/  ISETP.GT.U32.AND P3, PT, R251, R169, PT ;  /* 0x000000a9fb00720c */ /* 0x000fe20003f64070 */
[----:B------:R-:W-:Y:S01]  /*cfd0*/  IMAD.HI.U32 R191, R105, R157, RZ ;  /* 0x0000009d69bf7227 */ /* 0x000fe200078e00ff */
[----:B--2---:R-:W-:-:S02]  /*cfe0*/  IADD3 R33, R248, 0x11d, RZ ;  /* 0x0000011df8217810 */ /* 0x004fc40007ffe0ff */
[----:B------:R1:W-:Y:S01]  /*cff0*/  STL [R1+0x474], R16 ;  /* 0x0004741001007387 */ /* 0x0003e20000100800 */
[----:B------:R-:W-:Y:S02]  /*d000*/  @!P5 IMAD.IADD R170, R170, 0x1, -R251 ;  /* 0x00000001aaaad824 */ /* 0x000fe400078e0afb */
[----:B------:R-:W-:Y:S01]  /*d010*/  IMAD.MOV R191, RZ, RZ, -R191 ;  /* 0x000000ffffbf7224 */ /* 0x000fe200078e0abf */
[----:B------:R-:W-:Y:S01]  /*d020*/  STL [R1+0x2710], R28 ;  /* 0x0027101c01007387 */ /* 0x000fe20000100800 */
[----:B------:R-:W-:-:S04]  /*d030*/  IMAD.HI.U32 R201, R105, R159, RZ ;  /* 0x0000009f69c97227 */ /* 0x000fc800078e00ff */
[----:B------:R-:W-:Y:S01]  /*d040*/  @!P3 IMAD.IADD R169, R169, 0x1, -R251 ;  /* 0x00000001a9a9b824 */ /* 0x000fe200078e0afb */
[----:B------:R-:W-:Y:S01]  /*d050*/  ISETP.GE.AND P3, PT, R26, RZ, PT ;  /* 0x000000ff1a00720c */ /* 0x000fe20003f66270 */
[----:B-1----:R-:W-:Y:S01]  /*d060*/  IMAD.MOV.U32 R16, RZ, RZ, R179 ;  /* 0x000000ffff107224 */ /* 0x002fe200078e00b3 */
[----:B------:R-:W-:Y:S01]  /*d070*/  IADD3 R26, R248, 0x119, RZ ;  /* 0x00000119f81a7810 */ /* 0x000fe20007ffe0ff */
[----:B------:R-:W-:Y:S01]  /*d080*/  @!P6 IMAD.IADD R195, R195, 0x1, -R251 ;  /* 0x00000001c3c3e824 */ /* 0x000fe200078e0afb */
[C---:B------:R-:W-:Y:S01]  /*d090*/  ISETP.GT.U32.AND P5, PT, R251.reuse, R169, PT ;  /* 0x000000a9fb00720c */ /* 0x040fe20003fa4070 */
[----:B------:R-:W-:Y:S01]  /*d0a0*/  @!P4 IMAD.MOV R16, RZ, RZ, -R16 ;  /* 0x000000ffff10c224 */ /* 0x000fe200078e0a10 */
[C---:B------:R-:W-:Y:S01]  /*d0b0*/  ISETP.GT.U32.AND P4, PT, R251.reuse, R170, PT ;  /* 0x000000aafb00720c */ /* 0x040fe20003f84070 */
[C---:B------:R-:W-:Y:S01]  /*d0c0*/  IMAD R157, R251.reuse, R191, R157 ;  /* 0x000000bffb9d7224 */ /* 0x040fe200078e029d */
[----:B------:R-:W-:Y:S01]  /*d0d0*/  ISETP.GT.U32.AND P6, PT, R251, R195, PT ;  /* 0x000000c3fb00720c */ /* 0x000fe20003fc4070 */
[----:B------:R-:W-:Y:S01]  /*d0e0*/  IMAD.MOV R158, RZ, RZ, -R201 ;  /* 0x000000ffff9e7224 */ /* 0x000fe200078e0ac9 */
[----:B------:R1:W-:Y:S01]  /*d0f0*/  STL [R1+0x37c], R16 ;  /* 0x00037c1001007387 */ /* 0x0003e20000100800 */
[----:B------:R-:W-:Y:S01]  /*d100*/  IMAD.HI.U32 R201, R105, R193, RZ ;  /* 0x000000c169c97227 */ /* 0x000fe200078e00ff */
[----:B------:R-:W-:-:S03]  /*d110*/  IABS R191, R13 ;  /* 0x0000000d00bf7213 */ /* 0x000fc60000000000 */
[----:B------:R-:W-:Y:S01]  /*d120*/  IMAD R159, R251, R158, R159 ;  /* 0x0000009efb9f7224 */ /* 0x000fe200078e029f */
[----:B------:R-:W-:Y:S01]  /*d130*/  IABS R158, R18 ;  /* 0x00000012009e7213 */ /* 0x000fe20000000000 */
[--C-:B------:R-:W-:Y:S01]  /*d140*/  @!P5 IMAD.IADD R169, R169, 0x1, -R251.reuse ;  /* 0x00000001a9a9d824 */ /* 0x100fe200078e0afb */
[----:B------:R-:W-:Y:S01]  /*d150*/  ISETP.GT.U32.AND P5, PT, R251, R151, PT ;  /* 0x00000097fb00720c */ /* 0x000fe20003fa4070 */
[--C-:B------:R-:W-:Y:S01]  /*d160*/  @!P4 IMAD.IADD R170, R170, 0x1, -R251.reuse ;  /* 0x00000001aaaac824 */ /* 0x100fe200078e0afb */
[----:B------:R-:W-:Y:S01]  /*d170*/  ISETP.GE.AND P4, PT, R32, RZ, PT ;  /* 0x000000ff2000720c */ /* 0x000fe20003f86270 */
[----:B-1----:R-:W-:Y:S01]  /*d180*/  IMAD.MOV.U32 R16, RZ, RZ, R168 ;  /* 0x000000ffff107224 */ /* 0x002fe200078e00a8 */
[----:B------:R-:W-:Y:S01]  /*d190*/  IADD3 R32, R248, 0x11e, RZ ;  /* 0x0000011ef8207810 */ /* 0x000fe20007ffe0ff */
[----:B------:R-:W-:Y:S01]  /*d1a0*/  @!P6 IMAD.IADD R195, R195, 0x1, -R251 ;  /* 0x00000001c3c3e824 */ /* 0x000fe200078e0afb */
[C---:B------:R-:W-:Y:S01]  /*d1b0*/  ISETP.GT.U32.AND P6, PT, R251.reuse, R152, PT ;  /* 0x00000098fb00720c */ /* 0x040fe20003fc4070 */
[----:B------:R-:W-:Y:S01]  /*d1c0*/  @!P3 IMAD.MOV R16, RZ, RZ, -R16 ;  /* 0x000000ffff10b224 */ /* 0x000fe200078e0a10 */
[----:B------:R-:W-:Y:S01]  /*d1d0*/  ISETP.GT.U32.AND P3, PT, R251, R150, PT ;  /* 0x00000096fb00720c */ /* 0x000fe20003f64070 */
[----:B------:R-:W-:-:S02]  /*d1e0*/  IMAD.MOV R192, RZ, RZ, -R201 ;  /* 0x000000ffffc07224 */ /* 0x000fc400078e0ac9 */
[----:B------:R-:W-:Y:S01]  /*d1f0*/  IMAD.MOV.U32 R160, RZ, RZ, R191 ;  /* 0x000000ffffa07224 */ /* 0x000fe200078e00bf */
[----:B------:R1:W-:Y:S01]  /*d200*/  STL [R1+0x378], R16 ;  /* 0x0003781001007387 */ /* 0x0003e20000100800 */
[----:B------:R-:W-:Y:S01]  /*d210*/  @!P5 IMAD.IADD R151, R151, 0x1, -R251 ;  /* 0x000000019797d824 */ /* 0x000fe200078e0afb */
[----:B------:R-:W-:Y:S01]  /*d220*/  ISETP.GE.AND P5, PT, R8, RZ, PT ;  /* 0x000000ff0800720c */ /* 0x000fe20003fa6270 */
[----:B------:R-:W-:Y:S01]  /*d230*/  IMAD.MOV.U32 R8, RZ, RZ, R170 ;  /* 0x000000ffff087224 */ /* 0x000fe200078e00aa */
[----:B------:R-:W-:Y:S01]  /*d240*/  STL [R1+0x2704], R26 ;  /* 0x0027041a01007387 */ /* 0x000fe20000100800 */
[----:B------:R-:W-:-:S04]  /*d250*/  IMAD.HI.U32 R191, R105, R158, RZ ;  /* 0x0000009e69bf7227 */ /* 0x000fc800078e00ff */
[----:B------:R-:W-:Y:S01]  /*d260*/  @!P3 IMAD.IADD R150, R150, 0x1, -R251 ;  /* 0x000000019696b824 */ /* 0x000fe200078e0afb */
[----:B------:R-:W-:Y:S01]  /*d270*/  ISETP.GE.AND P3, PT, R15, RZ, PT ;  /* 0x000000ff0f00720c */ /* 0x000fe20003f66270 */
[----:B------:R-:W-:Y:S01]  /*d280*/  IMAD.MOV.U32 R15, RZ, RZ, R169 ;  /* 0x000000ffff0f7224 */ /* 0x000fe200078e00a9 */
[----:B-1----:R-:W-:Y:S01]  /*d290*/  IADD3 R16, R248, 0x11a, RZ ;  /* 0x0000011af8107810 */ /* 0x002fe20007ffe0ff */
[----:B------:R-:W-:Y:S01]  /*d2a0*/  @!P6 IMAD.IADD R152, R152, 0x1, -R251 ;  /* 0x000000019898e824 */ /* 0x000fe200078e0afb */
[C---:B------:R-:W-:Y:S01]  /*d2b0*/  ISETP.GT.U32.AND P6, PT, R251.reuse, R151, PT ;  /* 0x00000097fb00720c */ /* 0x040fe20003fc4070 */
[----:B------:R-:W-:Y:S01]  /*d2c0*/  @!P4 IMAD.MOV R15, RZ, RZ, -R15 ;  /* 0x000000ffff0fc224 */ /* 0x000fe200078e0a0f */
[C---:B------:R-:W-:Y:S01]  /*d2d0*/  ISETP.GT.U32.AND P4, PT, R251.reuse, R150, PT ;  /* 0x00000096fb00720c */ /* 0x040fe20003f84070 */
[----:B------:R-:W-:Y:S01]  /*d2e0*/  STL [R1+0x270c], R16 ;  /* 0x00270c1001007387 */ /* 0x000fe20000100800 */
[----:B------:R-:W-:Y:S01]  /*d2f0*/  IMAD R193, R251, R192, R193 ;  /* 0x000000c0fbc17224 */ /* 0x000fe200078e02c1 */
[----:B------:R-:W-:Y:S01]  /*d300*/  IABS R192, R11 ;  /* 0x0000000b00c07213 */ /* 0x000fe20000000000 */
[----:B------:R-:W-:Y:S01]  /*d310*/  IMAD.MOV R191, RZ, RZ, -R191 ;  /* 0x000000ffffbf7224 */ /* 0x000fe200078e0abf */
[----:B------:R1:W-:Y:S01]  /*d320*/  STL [R1+0x374], R15 ;  /* 0x0003740f01007387 */ /* 0x0003e20000100800 */
[----:B------:R-:W-:-:S04]  /*d330*/  IMAD.HI.U32 R177, R105, R160, RZ ;  /* 0x000000a069b17227 */ /* 0x000fc800078e00ff */
[----:B------:R-:W-:Y:S01]  /*d340*/  @!P3 IMAD.MOV R8, RZ, RZ, -R8 ;  /* 0x000000ffff08b224 */ /* 0x000fe200078e0a08 */
[----:B------:R-:W-:Y:S01]  /*d350*/  ISETP.GT.U32.AND P3, PT, R251, R152, PT ;  /* 0x00000098fb00720c */ /* 0x000fe20003f64070 */
[--C-:B------:R-:W-:Y:S01]  /*d360*/  @!P6 IMAD.IADD R151, R151, 0x1, -R251.reuse ;  /* 0x000000019797e824 */ /* 0x100fe200078e0afb */
[----:B------:R-:W-:Y:S01]  /*d370*/  ISETP.GT.U32.AND P6, PT, R251, R194, PT ;  /* 0x000000c2fb00720c */ /* 0x000fe20003fc4070 */
[----:B------:R-:W-:Y:S01]  /*d380*/  @!P4 IMAD.IADD R150, R150, 0x1, -R251 ;  /* 0x000000019696c824 */ /* 0x000fe200078e0afb */
[----:B------:R2:W-:Y:S01]  /*d390*/  STL [R1+0x36c], R8 ;  /* 0x00036c0801007387 */ /* 0x0005e20000100800 */
[----:B------:R-:W-:Y:S01]  /*d3a0*/  ISETP.GE.AND P4, PT, R49, RZ, PT ;  /* 0x000000ff3100720c */ /* 0x000fe20003f86270 */
[----:B------:R-:W-:Y:S01]  /*d3b0*/  IMAD R158, R251, R191, R158 ;  /* 0x000000bffb9e7224 */ /* 0x000fe200078e029e */
[----:B-1----:R-:W-:Y:S01]  /*d3c0*/  IADD3 R15, R248, 0x11b, RZ ;  /* 0x0000011bf80f7810 */ /* 0x002fe20007ffe0ff */
[----:B------:R-:W-:Y:S01]  /*d3d0*/  IMAD.MOV R177, RZ, RZ, -R177 ;  /* 0x000000ffffb17224 */ /* 0x000fe200078e0ab1 */
[----:B------:R-:W-:Y:S01]  /*d3e0*/  IABS R191, R45 ;  /* 0x0000002d00bf7213 */ /* 0x000fe20000000000 */
[----:B------:R-:W-:-:S04]  /*d3f0*/  IMAD.HI.U32 R201, R105, R192, RZ ;  /* 0x000000c069c97227 */ /* 0x000fc800078e00ff */
[----:B--2---:R-:W-:Y:S01]  /*d400*/  IMAD.MOV.U32 R8, RZ, RZ, R195 ;  /* 0x000000ffff087224 */ /* 0x004fe200078e00c3 */
[----:B------:R-:W-:Y:S01]  /*d410*/  IABS R195, R32 ;  /* 0x0000002000c37213 */ /* 0x000fe20000000000 */
[--C-:B------:R-:W-:Y:S01]  /*d420*/  @!P3 IMAD.IADD R152, R152, 0x1, -R251.reuse ;  /* 0x000000019898b824 */ /* 0x100fe200078e0afb */
[----:B------:R-:W-:Y:S01]  /*d430*/  ISETP.GE.AND P3, PT, R48, RZ, PT ;  /* 0x000000ff3000720c */ /* 0x000fe20003f66270 */
[----:B------:R-:W-:Y:S01]  /*d440*/  @!P5 IMAD.MOV R8, RZ, RZ, -R8 ;  /* 0x000000ffff08d224 */ /* 0x000fe200078e0a08 */
[C---:B------:R-:W-:Y:S01]  /*d450*/  ISETP.GT.U32.AND P5, PT, R251.reuse, R153, PT ;  /* 0x00000099fb00720c */ /* 0x040fe20003fa4070 */
[----:B------:R-:W-:Y:S02]  /*d460*/  @!P6 IMAD.IADD R194, R194, 0x1, -R251 ;  /* 0x00000001c2c2e824 */ /* 0x000fe400078e0afb */
[----:B------:R-:W-:Y:S01]  /*d470*/  IMAD.MOV.U32 R48, RZ, RZ, R151 ;  /* 0x000000ffff307224 */ /* 0x000fe200078e0097 */
[----:B------:R1:W-:Y:S01]  /*d480*/  STL [R1+0x368], R8 ;  /* 0x0003680801007387 */ /* 0x0003e20000100800 */
[C---:B------:R-:W-:Y:S01]  /*d490*/  IMAD R160, R251.reuse, R177, R160 ;  /* 0x000000b1fba07224 */ /* 0x040fe200078e02a0 */
[----:B------:R-:W-:Y:S01]  /*d4a0*/  ISETP.GT.U32.AND P6, PT, R251, R194, PT ;  /* 0x000000c2fb00720c */ /* 0x000fe20003fc4070 */
[----:B------:R-:W-:Y:S01]  /*d4b0*/  IMAD.HI.U32 R177, R105, R191, RZ ;  /* 0x000000bf69b17227 */ /* 0x000fe200078e00ff */
[----:B------:R-:W-:Y:S03]  /*d4c0*/  STL [R1+0x26f8], R15 ;  /* 0x0026f80f01007387 */ /* 0x000fe60000100800 */
[----:B------:R-:W-:Y:S01]  /*d4d0*/  @!P3 IMAD.MOV R48, RZ, RZ, -R48 ;  /* 0x000000ffff30b224 */ /* 0x000fe200078e0a30 */
[----:B------:R-:W-:Y:S01]  /*d4e0*/  ISETP.GT.U32.AND P3, PT, R251, R154, PT ;  /* 0x0000009afb00720c */ /* 0x000fe20003f64070 */
[----:B------:R-:W-:Y:S01]  /*d4f0*/  @!P5 IMAD.IADD R153, R153, 0x1, -R251 ;  /* 0x000000019999d824 */ /* 0x000fe200078e0afb */
[----:B------:R-:W-:Y:S01]  /*d500*/  ISETP.GE.AND P5, PT, R25, RZ, PT ;  /* 0x000000ff1900720c */ /* 0x000fe20003fa6270 */
[----:B------:R-:W-:Y:S01]  /*d510*/  IMAD.MOV.U32 R25, RZ, RZ, R150 ;  /* 0x000000ffff197224 */ /* 0x000fe200078e0096 */
[----:B-1----:R-:W-:Y:S01]  /*d520*/  IADD3 R8, R248, 0x11c, RZ ;  /* 0x0000011cf8087810 */ /* 0x002fe20007ffe0ff */
[----:B------:R-:W-:-:S02]  /*d530*/  IMAD.MOV R177, RZ, RZ, -R177 ;  /* 0x000000ffffb17224 */ /* 0x000fc400078e0ab1 */
[----:B------:R-:W-:Y:S01]  /*d540*/  @!P4 IMAD.MOV R25, RZ, RZ, -R25 ;  /* 0x000000ffff19c224 */ /* 0x000fe200078e0a19 */
[----:B------:R-:W-:Y:S01]  /*d550*/  ISETP.GT.U32.AND P4, PT, R251, R153, PT ;  /* 0x00000099fb00720c */ /* 0x000fe20003f84070 */
[----:B------:R-:W-:Y:S01]  /*d560*/  STL [R1+0x26fc], R8 ;  /* 0x0026fc0801007387 */ /* 0x000fe20000100800 */
[----:B------:R-:W-:Y:S01]  /*d570*/  @!P6 IMAD.IADD R194, R194, 0x1, -R251 ;  /* 0x00000001c2c2e824 */ /* 0x000fe200078e0afb */
[----:B------:R-:W-:Y:S01]  /*d580*/  ISETP.GE.AND P6, PT, R7, RZ, PT ;  /* 0x000000ff0700720c */ /* 0x000fe20003fc6270 */
[----:B------:R-:W-:Y:S01]  /*d590*/  IMAD R191, R251, R177, R191 ;  /* 0x000000b1fbbf7224 */ /* 0x000fe200078e02bf */
[----:B------:R-:W-:Y:S01]  /*d5a0*/  STL [R1+0x2700], R33 ;  /* 0x0027002101007387 */ /* 0x000fe20000100800 */
[----:B------:R-:W-:Y:S01]  /*d5b0*/  @!P3 IMAD.IADD R154, R154, 0x1, -R251 ;  /* 0x000000019a9ab824 */ /* 0x000fe200078e0afb */
[----:B------:R-:W-:Y:S01]  /*d5c0*/  ISETP.GE.AND P3, PT, R5, RZ, PT ;  /* 0x000000ff0500720c */ /* 0x000fe20003f66270 */
[----:B------:R-:W-:Y:S01]  /*d5d0*/  IMAD.MOV R201, RZ, RZ, -R201 ;  /* 0x000000ffffc97224 */ /* 0x000fe200078e0ac9 */
[----:B------:R-:W-:Y:S01]  /*d5e0*/  STL [R1+0x2708], R32 ;  /* 0x0027082001007387 */ /* 0x000fe20000100800 */
[----:B------:R-:W-:Y:S01]  /*d5f0*/  IADD3 R7, R248, 0x11f, RZ ;  /* 0x0000011ff8077810 */ /* 0x000fe20007ffe0ff */
[----:B------:R-:W-:-:S02]  /*d600*/  IMAD.HI.U32 R177, R105, R161, RZ ;  /* 0x000000a169b17227 */ /* 0x000fc400078e00ff */
[----:B------:R1:W-:Y:S02]  /*d610*/  STL [R1+0x364], R25 ;  /* 0x0003641901007387 */ /* 0x0003e40000100800 */
[----:B------:R-:W-:Y:S01]  /*d620*/  @!P4 IMAD.IADD R153, R153, 0x1, -R251 ;  /* 0x000000019999c824 */ /* 0x000fe200078e0afb */
[C---:B------:R-:W-:Y:S01]  /*d630*/  ISETP.GT.U32.AND P4, PT, R251.reuse, R156, PT ;  /* 0x0000009cfb00720c */ /* 0x040fe20003f84070 */
[----:B------:R-:W-:Y:S01]  /*d640*/  STL [R1+0x360], R48 ;  /* 0x0003603001007387 */ /* 0x000fe20000100800 */
[----:B------:R-:W-:Y:S02]  /*d650*/  IMAD R192, R251, R201, R192 ;  /* 0x000000c9fbc07224 */ /* 0x000fe400078e02c0 */
[----:B------:R-:W-:Y:S02]  /*d660*/  IMAD.MOV.U32 R5, RZ, RZ, R153 ;  /* 0x000000ffff057224 */ /* 0x000fe400078e0099 */
[----:B------:R-:W-:Y:S02]  /*d670*/  IMAD.MOV R177, RZ, RZ, -R177 ;  /* 0x000000ffffb17224 */ /* 0x000fe400078e0ab1 */
[----:B-1----:R-:W-:Y:S01]  /*d680*/  IMAD.MOV.U32 R25, RZ, RZ, R152 ;  /* 0x000000ffff197224 */ /* 0x002fe200078e0098 */
[----:B------:R-:W-:Y:S01]  /*d690*/  @!P6 IADD3 R5, -R5, RZ, RZ ;  /* 0x000000ff0505e210 */ /* 0x000fe20007ffe1ff */
[----:B------:R-:W-:-:S04]  /*d6a0*/  IMAD.HI.U32 R201, R105, R178, RZ ;  /* 0x000000b269c97227 */ /* 0x000fc800078e00ff */
[----:B------:R-:W-:Y:S01]  /*d6b0*/  @!P5 IMAD.MOV R25, RZ, RZ, -R25 ;  /* 0x000000ffff19d224 */ /* 0x000fe200078e0a19 */
[C---:B------:R-:W-:Y:S01]  /*d6c0*/  ISETP.GT.U32.AND P5, PT, R251.reuse, R155, PT ;  /* 0x0000009bfb00720c */ /* 0x040fe20003fa4070 */
[----:B------:R-:W-:Y:S02]  /*d6d0*/  @!P4 IMAD.IADD R156, R156, 0x1, -R251 ;  /* 0x000000019c9cc824 */ /* 0x000fe400078e0afb */
[C---:B------:R-:W-:Y:S01]  /*d6e0*/  IMAD R161, R251.reuse, R177, R161 ;  /* 0x000000b1fba17224 */ /* 0x040fe200078e02a1 */
[----:B------:R1:W-:Y:S01]  /*d6f0*/  STL [R1+0x35c], R25 ;  /* 0x00035c1901007387 */ /* 0x0003e20000100800 */
[----:B------:R-:W-:Y:S01]  /*d700*/  IMAD.MOV R201, RZ, RZ, -R201 ;  /* 0x000000ffffc97224 */ /* 0x000fe200078e0ac9 */
[----:B------:R-:W-:Y:S01]  /*d710*/  ISETP.GT.U32.AND P4, PT, R251, R156, PT ;  /* 0x0000009cfb00720c */ /* 0x000fe20003f84070 */
[----:B------:R-:W-:Y:S01]  /*d720*/  IMAD.HI.U32 R188, R105, R163, RZ ;  /* 0x000000a369bc7227 */ /* 0x000fe200078e00ff */
[----:B------:R2:W-:Y:S01]  /*d730*/  STL [R1+0x358], R5 ;  /* 0x0003580501007387 */ /* 0x0005e20000100800 */
[----:B------:R-:W-:-:S02]  /*d740*/  IABS R177, R6 ;  /* 0x0000000600b17213 */ /* 0x000fc40000000000 */
[----:B------:R-:W-:Y:S01]  /*d750*/  IMAD R178, R251, R201, R178 ;  /* 0x000000c9fbb27224 */ /* 0x000fe200078e02b2 */
[----:B------:R-:W-:Y:S01]  /*d760*/  STL [R1+0x26e8], R7 ;  /* 0x0026e80701007387 */ /* 0x000fe20000100800 */
[----:B------:R-:W-:Y:S01]  /*d770*/  @!P5 IMAD.IADD R155, R155, 0x1, -R251 ;  /* 0x000000019b9bd824 */ /* 0x000fe200078e0afb */
[----:B------:R-:W-:Y:S01]  /*d780*/  ISETP.GT.U32.AND P5, PT, R251, R154, PT ;  /* 0x0000009afb00720c */ /* 0x000fe20003fa4070 */
[----:B-1----:R-:W-:Y:S02]  /*d790*/  IMAD.MOV.U32 R25, RZ, RZ, R194 ;  /* 0x000000ffff197224 */ /* 0x002fe400078e00c2 */
[----:B------:R-:W-:Y:S01]  /*d7a0*/  IMAD.HI.U32 R164, R105, R177, RZ ;  /* 0x000000b169a47227 */ /* 0x000fe200078e00ff */
[C---:B------:R-:W-:Y:S02]  /*d7b0*/  ISETP.GT.U32.AND P6, PT, R251.reuse, R155, PT ;  /* 0x0000009bfb00720c */ /* 0x040fe40003fc4070 */
[----:B--2---:R-:W-:Y:S01]  /*d7c0*/  IADD3 R5, R248, 0x120, RZ ;  /* 0x00000120f8057810 */ /* 0x004fe20007ffe0ff */
[----:B------:R-:W-:Y:S01]  /*d7d0*/  @!P3 IMAD.MOV R25, RZ, RZ, -R25 ;  /* 0x000000ffff19b224 */ /* 0x000fe200078e0a19 */
[----:B------:R-:W-:Y:S01]  /*d7e0*/  ISETP.GT.U32.AND P3, PT, R251, R157, PT ;  /* 0x0000009dfb00720c */ /* 0x000fe20003f64070 */
[--C-:B------:R-:W-:Y:S01]  /*d7f0*/  @!P4 IMAD.IADD R156, R156, 0x1, -R251.reuse ;  /* 0x000000019c9cc824 */ /* 0x100fe200078e0afb */
[----:B------:R-:W-:Y:S01]  /*d800*/  ISETP.GE.AND P4, PT, R46, RZ, PT ;  /* 0x000000ff2e00720c */ /* 0x000fe20003f86270 */
[----:B------:R-:W-:Y:S01]  /*d810*/  IMAD.MOV R164, RZ, RZ, -R164 ;  /* 0x000000ffffa47224 */ /* 0x000fe200078e0aa4 */
[----:B------:R1:W-:Y:S01]  /*d820*/  STL [R1+0x354], R25 ;  /* 0x0003541901007387 */ /* 0x0003e20000100800 */
[----:B------:R-:W-:Y:S01]  /*d830*/  @!P5 IMAD.IADD R154, R154, 0x1, -R251 ;  /* 0x000000019a9ad824 */ /* 0x000fe200078e0afb */
[----:B------:R-:W-:Y:S01]  /*d840*/  ISETP.GE.AND P5, PT, R47, RZ, PT ;  /* 0x000000ff2f00720c */ /* 0x000fe20003fa6270 */
[----:B------:R-:W-:Y:S01]  /*d850*/  IMAD R177, R251, R164, R177 ;  /* 0x000000a4fbb17224 */ /* 0x000fe200078e02b1 */
[----:B------:R-:W-:Y:S01]  /*d860*/  STL [R1+0x26ec], R5 ;  /* 0x0026ec0501007387 */ /* 0x000fe20000100800 */
[--C-:B------:R-:W-:Y:S01]  /*d870*/  @!P6 IMAD.IADD R155, R155, 0x1, -R251.reuse ;  /* 0x000000019b9be824 */ /* 0x100fe200078e0afb */
[----:B------:R-:W-:Y:S01]  /*d880*/  ISETP.GT.U32.AND P6, PT, R251, R159, PT ;  /* 0x0000009ffb00720c */ /* 0x000fe20003fc4070 */
[----:B------:R-:W-:Y:S01]  /*d890*/  IMAD.MOV.U32 R46, RZ, RZ, R154 ;  /* 0x000000ffff2e7224 */ /* 0x000fe200078e009a */
[----:B------:R-:W-:Y:S01]  /*d8a0*/  IABS R164, R44 ;  /* 0x0000002c00a47213 */ /* 0x000fe20000000000 */
[----:B------:R-:W-:Y:S01]  /*d8b0*/  @!P3 IMAD.IADD R157, R157, 0x1, -R251 ;  /* 0x000000019d9db824 */ /* 0x000fe200078e0afb */
[----:B------:R-:W-:Y:S01]  /*d8c0*/  ISETP.GE.AND P3, PT, R24, RZ, PT ;  /* 0x000000ff1800720c */ /* 0x000fe20003f66270 */
[----:B------:R-:W-:Y:S01]  /*d8d0*/  IMAD.MOV.U32 R24, RZ, RZ, R155 ;  /* 0x000000ffff187224 */ /* 0x000fe200078e009b */
[----:B-1----:R-:W-:Y:S01]  /*d8e0*/  IADD3 R25, R248, 0x121, RZ ;  /* 0x00000121f8197810 */ /* 0x002fe20007ffe0ff */
[----:B------:R-:W-:-:S02]  /*d8f0*/  IMAD.MOV.U32 R162, RZ, RZ, R164 ;  /* 0x000000ffffa27224 */ /* 0x000fc400078e00a4 */
[----:B------:R-:W-:Y:S01]  /*d900*/  @!P5 IMAD.MOV R46, RZ, RZ, -R46 ;  /* 0x000000ffff2ed224 */ /* 0x000fe200078e0a2e */
[----:B------:R-:W-:Y:S01]  /*d910*/  ISETP.GT.U32.AND P5, PT, R251, R193, PT ;  /* 0x000000c1fb00720c */ /* 0x000fe20003fa4070 */
        /* <DEDUP_REMOVED lines=8> */
[----:B------:R1:W-:Y:S01]  /*d9a0*/  STL [R1+0x34c], R24 ;  /* 0x00034c1801007387 */ /* 0x0003e20000100800 */
[----:B------:R-:W-:-:S04]  /*d9b0*/  IMAD.HI.U32 R201, R105, R176, RZ ;  /* 0x000000b069c97227 */ /* 0x000fc800078e00ff */
[--C-:B------:R-:W-:Y:S02]  /*d9c0*/  @!P5 IMAD.IADD R193, R193, 0x1, -R251.reuse ;  /* 0x00000001c1c1d824 */ /* 0x100fe400078e0afb */
[--C-:B------:R-:W-:Y:S01]  /*d9d0*/  @!P6 IMAD.IADD R157, R157, 0x1, -R251.reuse ;  /* 0x000000019d9de824 */ /* 0x100fe200078e0afb */
[----:B------:R-:W-:Y:S01]  /*d9e0*/  ISETP.GE.AND P6, PT, R23, RZ, PT ;  /* 0x000000ff1700720c */ /* 0x000fe20003fc6270 */
[----:B------:R-:W-:Y:S01]  /*d9f0*/  IMAD.MOV R164, RZ, RZ, -R164 ;  /* 0x000000ffffa47224 */ /* 0x000fe200078e0aa4 */
[----:B------:R-:W-:Y:S01]  /*da00*/  ISETP.GT.U32.AND P5, PT, R251, R193, PT ;  /* 0x000000c1fb00720c */ /* 0x000fe20003fa4070 */
[----:B-1----:R-:W-:Y:S01]  /*da10*/  IMAD.MOV.U32 R24, RZ, RZ, R156 ;  /* 0x000000ffff187224 */ /* 0x002fe200078e009c */
[----:B------:R-:W-:Y:S01]  /*da20*/  IADD3 R23, R248, 0x123, RZ ;  /* 0x00000123f8177810 */ /* 0x000fe20007ffe0ff */
[----:B------:R-:W-:Y:S01]  /*da30*/  @!P4 IMAD.IADD R159, R159, 0x1, -R251 ;  /* 0x000000019f9fc824 */ /* 0x000fe200078e0afb */
[----:B------:R-:W-:Y:S01]  /*da40*/  ISETP.GE.AND P4, PT, R22, RZ, PT ;  /* 0x000000ff1600720c */ /* 0x000fe20003f86270 */
[----:B------:R-:W-:Y:S01]  /*da50*/  @!P3 IMAD.MOV R24, RZ, RZ, -R24 ;  /* 0x000000ffff18b224 */ /* 0x000fe200078e0a18 */
[C---:B------:R-:W-:Y:S01]  /*da60*/  ISETP.GT.U32.AND P3, PT, R251.reuse, R158, PT ;  /* 0x0000009efb00720c */ /* 0x040fe20003f64070 */
[----:B------:R-:W-:Y:S01]  /*da70*/  IMAD.MOV.U32 R47, RZ, RZ, R157 ;  /* 0x000000ffff2f7224 */ /* 0x000fe200078e009d */
[----:B------:R-:W-:Y:S01]  /*da80*/  IADD3 R22, R248, 0x124, RZ ;  /* 0x00000124f8167810 */ /* 0x000fe20007ffe0ff */
[----:B------:R-:W-:Y:S01]  /*da90*/  IMAD.MOV.U32 R46, RZ, RZ, R159 ;  /* 0x000000ffff2e7224 */ /* 0x000fe200078e009f */
[----:B------:R1:W-:Y:S01]  /*daa0*/  STL [R1+0x348], R24 ;  /* 0x0003481801007387 */ /* 0x0003e20000100800 */
[----:B------:R-:W-:Y:S01]  /*dab0*/  @!P6 IMAD.MOV R47, RZ, RZ, -R47 ;  /* 0x000000ffff2fe224 */ /* 0x000fe200078e0a2f */
[----:B------:R-:W-:Y:S01]  /*dac0*/  ISETP.GT.U32.AND P6, PT, R251, R160, PT ;  /* 0x000000a0fb00720c */ /* 0x000fe20003fc4070 */
[----:B------:R-:W-:Y:S01]  /*dad0*/  @!P5 IMAD.IADD R193, R193, 0x1, -R251 ;  /* 0x00000001c1c1d824 */ /* 0x000fe200078e0afb */
[----:B------:R-:W-:Y:S01]  /*dae0*/  ISETP.GT.U32.AND P5, PT, R251, R191, PT ;  /* 0x000000bffb00720c */ /* 0x000fe20003fa4070 */
[----:B------:R-:W-:Y:S01]  /*daf0*/  IMAD.MOV R201, RZ, RZ, -R201 ;  /* 0x000000ffffc97224 */ /* 0x000fe200078e0ac9 */
[----:B------:R-:W-:Y:S01]  /*db00*/  IABS R159, R22 ;  /* 0x00000016009f7213 */ /* 0x000fe20000000000 */
[----:B------:R-:W-:Y:S01]  /*db10*/  @!P4 IMAD.MOV R46, RZ, RZ, -R46 ;  /* 0x000000ffff2ec224 */ /* 0x000fe200078e0a2e */
[----:B------:R-:W-:Y:S01]  /*db20*/  ISETP.GE.AND P4, PT, R19, RZ, PT ;  /* 0x000000ff1300720c */ /* 0x000fe20003f86270 */
[--C-:B------:R-:W-:Y:S01]  /*db30*/  @!P3 IMAD.IADD R158, R158, 0x1, -R251.reuse ;  /* 0x000000019e9eb824 */ /* 0x100fe200078e0afb */
[C---:B-1----:R-:W-:Y:S01]  /*db40*/  IADD3 R24, R248.reuse, 0x122, RZ ;  /* 0x00000122f8187810 */ /* 0x042fe20007ffe0ff */
[C---:B------:R-:W-:Y:S01]  /*db50*/  IMAD R162, R251.reuse, R164, R162 ;  /* 0x000000a4fba27224 */ /* 0x040fe200078e02a2 */
[----:B------:R-:W-:Y:S01]  /*db60*/  IADD3 R19, R248, 0x125, RZ ;  /* 0x00000125f8137810 */ /* 0x000fe20007ffe0ff */
[C---:B------:R-:W-:Y:S01]  /*db70*/  IMAD R176, R251.reuse, R201, R176 ;  /* 0x000000c9fbb07224 */ /* 0x040fe200078e02b0 */
[----:B------:R-:W-:Y:S01]  /*db80*/  ISETP.GT.U32.AND P3, PT, R251, R158, PT ;  /* 0x0000009efb00720c */ /* 0x000fe20003f64070 */
[----:B------:R-:W-:Y:S01]  /*db90*/  @!P6 IMAD.IADD R160, R160, 0x1, -R251 ;  /* 0x00000001a0a0e824 */ /* 0x000fe200078e0afb */
[----:B------:R-:W-:Y:S01]  /*dba0*/  ISETP.GE.AND P6, PT, R18, RZ, PT ;  /* 0x000000ff1200720c */ /* 0x000fe20003fc6270 */
[----:B------:R-:W-:Y:S01]  /*dbb0*/  IMAD.MOV.U32 R18, RZ, RZ, R193 ;  /* 0x000000ffff127224 */ /* 0x000fe200078e00c1 */
[----:B------:R-:W-:Y:S01]  /*dbc0*/  STL [R1+0x26d8], R24 ;  /* 0x0026d81801007387 */ /* 0x000fe20000100800 */
[--C-:B------:R-:W-:Y:S01]  /*dbd0*/  @!P5 IMAD.IADD R191, R191, 0x1, -R251.reuse ;  /* 0x00000001bfbfd824 */ /* 0x100fe200078e0afb */
[----:B------:R-:W-:Y:S01]  /*dbe0*/  IABS R164, R4 ;  /* 0x0000000400a47213 */ /* 0x000fe20000000000 */
[----:B------:R-:W-:Y:S01]  /*dbf0*/  @!P4 IMAD.MOV R18, RZ, RZ, -R18 ;  /* 0x000000ffff12c224 */ /* 0x000fe200078e0a12 */
[----:B------:R-:W-:Y:S01]  /*dc00*/  STL [R1+0x26dc], R23 ;  /* 0x0026dc1701007387 */ /* 0x000fe20000100800 */
[C---:B------:R-:W-:Y:S01]  /*dc10*/  ISETP.GT.U32.AND P4, PT, R251.reuse, R160, PT ;  /* 0x000000a0fb00720c */ /* 0x040fe20003f84070 */
[----:B------:R-:W-:Y:S01]  /*dc20*/  IMAD.MOV R188, RZ, RZ, -R188 ;  /* 0x000000ffffbc7224 */ /* 0x000fe200078e0abc */
[C---:B------:R-:W-:Y:S01]  /*dc30*/  ISETP.GT.U32.AND P5, PT, R251.reuse, R191, PT ;  /* 0x000000bffb00720c */ /* 0x040fe20003fa4070 */
[----:B------:R-:W-:Y:S01]  /*dc40*/  STL [R1+0x26e0], R22 ;  /* 0x0026e01601007387 */ /* 0x000fe20000100800 */
[----:B------:R-:W-:Y:S01]  /*dc50*/  @!P3 IMAD.IADD R158, R158, 0x1, -R251 ;  /* 0x000000019e9eb824 */ /* 0x000fe200078e0afb */
[C---:B------:R-:W-:Y:S01]  /*dc60*/  ISETP.GT.U32.AND P3, PT, R251.reuse, R192, PT ;  /* 0x000000c0fb00720c */ /* 0x040fe20003f64070 */
[----:B------:R-:W-:Y:S01]  /*dc70*/  IMAD R163, R251, R188, R163 ;  /* 0x000000bcfba37224 */ /* 0x000fe200078e02a3 */
[----:B------:R-:W-:Y:S01]  /*dc80*/  STL [R1+0x33c], R47 ;  /* 0x00033c2f01007387 */ /* 0x000fe20000100800 */
[----:B------:R-:W-:Y:S01]  /*dc90*/  IMAD.HI.U32 R188, R105, R164, RZ ;  /* 0x000000a469bc7227 */ /* 0x000fe200078e00ff */
[----:B------:R-:W-:-:S02]  /*dca0*/  IABS R157, R24 ;  /* 0x00000018009d7213 */ /* 0x000fc40000000000 */
[----:B------:R1:W-:Y:S01]  /*dcb0*/  STL [R1+0x338], R46 ;  /* 0x0003382e01007387 */ /* 0x0003e20000100800 */
[----:B------:R-:W-:Y:S02]  /*dcc0*/  IMAD.MOV R188, RZ, RZ, -R188 ;  /* 0x000000ffffbc7224 */ /* 0x000fe400078e0abc */
[--C-:B------:R-:W-:Y:S01]  /*dcd0*/  @!P4 IMAD.IADD R160, R160, 0x1, -R251.reuse ;  /* 0x00000001a0a0c824 */ /* 0x100fe200078e0afb */
[----:B------:R2:W-:Y:S01]  /*dce0*/  STL [R1+0x454], R18 ;  /* 0x0004541201007387 */ /* 0x0005e20000100800 */
[--C-:B------:R-:W-:Y:S01]  /*dcf0*/  @!P5 IMAD.IADD R191, R191, 0x1, -R251.reuse ;  /* 0x00000001bfbfd824 */ /* 0x100fe200078e0afb */
[----:B------:R-:W-:Y:S01]  /*dd00*/  ISETP.GE.AND P5, PT, R13, RZ, PT ;  /* 0x000000ff0d00720c */ /* 0x000fe20003fa6270 */
[----:B------:R-:W-:Y:S01]  /*dd10*/  @!P3 IMAD.IADD R192, R192, 0x1, -R251 ;  /* 0x00000001c0c0b824 */ /* 0x000fe200078e0afb */
[C---:B------:R-:W-:Y:S01]  /*dd20*/  ISETP.GT.U32.AND P4, PT, R251.reuse, R178, PT ;  /* 0x000000b2fb00720c */ /* 0x040fe20003f84070 */
[C---:B------:R-:W-:Y:S01]  /*dd30*/  IMAD R164, R251.reuse, R188, R164 ;  /* 0x000000bcfba47224 */ /* 0x040fe200078e02a4 */
[----:B------:R-:W-:Y:S01]  /*dd40*/  IADD3 R13, R248, 0x127, RZ ;  /* 0x00000127f80d7810 */ /* 0x000fe20007ffe0ff */
[----:B-1----:R-:W-:Y:S01]  /*dd50*/  IMAD.MOV.U32 R46, RZ, RZ, R191 ;  /* 0x000000ffff2e7224 */ /* 0x002fe200078e00bf */
[----:B------:R-:W-:Y:S01]  /*dd60*/  ISETP.GT.U32.AND P3, PT, R251, R192, PT ;  /* 0x000000c0fb00720c */ /* 0x000fe20003f64070 */
[----:B------:R-:W-:-:S04]  /*dd70*/  IMAD.HI.U32 R188, R105, R190, RZ ;  /* 0x000000be69bc7227 */ /* 0x000fc800078e00ff */
[----:B--2---:R-:W-:Y:S02]  /*dd80*/  IMAD.MOV.U32 R18, RZ, RZ, R158 ;  /* 0x000000ffff127224 */ /* 0x004fe400078e009e */
[----:B------:R-:W-:Y:S02]  /*dd90*/  IMAD.MOV R188, RZ, RZ, -R188 ;  /* 0x000000ffffbc7224 */ /* 0x000fe400078e0abc */
[----:B------:R-:W-:Y:S01]  /*dda0*/  @!P6 IMAD.MOV R18, RZ, RZ, -R18 ;  /* 0x000000ffff12e224 */ /* 0x000fe200078e0a12 */
[----:B------:R-:W-:Y:S01]  /*ddb0*/  ISETP.GT.U32.AND P6, PT, R251, R161, PT ;  /* 0x000000a1fb00720c */ /* 0x000fe20003fc4070 */
[--C-:B------:R-:W-:Y:S02]  /*ddc0*/  @!P4 IMAD.IADD R178, R178, 0x1, -R251.reuse ;  /* 0x00000001b2b2c824 */ /* 0x100fe400078e0afb */
[----:B------:R-:W-:Y:S01]  /*ddd0*/  @!P3 IMAD.IADD R192, R192, 0x1, -R251 ;  /* 0x00000001c0c0b824 */ /* 0x000fe200078e0afb */
[----:B------:R-:W-:Y:S01]  /*dde0*/  ISETP.GE.AND P3, PT, R45, RZ, PT ;  /* 0x000000ff2d00720c */ /* 0x000fe20003f66270 */
[----:B------:R1:W-:Y:S01]  /*ddf0*/  STL [R1+0x334], R18 ;  /* 0x0003341201007387 */ /* 0x0003e20000100800 */
[----:B------:R-:W-:Y:S01]  /*de00*/  IMAD.MOV.U32 R45, RZ, RZ, R160 ;  /* 0x000000ffff2d7224 */ /* 0x000fe200078e00a0 */
[C---:B------:R-:W-:Y:S01]  /*de10*/  ISETP.GT.U32.AND P4, PT, R251.reuse, R178, PT ;  /* 0x000000b2fb00720c */ /* 0x040fe20003f84070 */
[----:B------:R-:W-:Y:S01]  /*de20*/  IMAD R190, R251, R188, R190 ;  /* 0x000000bcfbbe7224 */ /* 0x000fe200078e02be */
[----:B------:R-:W-:Y:S01]  /*de30*/  STL [R1+0x26c4], R19 ;  /* 0x0026c41301007387 */ /* 0x000fe20000100800 */
[----:B------:R-:W-:Y:S01]  /*de40*/  @!P5 IMAD.MOV R45, RZ, RZ, -R45 ;  /* 0x000000ffff2dd224 */ /* 0x000fe200078e0a2d */
[----:B------:R-:W-:Y:S01]  /*de50*/  IABS R188, R43 ;  /* 0x0000002b00bc7213 */ /* 0x000fe20000000000 */
[----:B------:R-:W-:Y:S01]  /*de60*/  IMAD.HI.U32 R187, R105, R165, RZ ;  /* 0x000000a569bb7227 */ /* 0x000fe200078e00ff */
[----:B-1----:R-:W-:-:S03]  /*de70*/  IADD3 R18, R248, 0x126, RZ ;  /* 0x00000126f8127810 */ /* 0x002fc60007ffe0ff */
[--C-:B------:R-:W-:Y:S01]  /*de80*/  @!P6 IMAD.IADD R161, R161, 0x1, -R251.reuse ;  /* 0x00000001a1a1e824 */ /* 0x100fe200078e0afb */
[----:B------:R-:W-:Y:S01]  /*de90*/  ISETP.GE.AND P6, PT, R11, RZ, PT ;  /* 0x000000ff0b00720c */ /* 0x000fe20003fc6270 */
[----:B------:R-:W-:Y:S01]  /*dea0*/  @!P3 IMAD.MOV R46, RZ, RZ, -R46 ;  /* 0x000000ffff2eb224 */ /* 0x000fe200078e0a2e */
[----:B------:R-:W-:Y:S01]  /*deb0*/  IADD3 R11, R248, 0x128, RZ ;  /* 0x00000128f80b7810 */ /* 0x000fe20007ffe0ff */
[----:B------:R-:W-:Y:S01]  /*dec0*/  STL [R1+0x26c8], R18 ;  /* 0x0026c81201007387 */ /* 0x000fe20000100800 */
[C---:B------:R-:W-:Y:S01]  /*ded0*/  ISETP.GT.U32.AND P5, PT, R251.reuse, R161, PT ;  /* 0x000000a1fb00720c */ /* 0x040fe20003fa4070 */
[----:B------:R-:W-:Y:S01]  /*dee0*/  @!P4 IMAD.IADD R178, R178, 0x1, -R251 ;  /* 0x00000001b2b2c824 */ /* 0x000fe200078e0afb */
[C---:B------:R-:W-:Y:S01]  /*def0*/  ISETP.GT.U32.AND P3, PT, R251.reuse, R177, PT ;  /* 0x000000b1fb00720c */ /* 0x040fe20003f64070 */
[----:B------:R-:W-:Y:S01]  /*df00*/  STL [R1+0x26d0], R13 ;  /* 0x0026d00d01007387 */ /* 0x000fe20000100800 */
[----:B------:R-:W-:Y:S01]  /*df10*/  ISETP.GT.U32.AND P4, PT, R251, R176, PT ;  /* 0x000000b0fb00720c */ /* 0x000fe20003f84070 */
[----:B------:R-:W-:Y:S01]  /*df20*/  IMAD.MOV R187, RZ, RZ, -R187 ;  /* 0x000000ffffbb7224 */ /* 0x000fe200078e0abb */
[----:B------:R-:W-:Y:S01]  /*df30*/  IABS R191, R11 ;  /* 0x0000000b00bf7213 */ /* 0x000fe20000000000 */
[----:B------:R-:W-:Y:S01]  /*df40*/  STL [R1+0x26d4], R11 ;  /* 0x0026d40b01007387 */ /* 0x000fe20000100800 */
[----:B------:R-:W-:-:S03]  /*df50*/  IMAD.HI.U32 R200, R105, R198, RZ ;  /* 0x000000c669c87227 */ /* 0x000fc600078e00ff */
[----:B------:R1:W-:Y:S01]  /*df60*/  STL [R1+0x330], R45 ;  /* 0x0003302d01007387 */ /* 0x0003e20000100800 */
[----:B------:R-:W-:Y:S01]  /*df70*/  IMAD R165, R251, R187, R165 ;  /* 0x000000bbfba57224 */ /* 0x000fe200078e02a5 */
[----:B------:R-:W-:Y:S01]  /*df80*/  IABS R187, R2 ;  /* 0x0000000200bb7213 */ /* 0x000fe20000000000 */
[--C-:B------:R-:W-:Y:S01]  /*df90*/  @!P5 IMAD.IADD R161, R161, 0x1, -R251.reuse ;  /* 0x00000001a1a1d824 */ /* 0x100fe200078e0afb */
[----:B------:R-:W-:Y:S01]  /*dfa0*/  ISETP.GT.U32.AND P5, PT, R251, R162, PT ;  /* 0x000000a2fb00720c */ /* 0x000fe20003fa4070 */
[--C-:B------:R-:W-:Y:S01]  /*dfb0*/  @!P3 IMAD.IADD R177, R177, 0x1, -R251.reuse ;  /* 0x00000001b1b1b824 */ /* 0x100fe200078e0afb */
[----:B------:R-:W-:Y:S01]  /*dfc0*/  STL [R1+0x32c], R46 ;  /* 0x00032c2e01007387 */ /* 0x000fe20000100800 */
[----:B------:R-:W-:Y:S02]  /*dfd0*/  @!P4 IMAD.IADD R176, R176, 0x1, -R251 ;  /* 0x00000001b0b0c824 */ /* 0x000fe400078e0afb */
[----:B------:R-:W-:Y:S01]  /*dfe0*/  IMAD.MOV R200, RZ, RZ, -R200 ;  /* 0x000000ffffc87224 */ /* 0x000fe200078e0ac8 */
[C---:B------:R-:W-:Y:S01]  /*dff0*/  ISETP.GT.U32.AND P3, PT, R251.reuse, R177, PT ;  /* 0x000000b1fb00720c */ /* 0x040fe20003f64070 */
[----:B-1----:R-:W-:Y:S01]  /*e000*/  IMAD.MOV.U32 R45, RZ, RZ, R192 ;  /* 0x000000ffff2d7224 */ /* 0x002fe200078e00c0 */
[----:B------:R-:W-:Y:S01]  /*e010*/  IABS R192, R13 ;  /* 0x0000000d00c07213 */ /* 0x000fe20000000000 */
[----:B------:R-:W-:-:S02]  /*e020*/  IMAD R189, R251, R200, R198 ;  /* 0x000000c8fbbd7224 */ /* 0x000fc400078e02c6 */
[----:B------:R-:W-:Y:S01]  /*e030*/  @!P6 IMAD.MOV R45, RZ, RZ, -R45 ;  /* 0x000000ffff2de224 */ /* 0x000fe200078e0a2d */
[----:B------:R-:W-:Y:S01]  /*e040*/  ISETP.GE.AND P6, PT, R39, RZ, PT ;  /* 0x000000ff2700720c */ /* 0x000fe20003fc6270 */
[----:B------:R-:W-:Y:S02]  /*e050*/  IMAD.MOV.U32 R39, RZ, RZ, R161 ;  /* 0x000000ffff277224 */ /* 0x000fe400078e00a1 */
[--C-:B------:R-:W-:Y:S01]  /*e060*/  @!P5 IMAD.IADD R162, R162, 0x1, -R251.reuse ;  /* 0x00000001a2a2d824 */ /* 0x100fe200078e0afb */
[----:B------:R-:W-:Y:S01]  /*e070*/  ISETP.GE.AND P5, PT, R6, RZ, PT ;  /* 0x000000ff0600720c */ /* 0x000fe20003fa6270 */
[----:B------:R-:W-:Y:S01]  /*e080*/  IMAD.MOV.U32 R6, RZ, RZ, R178 ;  /* 0x000000ffff067224 */ /* 0x000fe200078e00b2 */
[----:B------:R-:W-:Y:S01]  /*e090*/  STL [R1+0x328], R45 ;  /* 0x0003282d01007387 */ /* 0x000fe20000100800 */
[----:B------:R-:W-:Y:S01]  /*e0a0*/  @!P3 IMAD.IADD R177, R177, 0x1, -R251 ;  /* 0x00000001b1b1b824 */ /* 0x000fe200078e0afb */
[----:B------:R-:W-:Y:S01]  /*e0b0*/  ISETP.GT.U32.AND P4, PT, R251, R162, PT ;  /* 0x000000a2fb00720c */ /* 0x000fe20003f84070 */
[----:B------:R-:W-:Y:S01]  /*e0c0*/  IMAD.HI.U32 R186, R105, R187, RZ ;  /* 0x000000bb69ba7227 */ /* 0x000fe200078e00ff */
[----:B------:R-:W-:-:S03]  /*e0d0*/  ISETP.GT.U32.AND P3, PT, R251, R163, PT ;  /* 0x000000a3fb00720c */ /* 0x000fc60003f64070 */
[----:B------:R-:W-:Y:S01]  /*e0e0*/  @!P6 IMAD.MOV R39, RZ, RZ, -R39 ;  /* 0x000000ffff27e224 */ /* 0x000fe200078e0a27 */
[----:B------:R-:W-:Y:S01]  /*e0f0*/  ISETP.GE.AND P6, PT, R31, RZ, PT ;  /* 0x000000ff1f00720c */ /* 0x000fe20003fc6270 */
[----:B------:R-:W-:Y:S01]  /*e100*/  IMAD.MOV R186, RZ, RZ, -R186 ;  /* 0x000000ffffba7224 */ /* 0x000fe200078e0aba */
[----:B------:R-:W-:Y:S01]  /*e110*/  IADD3 R31, R248, 0x12a, RZ ;  /* 0x0000012af81f7810 */ /* 0x000fe20007ffe0ff */
[----:B------:R-:W-:Y:S01]  /*e120*/  IMAD.HI.U32 R184, R105, R188, RZ ;  /* 0x000000bc69b87227 */ /* 0x000fe200078e00ff */
[----:B------:R1:W-:Y:S03]  /*e130*/  STL [R1+0x324], R39 ;  /* 0x0003242701007387 */ /* 0x0003e60000100800 */
[--C-:B------:R-:W-:Y:S01]  /*e140*/  @!P4 IMAD.IADD R162, R162, 0x1, -R251.reuse ;  /* 0x00000001a2a2c824 */ /* 0x100fe200078e0afb */
[----:B------:R-:W-:Y:S01]  /*e150*/  ISETP.GE.AND P4, PT, R44, RZ, PT ;  /* 0x000000ff2c00720c */ /* 0x000fe20003f86270 */
[----:B------:R-:W-:Y:S01]  /*e160*/  @!P3 IMAD.IADD R163, R163, 0x1, -R251 ;  /* 0x00000001a3a3b824 */ /* 0x000fe200078e0afb */
[----:B------:R-:W-:Y:S01]  /*e170*/  ISETP.GE.AND P3, PT, R30, RZ, PT ;  /* 0x000000ff1e00720c */ /* 0x000fe20003f66270 */
[----:B------:R-:W-:-:S02]  /*e180*/  IMAD.MOV.U32 R30, RZ, RZ, R162 ;  /* 0x000000ffff1e7224 */ /* 0x000fc400078e00a2 */
[----:B------:R-:W-:Y:S01]  /*e190*/  @!P6 IMAD.MOV R6, RZ, RZ, -R6 ;  /* 0x000000ffff06e224 */ /* 0x000fe200078e0a06 */
[C---:B------:R-:W-:Y:S01]  /*e1a0*/  ISETP.GT.U32.AND P6, PT, R251.reuse, R176, PT ;  /* 0x000000b0fb00720c */ /* 0x040fe20003fc4070 */
[----:B------:R-:W-:Y:S01]  /*e1b0*/  IMAD R187, R251, R186, R187 ;  /* 0x000000bafbbb7224 */ /* 0x000fe200078e02bb */
[----:B-1----:R-:W-:Y:S01]  /*e1c0*/  IADD3 R39, R248, 0x129, RZ ;  /* 0x00000129f8277810 */ /* 0x002fe20007ffe0ff */
[----:B------:R-:W-:Y:S01]  /*e1d0*/  IMAD.MOV R184, RZ, RZ, -R184 ;  /* 0x000000ffffb87224 */ /* 0x000fe200078e0ab8 */
[----:B------:R1:W-:Y:S01]  /*e1e0*/  STL [R1+0x320], R6 ;  /* 0x0003200601007387 */ /* 0x0003e20000100800 */
[----:B------:R-:W-:Y:S01]  /*e1f0*/  IABS R186, R21 ;  /* 0x0000001500ba7213 */ /* 0x000fe20000000000 */
[----:B------:R-:W-:Y:S02]  /*e200*/  IMAD.HI.U32 R200, R105, R171, RZ ;  /* 0x000000ab69c87227 */ /* 0x000fe400078e00ff */
[----:B------:R-:W-:Y:S02]  /*e210*/  STL [R1+0x26b4], R39 ;  /* 0x0026b42701007387 */ /* 0x000fe40000100800 */
[----:B------:R-:W-:-:S02]  /*e220*/  @!P4 IMAD.MOV R30, RZ, RZ, -R30 ;  /* 0x000000ffff1ec224 */ /* 0x000fc400078e0a1e */
[C---:B------:R-:W-:Y:S01]  /*e230*/  IMAD R188, R251.reuse, R184, R188 ;  /* 0x000000b8fbbc7224 */ /* 0x040fe200078e02bc */
[----:B------:R-:W-:Y:S01]  /*e240*/  IABS R184, R12 ;  /* 0x0000000c00b87213 */ /* 0x000fe20000000000 */
[----:B-1----:R-:W-:Y:S02]  /*e250*/  IMAD.MOV.U32 R6, RZ, RZ, R177 ;  /* 0x000000ffff067224 */ /* 0x002fe400078e00b1 */
[----:B------:R-:W-:Y:S01]  /*e260*/  @!P6 IMAD.IADD R176, R176, 0x1, -R251 ;  /* 0x00000001b0b0e824 */ /* 0x000fe200078e0afb */
[C---:B------:R-:W-:Y:S01]  /*e270*/  ISETP.GT.U32.AND P6, PT, R251.reuse, R190, PT ;  /* 0x000000befb00720c */ /* 0x040fe20003fc4070 */
[----:B------:R-:W-:Y:S01]  /*e280*/  @!P5 IMAD.MOV R6, RZ, RZ, -R6 ;  /* 0x000000ffff06d224 */ /* 0x000fe200078e0a06 */
[----:B------:R-:W-:Y:S01]  /*e290*/  ISETP.GT.U32.AND P5, PT, R251, R164, PT ;  /* 0x000000a4fb00720c */ /* 0x000fe20003fa4070 */
[----:B------:R-:W-:-:S03]  /*e2a0*/  IMAD.HI.U32 R201, R105, R186, RZ ;  /* 0x000000ba69c97227 */ /* 0x000fc600078e00ff */
[----:B------:R1:W-:Y:S01]  /*e2b0*/  STL [R1+0x31c], R6 ;  /* 0x00031c0601007387 */ /* 0x0003e20000100800 */
[----:B------:R-:W-:Y:S02]  /*e2c0*/  IMAD.MOV R201, RZ, RZ, -R201 ;  /* 0x000000ffffc97224 */ /* 0x000fe400078e0ac9 */
[----:B------:R-:W-:Y:S01]  /*e2d0*/  IMAD.MOV R200, RZ, RZ, -R200 ;  /* 0x000000ffffc87224 */ /* 0x000fe200078e0ac8 */
[----:B------:R-:W-:Y:S01]  /*e2e0*/  STL [R1+0x26bc], R31 ;  /* 0x0026bc1f01007387 */ /* 0x000fe20000100800 */
[C---:B------:R-:W-:Y:S02]  /*e2f0*/  IMAD R186, R251.reuse, R201, R186 ;  /* 0x000000c9fbba7224 */ /* 0x040fe400078e02ba */
[--C-:B------:R-:W-:Y:S02]  /*e300*/  @!P6 IMAD.IADD R190, R190, 0x1, -R251.reuse ;  /* 0x00000001bebee824 */ /* 0x100fe400078e0afb */
[----:B------:R-:W-:Y:S01]  /*e310*/  @!P5 IMAD.IADD R164, R164, 0x1, -R251 ;  /* 0x00000001a4a4d824 */ /* 0x000fe200078e0afb */
[C---:B------:R-:W-:Y:S01]  /*e320*/  ISETP.GT.U32.AND P5, PT, R251.reuse, R163, PT ;  /* 0x000000a3fb00720c */ /* 0x040fe20003fa4070 */
[----:B------:R-:W-:Y:S01]  /*e330*/  IMAD R171, R251, R200, R171 ;  /* 0x000000c8fbab7224 */ /* 0x000fe200078e02ab */
[----:B-1----:R-:W-:Y:S01]  /*e340*/  IADD3 R6, R248, 0x12b, RZ ;  /* 0x0000012bf8067810 */ /* 0x002fe20007ffe0ff */
[----:B------:R-:W-:Y:S01]  /*e350*/  IMAD.HI.U32 R185, R105, R184, RZ ;  /* 0x000000b869b97227 */ /* 0x000fe200078e00ff */
[----:B------:R-:W-:-:S02]  /*e360*/  ISETP.GT.U32.AND P4, PT, R251, R164, PT ;  /* 0x000000a4fb00720c */ /* 0x000fc40003f84070 */
[----:B------:R-:W-:Y:S01]  /*e370*/  ISETP.GT.U32.AND P6, PT, R251, R190, PT ;  /* 0x000000befb00720c */ /* 0x000fe20003fc4070 */
[----:B------:R-:W-:Y:S01]  /*e380*/  STL [R1+0x26c0], R6 ;  /* 0x0026c00601007387 */ /* 0x000fe20000100800 */
[----:B------:R-:W-:-:S03]  /*e390*/  IMAD.HI.U32 R198, R105, R183, RZ ;  /* 0x000000b769c67227 */ /* 0x000fc600078e00ff */
[----:B------:R1:W-:Y:S01]  /*e3a0*/  STL [R1+0x440], R30 ;  /* 0x0004401e01007387 */ /* 0x0003e20000100800 */
[----:B------:R-:W-:Y:S02]  /*e3b0*/  IMAD.MOV R185, RZ, RZ, -R185 ;  /* 0x000000ffffb97224 */ /* 0x000fe400078e0ab9 */
[--C-:B------:R-:W-:Y:S01]  /*e3c0*/  @!P5 IMAD.IADD R163, R163, 0x1, -R251.reuse ;  /* 0x00000001a3a3d824 */ /* 0x100fe200078e0afb */
[----:B------:R-:W-:Y:S01]  /*e3d0*/  ISETP.GE.AND P5, PT, R27, RZ, PT ;  /* 0x000000ff1b00720c */ /* 0x000fe20003fa6270 */
[----:B------:R-:W-:Y:S02]  /*e3e0*/  IMAD.MOV R198, RZ, RZ, -R198 ;  /* 0x000000ffffc67224 */ /* 0x000fe400078e0ac6 */
[--C-:B------:R-:W-:Y:S01]  /*e3f0*/  @!P4 IMAD.IADD R164, R164, 0x1, -R251.reuse ;  /* 0x00000001a4a4c824 */ /* 0x100fe200078e0afb */
[----:B------:R-:W-:Y:S01]  /*e400*/  ISETP.GT.U32.AND P4, PT, R251, R189, PT ;  /* 0x000000bdfb00720c */ /* 0x000fe20003f84070 */
[----:B------:R-:W-:Y:S01]  /*e410*/  @!P6 IMAD.IADD R190, R190, 0x1, -R251 ;  /* 0x00000001bebee824 */ /* 0x000fe200078e0afb */
[----:B------:R-:W-:Y:S01]  /*e420*/  ISETP.GE.AND P6, PT, R4, RZ, PT ;  /* 0x000000ff0400720c */ /* 0x000fe20003fc6270 */
[----:B-1----:R-:W-:Y:S01]  /*e430*/  IMAD.MOV.U32 R30, RZ, RZ, R176 ;  /* 0x000000ffff1e7224 */ /* 0x002fe200078e00b0 */
[----:B------:R-:W-:Y:S01]  /*e440*/  IADD3 R4, R248, 0x12c, RZ ;  /* 0x0000012cf8047810 */ /* 0x000fe20007ffe0ff */
[----:B------:R-:W-:-:S02]  /*e450*/  IMAD.MOV.U32 R27, RZ, RZ, R163 ;  /* 0x000000ffff1b7224 */ /* 0x000fc400078e00a3 */
[----:B------:R-:W-:Y:S01]  /*e460*/  @!P3 IMAD.MOV R30, RZ, RZ, -R30 ;  /* 0x000000ffff1eb224 */ /* 0x000fe200078e0a1e */
[----:B------:R-:W-:Y:S01]  /*e470*/  ISETP.GT.U32.AND P3, PT, R251, R165, PT ;  /* 0x000000a5fb00720c */ /* 0x000fe20003f64070 */
[----:B------:R-:W-:Y:S01]  /*e480*/  @!P5 IMAD.MOV R27, RZ, RZ, -R27 ;  /* 0x000000ffff1bd224 */ /* 0x000fe200078e0a1b */
[----:B------:R-:W-:Y:S01]  /*e490*/  ISETP.GE.AND P5, PT, R3, RZ, PT ;  /* 0x000000ff0300720c */ /* 0x000fe20003fa6270 */
[----:B------:R-:W-:Y:S01]  /*e4a0*/  IMAD.MOV.U32 R3, RZ, RZ, R164 ;  /* 0x000000ffff037224 */ /* 0x000fe200078e00a4 */
[----:B------:R1:W-:Y:S01]  /*e4b0*/  STL [R1+0x310], R30 ;  /* 0x0003101e01007387 */ /* 0x0003e20000100800 */
[----:B------:R-:W-:Y:S02]  /*e4c0*/  @!P4 IMAD.IADD R189, R189, 0x1, -R251 ;  /* 0x00000001bdbdc824 */ /* 0x000fe400078e0afb */
[----:B------:R-:W-:Y:S01]  /*e4d0*/  @!P6 IMAD.MOV R3, RZ, RZ, -R3 ;  /* 0x000000ffff03e224 */ /* 0x000fe200078e0a03 */
[C---:B------:R-:W-:Y:S01]  /*e4e0*/  ISETP.GT.U32.AND P6, PT, R251.reuse, R187, PT ;  /* 0x000000bbfb00720c */ /* 0x040fe20003fc4070 */
[----:B------:R-:W-:Y:S01]  /*e4f0*/  STL [R1+0x26a4], R4 ;  /* 0x0026a40401007387 */ /* 0x000fe20000100800 */
[C---:B------:R-:W-:Y:S01]  /*e500*/  ISETP.GT.U32.AND P4, PT, R251.reuse, R189, PT ;  /* 0x000000bdfb00720c */ /* 0x040fe20003f84070 */
[----:B------:R-:W-:Y:S01]  /*e510*/  IMAD R184, R251, R185, R184 ;  /* 0x000000b9fbb87224 */ /* 0x000fe200078e02b8 */
[----:B------:R-:W-:Y:S01]  /*e520*/  IABS R185, R9 ;  /* 0x0000000900b97213 */ /* 0x000fe20000000000 */
[----:B------:R-:W-:Y:S01]  /*e530*/  @!P3 IMAD.IADD R165, R165, 0x1, -R251 ;  /* 0x00000001a5a5b824 */ /* 0x000fe200078e0afb */
[----:B------:R2:W-:Y:S01]  /*e540*/  STL [R1+0x30c], R27 ;  /* 0x00030c1b01007387 */ /* 0x0005e20000100800 */
[----:B-1----:R-:W-:-:S02]  /*e550*/  IMAD.MOV.U32 R30, RZ, RZ, R190 ;  /* 0x000000ffff1e7224 */ /* 0x002fc400078e00be */
[C---:B------:R-:W-:Y:S01]  /*e560*/  IMAD R183, R251.reuse, R198, R183 ;  /* 0x000000c6fbb77224 */ /* 0x040fe200078e02b7 */
[C---:B------:R-:W-:Y:S01]  /*e570*/  ISETP.GT.U32.AND P3, PT, R251.reuse, R165, PT ;  /* 0x000000a5fb00720c */ /* 0x040fe20003f64070 */
[----:B------:R-:W-:Y:S01]  /*e580*/  @!P5 IMAD.MOV R30, RZ, RZ, -R30 ;  /* 0x000000ffff1ed224 */ /* 0x000fe200078e0a1e */
[----:B------:R-:W-:Y:S01]  /*e590*/  ISETP.GT.U32.AND P5, PT, R251, R188, PT ;  /* 0x000000bcfb00720c */ /* 0x000fe20003fa4070 */
[--C-:B------:R-:W-:Y:S01]  /*e5a0*/  @!P6 IMAD.IADD R187, R187, 0x1, -R251.reuse ;  /* 0x00000001bbbbe824 */ /* 0x100fe200078e0afb */
[----:B------:R-:W-:Y:S01]  /*e5b0*/  IABS R198, R20 ;  /* 0x0000001400c67213 */ /* 0x000fe20000000000 */
[----:B------:R-:W-:Y:S01]  /*e5c0*/  @!P4 IMAD.IADD R189, R189, 0x1, -R251 ;  /* 0x00000001bdbdc824 */ /* 0x000fe200078e0afb */
[----:B------:R-:W-:Y:S01]  /*e5d0*/  ISETP.GE.AND P4, PT, R10, RZ, PT ;  /* 0x000000ff0a00720c */ /* 0x000fe20003f86270 */
[----:B------:R-:W-:Y:S01]  /*e5e0*/  IMAD.HI.U32 R203, R105, R185, RZ ;  /* 0x000000b969cb7227 */ /* 0x000fe200078e00ff */
[----:B------:R-:W-:Y:S02]  /*e5f0*/  ISETP.GT.U32.AND P6, PT, R251, R187, PT ;  /* 0x000000bbfb00720c */ /* 0x000fe40003fc4070 */
[----:B--2---:R-:W-:Y:S01]  /*e600*/  IADD3 R27, R248, 0x12d, RZ ;  /* 0x0000012df81b7810 */ /* 0x004fe20007ffe0ff */
[----:B------:R-:W-:-:S02]  /*e610*/  IMAD.MOV.U32 R10, RZ, RZ, R189 ;  /* 0x000000ffff0a7224 */ /* 0x000fc400078e00bd */
[--C-:B------:R-:W-:Y:S01]  /*e620*/  @!P3 IMAD.IADD R165, R165, 0x1, -R251.reuse ;  /* 0x00000001a5a5b824 */ /* 0x100fe200078e0afb */
[----:B------:R-:W-:Y:S01]  /*e630*/  ISETP.GE.AND P3, PT, R29, RZ, PT ;  /* 0x000000ff1d00720c */ /* 0x000fe20003f66270 */
[----:B------:R-:W-:Y:S01]  /*e640*/  @!P5 IMAD.IADD R188, R188, 0x1, -R251 ;  /* 0x00000001bcbcd824 */ /* 0x000fe200078e0afb */
[----:B------:R-:W-:Y:S01]  /*e650*/  STL [R1+0x26a8], R27 ;  /* 0x0026a81b01007387 */ /* 0x000fe20000100800 */
[----:B------:R-:W-:Y:S02]  /*e660*/  IMAD.MOV.U32 R29, RZ, RZ, R165 ;  /* 0x000000ffff1d7224 */ /* 0x000fe400078e00a5 */
[----:B------:R-:W-:Y:S01]  /*e670*/  @!P4 IMAD.MOV R10, RZ, RZ, -R10 ;  /* 0x000000ffff0ac224 */ /* 0x000fe200078e0a0a */
[----:B------:R-:W-:Y:S01]  /*e680*/  ISETP.GT.U32.AND P5, PT, R251, R188, PT ;  /* 0x000000bcfb00720c */ /* 0x000fe20003fa4070 */
[----:B------:R-:W-:Y:S01]  /*e690*/  @!P6 IMAD.IADD R187, R187, 0x1, -R251 ;  /* 0x00000001bbbbe824 */ /* 0x000fe200078e0afb */
[----:B------:R1:W-:Y:S01]  /*e6a0*/  STL [R1+0x308], R3 ;  /* 0x0003080301007387 */ /* 0x0003e20000100800 */
[----:B------:R-:W-:Y:S01]  /*e6b0*/  ISETP.GE.AND P4, PT, R2, RZ, PT ;  /* 0x000000ff0200720c */ /* 0x000fe20003f86270 */
[----:B------:R-:W-:Y:S01]  /*e6c0*/  IMAD.MOV R203, RZ, RZ, -R203 ;  /* 0x000000ffffcb7224 */ /* 0x000fe200078e0acb */
[----:B------:R-:W-:Y:S01]  /*e6d0*/  ISETP.GT.U32.AND P6, PT, R251, R171, PT ;  /* 0x000000abfb00720c */ /* 0x000fe20003fc4070 */
[----:B------:R-:W-:Y:S01]  /*e6e0*/  IMAD.HI.U32 R202, R105, R172, RZ ;  /* 0x000000ac69ca7227 */ /* 0x000fe200078e00ff */
[----:B------:R-:W-:-:S03]  /*e6f0*/  IADD3 R2, R248, 0x12f, RZ ;  /* 0x0000012ff8027810 */ /* 0x000fc60007ffe0ff */
[----:B------:R-:W-:Y:S01]  /*e700*/  @!P3 IMAD.MOV R29, RZ, RZ, -R29 ;  /* 0x000000ffff1db224 */ /* 0x000fe200078e0a1d */
[C---:B------:R-:W-:Y:S01]  /*e710*/  ISETP.GT.U32.AND P3, PT, R251.reuse, R186, PT ;  /* 0x000000bafb00720c */ /* 0x040fe20003f64070 */
[----:B------:R-:W-:Y:S01]  /*e720*/  IMAD R185, R251, R203, R185 ;  /* 0x000000cbfbb97224 */ /* 0x000fe200078e02b9 */
[----:B-1----:R-:W-:Y:S01]  /*e730*/  IADD3 R3, R248, 0x12e, RZ ;  /* 0x0000012ef8037810 */ /* 0x002fe20007ffe0ff */
[--C-:B------:R-:W-:Y:S01]  /*e740*/  @!P5 IMAD.IADD R188, R188, 0x1, -R251.reuse ;  /* 0x00000001bcbcd824 */ /* 0x100fe200078e0afb */
[----:B------:R-:W-:Y:S01]  /*e750*/  ISETP.GE.AND P5, PT, R43, RZ, PT ;  /* 0x000000ff2b00720c */ /* 0x000fe20003fa6270 */
[----:B------:R-:W-:Y:S01]  /*e760*/  IMAD.MOV R202, RZ, RZ, -R202 ;  /* 0x000000ffffca7224 */ /* 0x000fe200078e0aca */
[----:B------:R-:W-:Y:S01]  /*e770*/  IABS R190, R3 ;  /* 0x0000000300be7213 */ /* 0x000fe20000000000 */
[----:B------:R-:W-:Y:S01]  /*e780*/  STL [R1+0x26ac], R3 ;  /* 0x0026ac0301007387 */ /* 0x000fe20000100800 */
[--C-:B------:R-:W-:Y:S02]  /*e790*/  @!P6 IMAD.IADD R171, R171, 0x1, -R251.reuse ;  /* 0x00000001ababe824 */ /* 0x100fe400078e0afb */
[----:B------:R-:W-:Y:S01]  /*e7a0*/  IMAD.HI.U32 R201, R105, R173, RZ ;  /* 0x000000ad69c97227 */ /* 0x000fe200078e00ff */
[----:B------:R1:W-:Y:S02]  /*e7b0*/  STL [R1+0x2fc], R30 ;  /* 0x0002fc1e01007387 */ /* 0x0003e40000100800 */
[----:B------:R-:W-:Y:S01]  /*e7c0*/  ISETP.GT.U32.AND P6, PT, R251, R171, PT ;  /* 0x000000abfb00720c */ /* 0x000fe20003fc4070 */
[----:B------:R-:W-:Y:S01]  /*e7d0*/  @!P3 IMAD.IADD R186, R186, 0x1, -R251 ;  /* 0x00000001babab824 */ /* 0x000fe200078e0afb */
[----:B------:R2:W-:Y:S01]  /*e7e0*/  STL [R1+0x2f4], R29 ;  /* 0x0002f41d01007387 */ /* 0x0005e20000100800 */
[----:B------:R-:W-:Y:S01]  /*e7f0*/  ISETP.GE.AND P3, PT, R21, RZ, PT ;  /* 0x000000ff1500720c */ /* 0x000fe20003f66270 */
[----:B------:R-:W-:-:S02]  /*e800*/  IMAD.MOV.U32 R21, RZ, RZ, R188 ;  /* 0x000000ffff157224 */ /* 0x000fc400078e00bc */
[C---:B------:R-:W-:Y:S01]  /*e810*/  IMAD R172, R251.reuse, R202, R172 ;  /* 0x000000cafbac7224 */ /* 0x040fe200078e02ac */
[----:B------:R3:W-:Y:S01]  /*e820*/  STL [R1+0x2f0], R10 ;  /* 0x0002f00a01007387 */ /* 0x0007e20000100800 */
[----:B------:R-:W-:Y:S01]  /*e830*/  @!P5 IMAD.MOV R21, RZ, RZ, -R21 ;  /* 0x000000ffff15d224 */ /* 0x000fe200078e0a15 */
[----:B------:R-:W-:Y:S01]  /*e840*/  ISETP.GT.U32.AND P5, PT, R251, R183, PT ;  /* 0x000000b7fb00720c */ /* 0x000fe20003fa4070 */
[----:B------:R-:W-:Y:S01]  /*e850*/  IMAD.MOV R201, RZ, RZ, -R201 ;  /* 0x000000ffffc97224 */ /* 0x000fe200078e0ac9 */
[C---:B-1----:R-:W-:Y:S01]  /*e860*/  IADD3 R30, R248.reuse, 0x130, RZ ;  /* 0x00000130f81e7810 */ /* 0x042fe20007ffe0ff */
[----:B--2---:R-:W-:Y:S01]  /*e870*/  IMAD.MOV.U32 R29, RZ, RZ, R187 ;  /* 0x000000ffff1d7224 */ /* 0x004fe200078e00bb */
[----:B------:R-:W-:Y:S01]  /*e880*/  STL [R1+0x2694], R2 ;  /* 0x0026940201007387 */ /* 0x000fe20000100800 */
[----:B------:R-:W-:Y:S01]  /*e890*/  @!P6 IMAD.IADD R171, R171, 0x1, -R251 ;  /* 0x00000001ababe824 */ /* 0x000fe200078e0afb */
[C---:B------:R-:W-:Y:S01]  /*e8a0*/  ISETP.GT.U32.AND P6, PT, R251.reuse, R185, PT ;  /* 0x000000b9fb00720c */ /* 0x040fe20003fc4070 */
[----:B------:R-:W-:Y:S01]  /*e8b0*/  @!P4 IMAD.MOV R29, RZ, RZ, -R29 ;  /* 0x000000ffff1dc224 */ /* 0x000fe200078e0a1d */
[----:B------:R-:W-:Y:S01]  /*e8c0*/  ISETP.GT.U32.AND P4, PT, R251, R186, PT ;  /* 0x000000bafb00720c */ /* 0x000fe20003f84070 */
[----:B------:R-:W-:Y:S01]  /*e8d0*/  IMAD.MOV.U32 R43, RZ, RZ, R171 ;  /* 0x000000ffff2b7224 */ /* 0x000fe200078e00ab */
[----:B---3--:R-:W-:Y:S01]  /*e8e0*/  IADD3 R10, R248, 0x131, RZ ;  /* 0x00000131f80a7810 */ /* 0x008fe20007ffe0ff */
[----:B------:R-:W-:Y:S01]  /*e8f0*/  IMAD.HI.U32 R200, R105, R182, RZ ;  /* 0x000000b669c87227 */ /* 0x000fe200078e00ff */
[----:B------:R-:W-:Y:S03]  /*e900*/  STL [R1+0x2698], R30 ;  /* 0x0026981e01007387 */ /* 0x000fe60000100800 */
[----:B------:R-:W-:Y:S01]  /*e910*/  @!P5 IMAD.IADD R183, R183, 0x1, -R251 ;  /* 0x00000001b7b7d824 */ /* 0x000fe200078e0afb */
[----:B------:R-:W-:Y:S01]  /*e920*/  ISETP.GE.AND P5, PT, R17, RZ, PT ;  /* 0x000000ff1100720c */ /* 0x000fe20003fa6270 */
[----:B------:R-:W-:Y:S01]  /*e930*/  IMAD R173, R251, R201, R173 ;  /* 0x000000c9fbad7224 */ /* 0x000fe200078e02ad */
[----:B------:R-:W-:Y:S01]  /*e940*/  STL [R1+0x269c], R10 ;  /* 0x00269c0a01007387 */ /* 0x000fe20000100800 */
[----:B------:R-:W-:-:S02]  /*e950*/  @!P6 IMAD.IADD R185, R185, 0x1, -R251 ;  /* 0x00000001b9b9e824 */ /* 0x000fc400078e0afb */
[----:B------:R-:W-:Y:S01]  /*e960*/  @!P4 IMAD.IADD R186, R186, 0x1, -R251 ;  /* 0x00000001babac824 */ /* 0x000fe200078e0afb */
[C---:B------:R-:W-:Y:S01]  /*e970*/  ISETP.GT.U32.AND P4, PT, R251.reuse, R184, PT ;  /* 0x000000b8fb00720c */ /* 0x040fe20003f84070 */
[----:B------:R-:W-:Y:S01]  /*e980*/  IMAD.MOV R200, RZ, RZ, -R200 ;  /* 0x000000ffffc87224 */ /* 0x000fe200078e0ac8 */
[C---:B------:R-:W-:Y:S01]  /*e990*/  ISETP.GT.U32.AND P6, PT, R251.reuse, R185, PT ;  /* 0x000000b9fb00720c */ /* 0x040fe20003fc4070 */
[----:B------:R-:W-:Y:S01]  /*e9a0*/  IMAD.MOV.U32 R17, RZ, RZ, R186 ;  /* 0x000000ffff117224 */ /* 0x000fe200078e00ba */
[----:B------:R1:W-:Y:S01]  /*e9b0*/  STL [R1+0x2ec], R29 ;  /* 0x0002ec1d01007387 */ /* 0x0003e20000100800 */
[C---:B------:R-:W-:Y:S02]  /*e9c0*/  IMAD R182, R251.reuse, R200, R182 ;  /* 0x000000c8fbb67224 */ /* 0x040fe400078e02b6 */
[----:B------:R-:W-:Y:S01]  /*e9d0*/  @!P3 IMAD.MOV R17, RZ, RZ, -R17 ;  /* 0x000000ffff11b224 */ /* 0x000fe200078e0a11 */
[----:B------:R2:W-:Y:S01]  /*e9e0*/  STL [R1+0x2e8], R21 ;  /* 0x0002e81501007387 */ /* 0x0005e20000100800 */
[----:B------:R-:W-:Y:S01]  /*e9f0*/  @!P5 IMAD.MOV R43, RZ, RZ, -R43 ;  /* 0x000000ffff2bd224 */ /* 0x000fe200078e0a2b */
[----:B------:R-:W-:Y:S01]  /*ea00*/  ISETP.GT.U32.AND P5, PT, R251, R172, PT ;  /* 0x000000acfb00720c */ /* 0x000fe20003fa4070 */
[----:B------:R-:W-:Y:S01]  /*ea10*/  IMAD.HI.U32 R199, R105, R198, RZ ;  /* 0x000000c669c77227 */ /* 0x000fe200078e00ff */
[----:B------:R3:W-:Y:S01]  /*ea20*/  STL [R1+0x2dc], R17 ;  /* 0x0002dc1101007387 */ /* 0x0007e20000100800 */
[----:B-1----:R-:W-:-:S02]  /*ea30*/  IADD3 R29, R248, 0x133, RZ ;  /* 0x00000133f81d7810 */ /* 0x002fc40007ffe0ff */
[--C-:B------:R-:W-:Y:S01]  /*ea40*/  @!P4 IMAD.IADD R184, R184, 0x1, -R251.reuse ;  /* 0x00000001b8b8c824 */ /* 0x100fe200078e0afb */
[----:B------:R-:W-:Y:S01]  /*ea50*/  ISETP.GT.U32.AND P4, PT, R251, R183, PT ;  /* 0x000000b7fb00720c */ /* 0x000fe20003f84070 */
[----:B------:R-:W-:Y:S01]  /*ea60*/  @!P6 IMAD.IADD R185, R185, 0x1, -R251 ;  /* 0x00000001b9b9e824 */ /* 0x000fe200078e0afb */
[C---:B------:R-:W-:Y:S01]  /*ea70*/  ISETP.GT.U32.AND P6, PT, R251.reuse, R182, PT ;  /* 0x000000b6fb00720c */ /* 0x040fe20003fc4070 */
[----:B------:R-:W-:Y:S01]  /*ea80*/  IMAD.MOV R199, RZ, RZ, -R199 ;  /* 0x000000ffffc77224 */ /* 0x000fe200078e0ac7 */
[----:B------:R-:W-:Y:S01]  /*ea90*/  ISETP.GT.U32.AND P3, PT, R251, R184, PT ;  /* 0x000000b8fb00720c */ /* 0x000fe20003f64070 */
[----:B------:R-:W-:Y:S01]  /*eaa0*/  IMAD.HI.U32 R201, R105, R166, RZ ;  /* 0x000000a669c97227 */ /* 0x000fe200078e00ff */
[C---:B--2---:R-:W-:Y:S02]  /*eab0*/  IADD3 R21, R248.reuse, 0x132, RZ ;  /* 0x00000132f8157810 */ /* 0x044fe40007ffe0ff */
[----:B---3--:R-:W-:Y:S01]  /*eac0*/  IADD3 R17, R248, 0x134, RZ ;  /* 0x00000134f8117810 */ /* 0x008fe20007ffe0ff */
[--C-:B------:R-:W-:Y:S01]  /*ead0*/  @!P5 IMAD.IADD R172, R172, 0x1, -R251.reuse ;  /* 0x00000001acacd824 */ /* 0x100fe200078e0afb */
[----:B------:R-:W-:Y:S01]  /*eae0*/  ISETP.GE.AND P5, PT, R12, RZ, PT ;  /* 0x000000ff0c00720c */ /* 0x000fe20003fa6270 */
[----:B------:R-:W-:Y:S01]  /*eaf0*/  IMAD R175, R251, R199, R198 ;  /* 0x000000c7fbaf7224 */ /* 0x000fe200078e02c6 */
[----:B------:R-:W-:Y:S01]  /*eb00*/  STL [R1+0x2688], R21 ;  /* 0x0026881501007387 */ /* 0x000fe20000100800 */
[--C-:B------:R-:W-:Y:S01]  /*eb10*/  @!P4 IMAD.IADD R183, R183, 0x1, -R251.reuse ;  /* 0x00000001b7b7c824 */ /* 0x100fe200078e0afb */
[----:B------:R-:W-:Y:S01]  /*eb20*/  ISETP.GT.U32.AND P4, PT, R251, R173, PT ;  /* 0x000000adfb00720c */ /* 0x000fe20003f84070 */
[--C-:B------:R-:W-:Y:S01]  /*eb30*/  @!P6 IMAD.IADD R182, R182, 0x1, -R251.reuse ;  /* 0x00000001b6b6e824 */ /* 0x100fe200078e0afb */
[----:B------:R-:W-:Y:S01]  /*eb40*/  IABS R198, R14 ;  /* 0x0000000e00c67213 */ /* 0x000fe20000000000 */
[----:B------:R-:W-:Y:S01]  /*eb50*/  @!P3 IMAD.IADD R184, R184, 0x1, -R251 ;  /* 0x00000001b8b8b824 */ /* 0x000fe200078e0afb */
[----:B------:R-:W-:Y:S01]  /*eb60*/  ISETP.GE.AND P3, PT, R37, RZ, PT ;  /* 0x000000ff2500720c */ /* 0x000fe20003f66270 */
[----:B------:R-:W-:Y:S01]  /*eb70*/  IMAD.MOV.U32 R12, RZ, RZ, R183 ;  /* 0x000000ffff0c7224 */ /* 0x000fe200078e00b7 */
[----:B------:R-:W-:Y:S01]  /*eb80*/  STL [R1+0x268c], R29 ;  /* 0x00268c1d01007387 */ /* 0x000fe20000100800 */
[----:B------:R-:W-:Y:S01]  /*eb90*/  IMAD.HI.U32 R199, R105, R198, RZ ;  /* 0x000000c669c77227 */ /* 0x000fe200078e00ff */
[----:B------:R-:W-:-:S02]  /*eba0*/  IADD3 R37, R248, 0x137, RZ ;  /* 0x00000137f8257810 */ /* 0x000fc40007ffe0ff */
[----:B------:R-:W-:Y:S01]  /*ebb0*/  STL [R1+0x2690], R17 ;  /* 0x0026901101007387 */ /* 0x000fe20000100800 */
[----:B------:R-:W-:Y:S01]  /*ebc0*/  IMAD.MOV R181, RZ, RZ, -R199 ;  /* 0x000000ffffb57224 */ /* 0x000fe200078e0ac7 */
[----:B------:R-:W-:Y:S01]  /*ebd0*/  IABS R171, R29 ;  /* 0x0000001d00ab7213 */ /* 0x000fe20000000000 */
[----:B------:R-:W-:Y:S01]  /*ebe0*/  @!P4 IMAD.IADD R173, R173, 0x1, -R251 ;  /* 0x00000001adadc824 */ /* 0x000fe200078e0afb */
[----:B------:R-:W-:Y:S01]  /*ebf0*/  ISETP.GE.AND P4, PT, R9, RZ, PT ;  /* 0x000000ff0900720c */ /* 0x000fe20003f86270 */
[----:B------:R-:W-:Y:S01]  /*ec00*/  IMAD.MOV.U32 R9, RZ, RZ, R184 ;  /* 0x000000ffff097224 */ /* 0x000fe200078e00b8 */
[----:B------:R-:W-:Y:S01]  /*ec10*/  STL [R1+0x2d4], R43 ;  /* 0x0002d42b01007387 */ /* 0x000fe20000100800 */
[----:B------:R-:W-:Y:S01]  /*ec20*/  @!P3 IMAD.MOV R12, RZ, RZ, -R12 ;  /* 0x000000ffff0cb224 */ /* 0x000fe200078e0a0c */
[C---:B------:R-:W-:Y:S01]  /*ec30*/  ISETP.GT.U32.AND P6, PT, R251.reuse, R173, PT ;  /* 0x000000adfb00720c */ /* 0x040fe20003fc4070 */
[----:B------:R-:W-:Y:S01]  /*ec40*/  @!P5 IMAD.MOV R9, RZ, RZ, -R9 ;  /* 0x000000ffff09d224 */ /* 0x000fe200078e0a09 */
[C---:B------:R-:W-:Y:S01]  /*ec50*/  ISETP.GT.U32.AND P3, PT, R251.reuse, R172, PT ;  /* 0x000000acfb00720c */ /* 0x040fe20003f64070 */
[C---:B------:R-:W-:Y:S01]  /*ec60*/  IMAD R181, R251.reuse, R181, R198 ;  /* 0x000000b5fbb57224 */ /* 0x040fe200078e02c6 */
[----:B------:R-:W-:Y:S01]  /*ec70*/  STL [R1+0x2d0], R12 ;  /* 0x0002d00c01007387 */ /* 0x000fe20000100800 */
[----:B------:R-:W-:Y:S01]  /*ec80*/  ISETP.GT.U32.AND P5, PT, R251, R182, PT ;  /* 0x000000b6fb00720c */ /* 0x000fe20003fa4070 */
[----:B------:R-:W-:Y:S01]  /*ec90*/  IMAD.HI.U32 R200, R105, R197, RZ ;  /* 0x000000c569c87227 */ /* 0x000fe200078e00ff */
[----:B------:R-:W-:Y:S01]  /*eca0*/  IABS R198, R0 ;  /* 0x0000000000c67213 */ /* 0x000fe20000000000 */
[----:B------:R1:W-:Y:S02]  /*ecb0*/  STL [R1+0x2cc], R9 ;  /* 0x0002cc0901007387 */ /* 0x0003e40000100800 */
[----:B------:R-:W-:-:S02]  /*ecc0*/  IMAD.MOV R199, RZ, RZ, -R201 ;  /* 0x000000ffffc77224 */ /* 0x000fc400078e0ac9 */
[----:B------:R-:W-:Y:S02]  /*ecd0*/  IMAD.MOV R180, RZ, RZ, -R200 ;  /* 0x000000ffffb47224 */ /* 0x000fe400078e0ac8 */
[--C-:B------:R-:W-:Y:S01]  /*ece0*/  @!P6 IMAD.IADD R173, R173, 0x1, -R251.reuse ;  /* 0x00000001adade824 */ /* 0x100fe200078e0afb */
[----:B------:R-:W-:Y:S01]  /*ecf0*/  ISETP.GE.AND P6, PT, R42, RZ, PT ;  /* 0x000000ff2a00720c */ /* 0x000fe20003fc6270 */
[----:B------:R-:W-:Y:S01]  /*ed00*/  @!P3 IMAD.IADD R172, R172, 0x1, -R251 ;  /* 0x00000001acacb824 */ /* 0x000fe200078e0afb */
[----:B------:R-:W-:Y:S01]  /*ed10*/  ISETP.GT.U32.AND P3, PT, R251, R181, PT ;  /* 0x000000b5fb00720c */ /* 0x000fe20003f64070 */
[----:B-1----:R-:W-:Y:S01]  /*ed20*/  IMAD.MOV.U32 R9, RZ, RZ, R185 ;  /* 0x000000ffff097224 */ /* 0x002fe200078e00b9 */
[----:B------:R-:W-:Y:S01]  /*ed30*/  IADD3 R12, R248, 0x135, RZ ;  /* 0x00000135f80c7810 */ /* 0x000fe20007ffe0ff */
[----:B------:R-:W-:Y:S01]  /*ed40*/  @!P5 IMAD.IADD R182, R182, 0x1, -R251 ;  /* 0x00000001b6b6d824 */ /* 0x000fe200078e0afb */
[----:B------:R-:W-:Y:S01]  /*ed50*/  ISETP.GE.AND P5, PT, R41, RZ, PT ;  /* 0x000000ff2900720c */ /* 0x000fe20003fa6270 */
[----:B------:R-:W-:Y:S01]  /*ed60*/  @!P4 IMAD.MOV R9, RZ, RZ, -R9 ;  /* 0x000000ffff09c224 */ /* 0x000fe200078e0a09 */
[C---:B------:R-:W-:Y:S01]  /*ed70*/  ISETP.GT.U32.AND P4, PT, R251.reuse, R175, PT ;  /* 0x000000affb00720c */ /* 0x040fe20003f84070 */
[C---:B------:R-:W-:Y:S01]  /*ed80*/  IMAD R166, R251.reuse, R199, R166 ;  /* 0x000000c7fba67224 */ /* 0x040fe200078e02a6 */
[----:B------:R-:W-:Y:S01]  /*ed90*/  MOV R41, R173 ;  /* 0x000000ad00297202 */ /* 0x000fe20000000f00 */
[----:B------:R-:W-:Y:S01]  /*eda0*/  IMAD R180, R251, R180, R197 ;  /* 0x000000b4fbb47224 */ /* 0x000fe200078e02c5 */
[----:B------:R1:W-:Y:S01]  /*edb0*/  STL [R1+0x2c8], R9 ;  /* 0x0002c80901007387 */ /* 0x0003e20000100800 */
[----:B------:R-:W-:Y:S01]  /*edc0*/  IMAD.HI.U32 R167, R105, R198, RZ ;  /* 0x000000c669a77227 */ /* 0x000fe200078e00ff */
[----:B------:R-:W-:-:S02]  /*edd0*/  IABS R197, R38 ;  /* 0x0000002600c57213 */ /* 0x000fc40000000000 */
[----:B------:R-:W-:Y:S01]  /*ede0*/  STL [R1+0x2678], R12 ;  /* 0x0026780c01007387 */ /* 0x000fe20000100800 */
[----:B------:R-:W-:Y:S01]  /*edf0*/  @!P3 IMAD.IADD R181, R181, 0x1, -R251 ;  /* 0x00000001b5b5b824 */ /* 0x000fe200078e0afb */
[----:B------:R-:W-:Y:S01]  /*ee00*/  IABS R184, R12 ;  /* 0x0000000c00b87213 */ /* 0x000fe20000000000 */
[----:B------:R-:W-:Y:S01]  /*ee10*/  @!P5 IMAD.MOV R41, RZ, RZ, -R41 ;  /* 0x000000ffff29d224 */ /* 0x000fe200078e0a29 */
[----:B------:R-:W-:Y:S01]  /*ee20*/  ISETP.GT.U32.AND P5, PT, R251, R166, PT ;  /* 0x000000a6fb00720c */ /* 0x000fe20003fa4070 */
[----:B------:R-:W-:Y:S01]  /*ee30*/  @!P4 IMAD.IADD R175, R175, 0x1, -R251 ;  /* 0x00000001afafc824 */ /* 0x000fe200078e0afb */
[----:B------:R-:W-:Y:S01]  /*ee40*/  ISETP.GE.AND P4, PT, R36, RZ, PT ;  /* 0x000000ff2400720c */ /* 0x000fe20003f86270 */
[----:B------:R-:W-:Y:S01]  /*ee50*/  IMAD.MOV.U32 R36, RZ, RZ, R172 ;  /* 0x000000ffff247224 */ /* 0x000fe200078e00ac */
[----:B-1----:R-:W-:Y:S01]  /*ee60*/  IADD3 R9, R248, 0x136, RZ ;  /* 0x00000136f8097810 */ /* 0x002fe20007ffe0ff */
[----:B------:R-:W-:Y:S01]  /*ee70*/  IMAD.MOV R167, RZ, RZ, -R167 ;  /* 0x000000ffffa77224 */ /* 0x000fe200078e0aa7 */
[C---:B------:R-:W-:Y:S01]  /*ee80*/  ISETP.GT.U32.AND P3, PT, R251.reuse, R175, PT ;  /* 0x000000affb00720c */ /* 0x040fe20003f64070 */
[----:B------:R-:W-:Y:S01]  /*ee90*/  @!P6 IMAD.MOV R36, RZ, RZ, -R36 ;  /* 0x000000ffff24e224 */ /* 0x000fe200078e0a24 */
[C---:B------:R-:W-:Y:S01]  /*eea0*/  ISETP.GT.U32.AND P6, PT, R251.reuse, R181, PT ;  /* 0x000000b5fb00720c */ /* 0x040fe20003fc4070 */
[----:B------:R-:W-:Y:S01]  /*eeb0*/  STL [R1+0x2680], R9 ;  /* 0x0026800901007387 */ /* 0x000fe20000100800 */
[----:B------:R-:W-:Y:S01]  /*eec0*/  IMAD R167, R251, R167, R198 ;  /* 0x000000a7fba77224 */ /* 0x000fe200078e02c6 */
[----:B------:R-:W-:Y:S01]  /*eed0*/  IABS R198, R26 ;  /* 0x0000001a00c67213 */ /* 0x000fe20000000000 */
[----:B------:R-:W-:Y:S01]  /*eee0*/  IMAD.HI.U32 R196, R105, R174, RZ ;  /* 0x000000ae69c47227 */ /* 0x000fe200078e00ff */
[----:B------:R-:W-:Y:S03]  /*eef0*/  STL [R1+0x2684], R37 ;  /* 0x0026842501007387 */ /* 0x000fe60000100800 */
        /* <DEDUP_REMOVED lines=8> */
[----:B------:R2:W-:Y:S01]  /*ef80*/  STL [R1+0x2c0], R41 ;  /* 0x0002c02901007387 */ /* 0x0005e20000100800 */
[----:B------:R-:W-:Y:S01]  /*ef90*/  IMAD.MOV.U32 R14, RZ, RZ, R175 ;  /* 0x000000ffff0e7224 */ /* 0x000fe200078e00af */
[----:B------:R-:W-:Y:S01]  /*efa0*/  IADD3 R20, R248, 0x139, RZ ;  /* 0x00000139f8147810 */ /* 0x000fe20007ffe0ff */
[----:B-1----:R-:W-:-:S02]  /*efb0*/  IMAD.MOV.U32 R36, RZ, RZ, R182 ;  /* 0x000000ffff247224 */ /* 0x002fc400078e00b6 */
[C---:B------:R-:W-:Y:S02]  /*efc0*/  IMAD R174, R251.reuse, R196, R174 ;  /* 0x000000c4fbae7224 */ /* 0x040fe400078e02ae */
[----:B------:R-:W-:Y:S01]  /*efd0*/  @!P4 IMAD.MOV R36, RZ, RZ, -R36 ;  /* 0x000000ffff24c224 */ /* 0x000fe200078e0a24 */
[----:B------:R-:W-:Y:S01]  /*efe0*/  ISETP.GT.U32.AND P4, PT, R251, R180, PT ;  /* 0x000000b4fb00720c */ /* 0x000fe20003f84070 */
[----:B------:R-:W-:-:S03]  /*eff0*/  IMAD.HI.U32 R196, R105, R197, RZ ;  /* 0x000000c569c47227 */ /* 0x000fc600078e00ff */
[----:B------:R1:W-:Y:S01]  /*f000*/  STL [R1+0x2bc], R36 ;  /* 0x0002bc2401007387 */ /* 0x0003e20000100800 */
[----:B------:R-:W-:Y:S02]  /*f010*/  @!P6 IMAD.MOV R14, RZ, RZ, -R14 ;  /* 0x000000ffff0ee224 */ /* 0x000fe400078e0a0e */
[----:B------:R-:W-:Y:S01]  /*f020*/  IMAD.MOV R179, RZ, RZ, -R196 ;  /* 0x000000ffffb37224 */ /* 0x000fe200078e0ac4 */
[----:B------:R-:W-:Y:S01]  /*f030*/  IABS R196, R28 ;  /* 0x0000001c00c47213 */ /* 0x000fe20000000000 */
[----:B--2---:R-:W-:Y:S02]  /*f040*/  IMAD.MOV.U32 R41, RZ, RZ, R181 ;  /* 0x000000ffff297224 */ /* 0x004fe400078e00b5 */
[--C-:B------:R-:W-:Y:S02]  /*f050*/  @!P3 IMAD.IADD R167, R167, 0x1, -R251.reuse ;  /* 0x00000001a7a7b824 */ /* 0x100fe400078e0afb */
[----:B------:R-:W-:Y:S01]  /*f060*/  @!P4 IMAD.IADD R180, R180, 0x1, -R251 ;  /* 0x00000001b4b4c824 */ /* 0x000fe200078e0afb */
[C---:B------:R-:W-:Y:S01]  /*f070*/  ISETP.GT.U32.AND P4, PT, R251.reuse, R166, PT ;  /* 0x000000a6fb00720c */ /* 0x040fe20003f84070 */
[C---:B------:R-:W-:Y:S01]  /*f080*/  IMAD R179, R251.reuse, R179, R197 ;  /* 0x000000b3fbb37224 */ /* 0x040fe200078e02c5 */
[C---:B------:R-:W-:Y:S01]  /*f090*/  ISETP.GT.U32.AND P3, PT, R251.reuse, R167, PT ;  /* 0x000000a7fb00720c */ /* 0x040fe20003f64070 */
[----:B------:R-:W-:Y:S01]  /*f0a0*/  @!P5 IMAD.MOV R41, RZ, RZ, -R41 ;  /* 0x000000ffff29d224 */ /* 0x000fe200078e0a29 */
[----:B------:R-:W-:Y:S01]  /*f0b0*/  ISETP.GT.U32.AND P6, PT, R251, R180, PT ;  /* 0x000000b4fb00720c */ /* 0x000fe20003fc4070 */
[----:B------:R-:W-:Y:S01]  /*f0c0*/  IMAD.MOV.U32 R168, RZ, RZ, R196 ;  /* 0x000000ffffa87224 */ /* 0x000fe200078e00c4 */
[----:B------:R-:W-:Y:S01]  /*f0d0*/  ISETP.GE.AND P5, PT, R35, RZ, PT ;  /* 0x000000ff2300720c */ /* 0x000fe20003fa6270 */
[----:B------:R-:W-:Y:S01]  /*f0e0*/  IMAD.HI.U32 R199, R105, R198, RZ ;  /* 0x000000c669c77227 */ /* 0x000fe200078e00ff */
[----:B-1----:R-:W-:-:S02]  /*f0f0*/  IADD3 R36, R248, 0x138, RZ ;  /* 0x00000138f8247810 */ /* 0x002fc40007ffe0ff */
[----:B------:R-:W-:Y:S01]  /*f100*/  IABS R196, R16 ;  /* 0x0000001000c47213 */ /* 0x000fe20000000000 */
[----:B------:R-:W-:Y:S01]  /*f110*/  IMAD.HI.U32 R197, R105, R168, RZ ;  /* 0x000000a869c57227 */ /* 0x000fe200078e00ff */
[----:B------:R-:W-:Y:S01]  /*f120*/  IADD3 R35, R248, 0x13c, RZ ;  /* 0x0000013cf8237810 */ /* 0x000fe20007ffe0ff */
[----:B------:R-:W-:Y:S01]  /*f130*/  STL [R1+0x266c], R36 ;  /* 0x00266c2401007387 */ /* 0x000fe20000100800 */
[----:B------:R-:W-:Y:S01]  /*f140*/  IABS R175, R36 ;  /* 0x0000002400af7213 */ /* 0x000fe20000000000 */
[--C-:B------:R-:W-:Y:S01]  /*f150*/  @!P4 IMAD.IADD R166, R166, 0x1, -R251.reuse ;  /* 0x00000001a6a6c824 */ /* 0x100fe200078e0afb */
[C---:B------:R-:W-:Y:S01]  /*f160*/  ISETP.GT.U32.AND P4, PT, R251.reuse, R174, PT ;  /* 0x000000aefb00720c */ /* 0x040fe20003f84070 */
[----:B------:R-:W-:Y:S01]  /*f170*/  @!P6 IMAD.IADD R180, R180, 0x1, -R251 ;  /* 0x00000001b4b4e824 */ /* 0x000fe200078e0afb */
[C---:B------:R-:W-:Y:S01]  /*f180*/  ISETP.GT.U32.AND P6, PT, R251.reuse, R179, PT ;  /* 0x000000b3fb00720c */ /* 0x040fe20003fc4070 */
[----:B------:R-:W-:Y:S01]  /*f190*/  IMAD.MOV R197, RZ, RZ, -R197 ;  /* 0x000000ffffc57224 */ /* 0x000fe200078e0ac5 */
[----:B------:R-:W-:Y:S01]  /*f1a0*/  STL [R1+0x2670], R20 ;  /* 0x0026701401007387 */ /* 0x000fe20000100800 */
[----:B------:R-:W-:Y:S01]  /*f1b0*/  IMAD.MOV R169, RZ, RZ, -R199 ;  /* 0x000000ffffa97224 */ /* 0x000fe200078e0ac7 */
[----:B------:R-:W-:Y:S01]  /*f1c0*/  IABS R202, R35 ;  /* 0x0000002300ca7213 */ /* 0x000fe20000000000 */
[----:B------:R-:W-:Y:S01]  /*f1d0*/  IMAD R168, R251, R197, R168 ;  /* 0x000000c5fba87224 */ /* 0x000fe200078e02a8 */
[----:B------:R1:W-:Y:S01]  /*f1e0*/  STL [R1+0x2b8], R14 ;  /* 0x0002b80e01007387 */ /* 0x0003e20000100800 */
[----:B------:R-:W-:-:S04]  /*f1f0*/  IMAD.HI.U32 R197, R105, R196, RZ ;  /* 0x000000c469c57227 */ /* 0x000fc800078e00ff */
[--C-:B------:R-:W-:Y:S01]  /*f200*/  @!P4 IMAD.IADD R174, R174, 0x1, -R251.reuse ;  /* 0x00000001aeaec824 */ /* 0x100fe200078e0afb */
[----:B------:R-:W-:Y:S01]  /*f210*/  ISETP.GE.AND P4, PT, R0, RZ, PT ;  /* 0x000000ff0000720c */ /* 0x000fe20003f86270 */
[----:B------:R-:W-:Y:S02]  /*f220*/  IMAD.MOV.U32 R0, RZ, RZ, R166 ;  /* 0x000000ffff007224 */ /* 0x000fe400078e00a6 */
[--C-:B------:R-:W-:Y:S01]  /*f230*/  @!P3 IMAD.IADD R167, R167, 0x1, -R251.reuse ;  /* 0x00000001a7a7b824 */ /* 0x100fe200078e0afb */
[----:B------:R-:W-:Y:S01]  /*f240*/  ISETP.GE.AND P3, PT, R34, RZ, PT ;  /* 0x000000ff2200720c */ /* 0x000fe20003f66270 */
[----:B------:R-:W-:Y:S01]  /*f250*/  @!P5 IMAD.MOV R0, RZ, RZ, -R0 ;  /* 0x000000ffff00d224 */ /* 0x000fe200078e0a00 */
[----:B------:R-:W-:Y:S01]  /*f260*/  ISETP.GT.U32.AND P5, PT, R251, R174, PT ;  /* 0x000000aefb00720c */ /* 0x000fe20003fa4070 */
[----:B------:R-:W-:Y:S01]  /*f270*/  @!P6 IMAD.IADD R179, R179, 0x1, -R251 ;  /* 0x00000001b3b3e824 */ /* 0x000fe200078e0afb */
[----:B-1----:R-:W-:Y:S01]  /*f280*/  IADD3 R14, R248, 0x13a, RZ ;  /* 0x0000013af80e7810 */ /* 0x002fe20007ffe0ff */
[----:B------:R-:W-:-:S02]  /*f290*/  IMAD.MOV R197, RZ, RZ, -R197 ;  /* 0x000000ffffc57224 */ /* 0x000fc400078e0ac5 */
[C---:B------:R-:W-:Y:S01]  /*f2a0*/  IMAD R169, R251.reuse, R169, R198 ;  /* 0x000000a9fba97224 */ /* 0x040fe200078e02c6 */
[C---:B------:R-:W-:Y:S01]  /*f2b0*/  ISETP.GT.U32.AND P6, PT, R251.reuse, R179, PT ;  /* 0x000000b3fb00720c */ /* 0x040fe20003fc4070 */
[----:B------:R-:W-:Y:S01]  /*f2c0*/  IMAD.MOV.U32 R34, RZ, RZ, R167 ;  /* 0x000000ffff227224 */ /* 0x000fe200078e00a7 */
[----:B------:R-:W-:Y:S01]  /*f2d0*/  STL [R1+0x2674], R14 ;  /* 0x0026740e01007387 */ /* 0x000fe20000100800 */
[C---:B------:R-:W-:Y:S01]  /*f2e0*/  IMAD R170, R251.reuse, R197, R196 ;  /* 0x000000c5fbaa7224 */ /* 0x040fe200078e02c4 */
[----:B------:R-:W-:Y:S01]  /*f2f0*/  IABS R197, R8 ;  /* 0x0000000800c57213 */ /* 0x000fe20000000000 */
[----:B------:R-:W-:Y:S01]  /*f300*/  @!P4 IMAD.MOV R34, RZ, RZ, -R34 ;  /* 0x000000ffff22c224 */ /* 0x000fe200078e0a22 */
[----:B------:R-:W-:Y:S01]  /*f310*/  STL [R1+0x2b4], R41 ;  /* 0x0002b42901007387 */ /* 0x000fe20000100800 */
[C---:B------:R-:W-:Y:S01]  /*f320*/  ISETP.GT.U32.AND P4, PT, R251.reuse, R169, PT ;  /* 0x000000a9fb00720c */ /* 0x040fe20003f84070 */
[----:B------:R-:W-:Y:S01]  /*f330*/  @!P5 IMAD.IADD R174, R174, 0x1, -R251 ;  /* 0x00000001aeaed824 */ /* 0x000fe200078e0afb */
[----:B------:R-:W-:Y:S01]  /*f340*/  ISETP.GT.U32.AND P5, PT, R251, R170, PT ;  /* 0x000000aafb00720c */ /* 0x000fe20003fa4070 */
[----:B------:R1:W-:Y:S01]  /*f350*/  STL [R1+0x2b0], R0 ;  /* 0x0002b00001007387 */ /* 0x0003e20000100800 */
[----:B------:R-:W-:Y:S01]  /*f360*/  IABS R198, R15 ;  /* 0x0000000f00c67213 */ /* 0x000fe20000000000 */
[----:B------:R-:W-:Y:S01]  /*f370*/  IMAD.HI.U32 R199, R105, R197, RZ ;  /* 0x000000c569c77227 */ /* 0x000fe200078e00ff */
[----:B------:R-:W-:-:S02]  /*f380*/  IABS R196, R33 ;  /* 0x0000002100c47213 */ /* 0x000fc40000000000 */
[----:B------:R-:W-:Y:S01]  /*f390*/  IABS R181, R14 ;  /* 0x0000000e00b57213 */ /* 0x000fe20000000000 */
[----:B------:R-:W-:Y:S01]  /*f3a0*/  @!P6 IMAD.IADD R179, R179, 0x1, -R251 ;  /* 0x00000001b3b3e824 */ /* 0x000fe200078e0afb */
[----:B------:R-:W-:Y:S01]  /*f3b0*/  ISETP.GE.AND P6, PT, R40, RZ, PT ;  /* 0x000000ff2800720c */ /* 0x000fe20003fc6270 */
[----:B------:R-:W-:-:S04]  /*f3c0*/  IMAD.HI.U32 R150, R105, R198, RZ ;  /* 0x000000c669967227 */ /* 0x000fc800078e00ff */
[----:B-1----:R-:W-:Y:S02]  /*f3d0*/  IMAD.MOV.U32 R0, RZ, RZ, R180 ;  /* 0x000000ffff007224 */ /* 0x002fe400078e00b4 */
[--C-:B------:R-:W-:Y:S02]  /*f3e0*/  @!P4 IMAD.IADD R169, R169, 0x1, -R251.reuse ;  /* 0x00000001a9a9c824 */ /* 0x100fe400078e0afb */
[----:B------:R-:W-:Y:S01]  /*f3f0*/  @!P3 IMAD.MOV R0, RZ, RZ, -R0 ;  /* 0x000000ffff00b224 */ /* 0x000fe200078e0a00 */
[C---:B------:R-:W-:Y:S01]  /*f400*/  ISETP.GT.U32.AND P3, PT, R251.reuse, R168, PT ;  /* 0x000000a8fb00720c */ /* 0x040fe20003f64070 */
[----:B------:R-:W-:Y:S01]  /*f410*/  @!P5 IMAD.IADD R170, R170, 0x1, -R251 ;  /* 0x00000001aaaad824 */ /* 0x000fe200078e0afb */
[----:B------:R-:W-:Y:S01]  /*f420*/  ISETP.GT.U32.AND P5, PT, R251, R169, PT ;  /* 0x000000a9fb00720c */ /* 0x000fe20003fa4070 */
[----:B------:R-:W-:Y:S01]  /*f430*/  IMAD.MOV R151, RZ, RZ, -R199 ;  /* 0x000000ffff977224 */ /* 0x000fe200078e0ac7 */
[----:B------:R1:W-:Y:S01]  /*f440*/  STL [R1+0x2ac], R0 ;  /* 0x0002ac0001007387 */ /* 0x0003e20000100800 */
[----:B------:R-:W-:-:S02]  /*f450*/  IMAD.MOV R150, RZ, RZ, -R150 ;  /* 0x000000ffff967224 */ /* 0x000fc400078e0a96 */
[----:B------:R-:W-:Y:S02]  /*f460*/  IMAD R151, R251, R151, R197 ;  /* 0x00000097fb977224 */ /* 0x000fe400078e02c5 */
[----:B------:R-:W-:-:S04]  /*f470*/  IMAD.HI.U32 R200, R105, R196, RZ ;  /* 0x000000c469c87227 */ /* 0x000fc800078e00ff */
[--C-:B------:R-:W-:Y:S01]  /*f480*/  @!P3 IMAD.IADD R168, R168, 0x1, -R251.reuse ;  /* 0x00000001a8a8b824 */ /* 0x100fe200078e0afb */
[----:B-1----:R-:W-:Y:S01]  /*f490*/  IADD3 R0, R248, 0x13b, RZ ;  /* 0x0000013bf8007810 */ /* 0x002fe20007ffe0ff */
[C---:B------:R-:W-:Y:S01]  /*f4a0*/  IMAD R150, R251.reuse, R150, R198 ;  /* 0x00000096fb967224 */ /* 0x040fe200078e02c6 */
[----:B------:R-:W-:Y:S01]  /*f4b0*/  ISETP.GE.AND P3, PT, R38, RZ, PT ;  /* 0x000000ff2600720c */ /* 0x000fe20003f66270 */
[----:B------:R-:W-:Y:S01]  /*f4c0*/  IMAD.MOV.U32 R38, RZ, RZ, R174 ;  /* 0x000000ffff267224 */ /* 0x000fe200078e00ae */
[----:B------:R-:W-:Y:S01]  /*f4d0*/  ISETP.GT.U32.AND P4, PT, R251, R168, PT ;  /* 0x000000a8fb00720c */ /* 0x000fe20003f84070 */
[----:B------:R-:W-:Y:S01]  /*f4e0*/  STL [R1+0x2650], R0 ;  /* 0x0026500001007387 */ /* 0x000fe20000100800 */
[----:B------:R-:W-:Y:S01]  /*f4f0*/  @!P5 IMAD.IADD R169, R169, 0x1, -R251 ;  /* 0x00000001a9a9d824 */ /* 0x000fe200078e0afb */
[C---:B------:R-:W-:Y:S01]  /*f500*/  ISETP.GT.U32.AND P5, PT, R251.reuse, R151, PT ;  /* 0x00000097fb00720c */ /* 0x040fe20003fa4070 */
[----:B------:R-:W-:Y:S01]  /*f510*/  @!P6 IMAD.MOV R38, RZ, RZ, -R38 ;  /* 0x000000ffff26e224 */ /* 0x000fe200078e0a26 */
[----:B------:R1:W-:Y:S01]  /*f520*/  STL [R1+0x2a8], R34 ;  /* 0x0002a82201007387 */ /* 0x0003e20000100800 */
[----:B------:R-:W-:Y:S01]  /*f530*/  ISETP.GT.U32.AND P6, PT, R251, R170, PT ;  /* 0x000000aafb00720c */ /* 0x000fe20003fc4070 */
[----:B------:R-:W-:Y:S01]  /*f540*/  IMAD.MOV R152, RZ, RZ, -R200 ;  /* 0x000000ffff987224 */ /* 0x000fe200078e0ac8 */
[----:B------:R-:W-:Y:S01]  /*f550*/  IABS R180, R0 ;  /* 0x0000000000b47213 */ /* 0x000fe20000000000 */
[----:B------:R-:W-:Y:S01]  /*f560*/  STL [R1+0x265c], R35 ;  /* 0x00265c2301007387 */ /* 0x000fe20000100800 */
[----:B------:R-:W-:-:S04]  /*f570*/  IMAD.HI.U32 R156, R105, R194, RZ ;  /* 0x000000c2699c7227 */ /* 0x000fc800078e00ff */
[----:B------:R-:W-:Y:S01]  /*f580*/  IMAD R152, R251, R152, R196 ;  /* 0x00000098fb987224 */ /* 0x000fe200078e02c4 */
[----:B-1----:R-:W-:Y:S01]  /*f590*/  IADD3 R34, R248, 0x13d, RZ ;  /* 0x0000013df8227810 */ /* 0x002fe20007ffe0ff */
[----:B------:R-:W-:-:S04]  /*f5a0*/  IMAD.HI.U32 R196, R105, R195, RZ ;  /* 0x000000c369c47227 */ /* 0x000fc800078e00ff */
[----:B------:R-:W-:Y:S01]  /*f5b0*/  STL [R1+0x2664], R34 ;  /* 0x0026642201007387 */ /* 0x000fe20000100800 */
[--C-:B------:R-:W-:Y:S01]  /*f5c0*/  @!P4 IMAD.IADD R168, R168, 0x1, -R251.reuse ;  /* 0x00000001a8a8c824 */ /* 0x100fe200078e0afb */
[----:B------:R-:W-:Y:S01]  /*f5d0*/  ISETP.GE.AND P4, PT, R28, RZ, PT ;  /* 0x000000ff1c00720c */ /* 0x000fe20003f86270 */
[----:B------:R-:W-:Y:S01]  /*f5e0*/  IMAD.MOV R196, RZ, RZ, -R196 ;  /* 0x000000ffffc47224 */ /* 0x000fe200078e0ac4 */
[----:B------:R1:W-:Y:S01]  /*f5f0*/  STL [R1+0x2a4], R38 ;  /* 0x0002a42601007387 */ /* 0x0003e20000100800 */
[----:B------:R-:W-:Y:S01]  /*f600*/  @!P6 IMAD.IADD R170, R170, 0x1, -R251 ;  /* 0x00000001aaaae824 */ /* 0x000fe200078e0afb */
[----:B------:R-:W-:Y:S01]  /*f610*/  ISETP.GE.AND P6, PT, R26, RZ, PT ;  /* 0x000000ff1a00720c */ /* 0x000fe20003fc6270 */
[----:B------:R-:W-:Y:S01]  /*f620*/  IMAD R153, R251, R196, R195 ;  /* 0x000000c4fb997224 */ /* 0x000fe200078e02c3 */
[----:B------:R-:W-:Y:S01]  /*f630*/  IABS R196, R7 ;  /* 0x0000000700c47213 */ /* 0x000fe20000000000 */
[----:B------:R-:W-:Y:S01]  /*f640*/  @!P5 IMAD.IADD R151, R151, 0x1, -R251 ;  /* 0x000000019797d824 */ /* 0x000fe200078e0afb */
[----:B------:R-:W-:Y:S01]  /*f650*/  IABS R195, R5 ;  /* 0x0000000500c37213 */ /* 0x000fe20000000000 */
[----:B------:R-:W-:Y:S01]  /*f660*/  IMAD.MOV R156, RZ, RZ, -R156 ;  /* 0x000000ffff9c7224 */ /* 0x000fe200078e0a9c */
[----:B------:R-:W-:Y:S01]  /*f670*/  IADD3 R28, R248, 0x13e, RZ ;  /* 0x0000013ef81c7810 */ /* 0x000fe20007ffe0ff */
[----:B------:R-:W-:Y:S01]  /*f680*/  IMAD.HI.U32 R197, R105, R196, RZ ;  /* 0x000000c469c57227 */ /* 0x000fe200078e00ff */
[----:B------:R-:W-:-:S02]  /*f690*/  ISETP.GT.U32.AND P5, PT, R251, R151, PT ;  /* 0x00000097fb00720c */ /* 0x000fc40003fa4070 */
[----:B------:R-:W-:Y:S01]  /*f6a0*/  IADD3 R26, R248, 0x13f, RZ ;  /* 0x0000013ff81a7810 */ /* 0x000fe20007ffe0ff */
[----:B-1----:R-:W-:Y:S01]  /*f6b0*/  IMAD.MOV.U32 R38, RZ, RZ, R179 ;  /* 0x000000ffff267224 */ /* 0x002fe200078e00b3 */
[----:B------:R-:W-:Y:S01]  /*f6c0*/  IABS R201, R28 ;  /* 0x0000001c00c97213 */ /* 0x000fe20000000000 */
[----:B------:R-:W-:-:S04]  /*f6d0*/  IMAD.HI.U32 R154, R105, R195, RZ ;  /* 0x000000c3699a7227 */ /* 0x000fc800078e00ff */
[----:B------:R-:W-:Y:S01]  /*f6e0*/  @!P3 IMAD.MOV R38, RZ, RZ, -R38 ;  /* 0x000000ffff26b224 */ /* 0x000fe200078e0a26 */
[C---:B------:R-:W-:Y:S01]  /*f6f0*/  ISETP.GT.U32.AND P3, PT, R251.reuse, R150, PT ;  /* 0x00000096fb00720c */ /* 0x040fe20003f64070 */
[----:B------:R-:W-:Y:S02]  /*f700*/  IMAD.MOV R197, RZ, RZ, -R197 ;  /* 0x000000ffffc57224 */ /* 0x000fe400078e0ac5 */
[----:B------:R-:W-:Y:S01]  /*f710*/  IMAD.MOV R155, RZ, RZ, -R154 ;  /* 0x000000ffff9b7224 */ /* 0x000fe200078e0a9a */
[----:B------:R1:W-:Y:S01]  /*f720*/  STL [R1+0x298], R38 ;  /* 0x0002982601007387 */ /* 0x0003e20000100800 */
[----:B------:R-:W-:Y:S02]  /*f730*/  IMAD R154, R251, R197, R196 ;  /* 0x000000c5fb9a7224 */ /* 0x000fe400078e02c4 */
[----:B------:R-:W-:Y:S01]  /*f740*/  @!P5 IMAD.IADD R151, R151, 0x1, -R251 ;  /* 0x000000019797d824 */ /* 0x000fe200078e0afb */
[----:B------:R-:W-:Y:S01]  /*f750*/  STL [R1+0x264c], R28 ;  /* 0x00264c1c01007387 */ /* 0x000fe20000100800 */
[C---:B------:R-:W-:Y:S01]  /*f760*/  IMAD R155, R251.reuse, R155, R195 ;  /* 0x0000009bfb9b7224 */ /* 0x040fe200078e02c3 */
[C---:B------:R-:W-:Y:S01]  /*f770*/  ISETP.GT.U32.AND P5, PT, R251.reuse, R154, PT ;  /* 0x0000009afb00720c */ /* 0x040fe20003fa4070 */
[----:B------:R-:W-:Y:S01]  /*f780*/  IMAD R156, R251, R156, R194 ;  /* 0x0000009cfb9c7224 */ /* 0x000fe200078e02c2 */
[----:B------:R-:W-:Y:S01]  /*f790*/  STL [R1+0x2654], R26 ;  /* 0x0026541a01007387 */ /* 0x000fe20000100800 */
[----:B------:R-:W-:Y:S01]  /*f7a0*/  @!P3 IMAD.IADD R150, R150, 0x1, -R251 ;  /* 0x000000019696b824 */ /* 0x000fe200078e0afb */
[----:B------:R-:W-:Y:S01]  /*f7b0*/  ISETP.GE.AND P3, PT, R16, RZ, PT ;  /* 0x000000ff1000720c */ /* 0x000fe20003f66270 */
[----:B-1----:R-:W-:Y:S01]  /*f7c0*/  IMAD.MOV.U32 R38, RZ, RZ, R168 ;  /* 0x000000ffff267224 */ /* 0x002fe200078e00a8 */
[----:B------:R-:W-:Y:S01]  /*f7d0*/  IABS R194, R23 ;  /* 0x0000001700c27213 */ /* 0x000fe20000000000 */
[----:B------:R-:W-:-:S02]  /*f7e0*/  IMAD.MOV.U32 R16, RZ, RZ, R169 ;  /* 0x000000ffff107224 */ /* 0x000fc400078e00a9 */
[----:B------:R-:W-:Y:S01]  /*f7f0*/  @!P4 IMAD.MOV R38, RZ, RZ, -R38 ;  /* 0x000000ffff26c224 */ /* 0x000fe200078e0a26 */
[C---:B------:R-:W-:Y:S01]  /*f800*/  ISETP.GT.U32.AND P4, PT, R251.reuse, R150, PT ;  /* 0x00000096fb00720c */ /* 0x040fe20003f84070 */
[----:B------:R-:W-:Y:S01]  /*f810*/  @!P6 IMAD.MOV R16, RZ, RZ, -R16 ;  /* 0x000000ffff10e224 */ /* 0x000fe200078e0a10 */
[----:B------:R-:W-:Y:S01]  /*f820*/  ISETP.GT.U32.AND P6, PT, R251, R152, PT ;  /* 0x00000098fb00720c */ /* 0x000fe20003fc4070 */
[----:B------:R-:W-:Y:S01]  /*f830*/  @!P5 IMAD.IADD R154, R154, 0x1, -R251 ;  /* 0x000000019a9ad824 */ /* 0x000fe200078e0afb */
[----:B------:R-:W-:Y:S01]  /*f840*/  STL [R1+0x290], R38 ;  /* 0x0002902601007387 */ /* 0x000fe20000100800 */
[----:B------:R-:W-:-:S03]  /*f850*/  IMAD.HI.U32 R196, R105, R157, RZ ;  /* 0x0000009d69c47227 */ /* 0x000fc600078e00ff */
[----:B------:R1:W-:Y:S01]  /*f860*/  STL [R1+0x28c], R16 ;  /* 0x00028c1001007387 */ /* 0x0003e20000100800 */
[----:B------:R-:W-:Y:S01]  /*f870*/  ISETP.GT.U32.AND P5, PT, R251, R154, PT ;  /* 0x0000009afb00720c */ /* 0x000fe20003fa4070 */
[----:B------:R-:W-:Y:S02]  /*f880*/  IMAD.MOV R196, RZ, RZ, -R196 ;  /* 0x000000ffffc47224 */ /* 0x000fe400078e0ac4 */
[----:B------:R-:W-:-:S04]  /*f890*/  IMAD.HI.U32 R193, R105, R159, RZ ;  /* 0x0000009f69c17227 */ /* 0x000fc800078e00ff */
[--C-:B------:R-:W-:Y:S01]  /*f8a0*/  @!P4 IMAD.IADD R150, R150, 0x1, -R251.reuse ;  /* 0x000000019696c824 */ /* 0x100fe200078e0afb */
[----:B------:R-:W-:Y:S01]  /*f8b0*/  ISETP.GE.AND P4, PT, R15, RZ, PT ;  /* 0x000000ff0f00720c */ /* 0x000fe20003f86270 */
[----:B-1----:R-:W-:Y:S01]  /*f8c0*/  IMAD.MOV.U32 R16, RZ, RZ, R170 ;  /* 0x000000ffff107224 */ /* 0x002fe200078e00aa */
[----:B------:R-:W-:Y:S01]  /*f8d0*/  IADD3 R15, R248, 0x141, RZ ;  /* 0x00000141f80f7810 */ /* 0x000fe20007ffe0ff */
[--C-:B------:R-:W-:Y:S01]  /*f8e0*/  @!P6 IMAD.IADD R152, R152, 0x1, -R251.reuse ;  /* 0x000000019898e824 */ /* 0x100fe200078e0afb */
[----:B------:R-:W-:Y:S01]  /*f8f0*/  ISETP.GE.AND P6, PT, R8, RZ, PT ;  /* 0x000000ff0800720c */ /* 0x000fe20003fc6270 */
[----:B------:R-:W-:Y:S01]  /*f900*/  @!P3 IMAD.MOV R16, RZ, RZ, -R16 ;  /* 0x000000ffff10b224 */ /* 0x000fe200078e0a10 */
[C---:B------:R-:W-:Y:S01]  /*f910*/  ISETP.GT.U32.AND P3, PT, R251.reuse, R153, PT ;  /* 0x00000099fb00720c */ /* 0x040fe20003f64070 */
[----:B------:R-:W-:Y:S01]  /*f920*/  @!P5 IMAD.IADD R154, R154, 0x1, -R251 ;  /* 0x000000019a9ad824 */ /* 0x000fe200078e0afb */
[----:B------:R-:W-:Y:S01]  /*f930*/  ISETP.GE.AND P5, PT, R32, RZ, PT ;  /* 0x000000ff2000720c */ /* 0x000fe20003fa6270 */
[----:B------:R-:W-:Y:S01]  /*f940*/  IMAD R157, R251, R196, R157 ;  /* 0x000000c4fb9d7224 */ /* 0x000fe200078e029d */
[----:B------:R1:W-:Y:S01]  /*f950*/  STL [R1+0x284], R16 ;  /* 0x0002841001007387 */ /* 0x0003e20000100800 */
[----:B------:R-:W-:Y:S01]  /*f960*/  IMAD.HI.U32 R195, R105, R194, RZ ;  /* 0x000000c269c37227 */ /* 0x000fe200078e00ff */
[----:B------:R-:W-:-:S02]  /*f970*/  IADD3 R8, R248, 0x142, RZ ;  /* 0x00000142f8087810 */ /* 0x000fc40007ffe0ff */
[C---:B------:R-:W-:Y:S01]  /*f980*/  IADD3 R32, R248.reuse, 0x149, RZ ;  /* 0x00000149f8207810 */ /* 0x040fe20007ffe0ff */
[----:B------:R-:W-:Y:S02]  /*f990*/  @!P4 IMAD.MOV R150, RZ, RZ, -R150 ;  /* 0x000000ffff96c224 */ /* 0x000fe400078e0a96 */
[----:B------:R-:W-:Y:S01]  /*f9a0*/  @!P6 IMAD.MOV R151, RZ, RZ, -R151 ;  /* 0x000000ffff97e224 */ /* 0x000fe200078e0a97 */
[----:B------:R-:W-:Y:S01]  /*f9b0*/  ISETP.GT.U32.AND P6, PT, R251, R155, PT ;  /* 0x0000009bfb00720c */ /* 0x000fe20003fc4070 */
[----:B------:R-:W-:Y:S01]  /*f9c0*/  @!P3 IMAD.IADD R153, R153, 0x1, -R251 ;  /* 0x000000019999b824 */ /* 0x000fe200078e0afb */
[C---:B------:R-:W-:Y:S01]  /*f9d0*/  ISETP.GT.U32.AND P3, PT, R251.reuse, R152, PT ;  /* 0x00000098fb00720c */ /* 0x040fe20003f64070 */
[----:B------:R-:W-:Y:S01]  /*f9e0*/  IMAD.MOV R193, RZ, RZ, -R193 ;  /* 0x000000ffffc17224 */ /* 0x000fe200078e0ac1 */
[----:B-1----:R-:W-:Y:S01]  /*f9f0*/  IADD3 R16, R248, 0x140, RZ ;  /* 0x00000140f8107810 */ /* 0x002fe20007ffe0ff */
[----:B------:R-:W-:Y:S01]  /*fa00*/  IMAD.MOV R195, RZ, RZ, -R195 ;  /* 0x000000ffffc37224 */ /* 0x000fe200078e0ac3 */
[C---:B------:R-:W-:Y:S01]  /*fa10*/  ISETP.GT.U32.AND P4, PT, R251.reuse, R153, PT ;  /* 0x00000099fb00720c */ /* 0x040fe20003f84070 */
[C---:B------:R-:W-:Y:S01]  /*fa20*/  IMAD R159, R251.reuse, R193, R159 ;  /* 0x000000c1fb9f7224 */ /* 0x040fe200078e029f */
[----:B------:R-:W-:Y:S01]  /*fa30*/  IABS R193, R19 ;  /* 0x0000001300c17213 */ /* 0x000fe20000000000 */
[----:B------:R-:W-:Y:S01]  /*fa40*/  IMAD R158, R251, R195, R194 ;  /* 0x000000c3fb9e7224 */ /* 0x000fe200078e02c2 */
[----:B------:R-:W-:Y:S01]  /*fa50*/  IABS R194, R18 ;  /* 0x0000001200c27213 */ /* 0x000fe20000000000 */
[----:B------:R-:W-:Y:S01]  /*fa60*/  IMAD.HI.U32 R195, R105, R192, RZ ;  /* 0x000000c069c37227 */ /* 0x000fe200078e00ff */
[----:B------:R-:W-:Y:S01]  /*fa70*/  STL [R1+0x2648], R16 ;  /* 0x0026481001007387 */ /* 0x000fe20000100800 */
[----:B------:R-:W-:-:S02]  /*fa80*/  IABS R196, R32 ;  /* 0x0000002000c47213 */ /* 0x000fc40000000000 */
[--C-:B------:R-:W-:Y:S01]  /*fa90*/  @!P3 IMAD.IADD R152, R152, 0x1, -R251.reuse ;  /* 0x000000019898b824 */ /* 0x100fe200078e0afb */
[----:B------:R-:W-:Y:S01]  /*faa0*/  ISETP.GE.AND P3, PT, R33, RZ, PT ;  /* 0x000000ff2100720c */ /* 0x000fe20003f66270 */
[--C-:B------:R-:W-:Y:S01]  /*fab0*/  @!P6 IMAD.IADD R155, R155, 0x1, -R251.reuse ;  /* 0x000000019b9be824 */ /* 0x100fe200078e0afb */
[----:B------:R-:W-:Y:S01]  /*fac0*/  ISETP.GE.AND P6, PT, R7, RZ, PT ;  /* 0x000000ff0700720c */ /* 0x000fe20003fc6270 */
[----:B------:R-:W-:Y:S01]  /*fad0*/  @!P4 IMAD.IADD R153, R153, 0x1, -R251 ;  /* 0x000000019999c824 */ /* 0x000fe200078e0afb */
[----:B------:R-:W-:Y:S01]  /*fae0*/  ISETP.GT.U32.AND P4, PT, R251, R156, PT ;  /* 0x0000009cfb00720c */ /* 0x000fe20003f84070 */
[----:B------:R-:W-:Y:S01]  /*faf0*/  IMAD.HI.U32 R160, R105, R193, RZ ;  /* 0x000000c169a07227 */ /* 0x000fe200078e00ff */
[C---:B------:R-:W-:Y:S01]  /*fb00*/  IADD3 R7, R248.reuse, 0x143, RZ ;  /* 0x00000143f8077810 */ /* 0x040fe20007ffe0ff */
[----:B------:R-:W-:Y:S01]  /*fb10*/  STL [R1+0x2640], R15 ;  /* 0x0026400f01007387 */ /* 0x000fe20000100800 */
[----:B------:R-:W-:Y:S01]  /*fb20*/  IADD3 R33, R248, 0x144, RZ ;  /* 0x00000144f8217810 */ /* 0x000fe20007ffe0ff */
[----:B------:R-:W-:Y:S01]  /*fb30*/  @!P5 IMAD.MOV R153, RZ, RZ, -R153 ;  /* 0x000000ffff99d224 */ /* 0x000fe200078e0a99 */
[C---:B------:R-:W-:Y:S01]  /*fb40*/  ISETP.GT.U32.AND P5, PT, R251.reuse, R157, PT ;  /* 0x0000009dfb00720c */ /* 0x040fe20003fa4070 */
[----:B------:R-:W-:Y:S01]  /*fb50*/  IMAD.MOV R160, RZ, RZ, -R160 ;  /* 0x000000ffffa07224 */ /* 0x000fe200078e0aa0 */
[----:B------:R-:W-:Y:S01]  /*fb60*/  STL [R1+0x2644], R8 ;  /* 0x0026440801007387 */ /* 0x000fe20000100800 */
[----:B------:R-:W-:Y:S01]  /*fb70*/  @!P3 IMAD.MOV R152, RZ, RZ, -R152 ;  /* 0x000000ffff98b224 */ /* 0x000fe200078e0a98 */
[----:B------:R-:W-:Y:S01]  /*fb80*/  ISETP.GT.U32.AND P3, PT, R251, R155, PT ;  /* 0x0000009bfb00720c */ /* 0x000fe20003f64070 */
[----:B------:R-:W-:Y:S01]  /*fb90*/  @!P6 IMAD.MOV R154, RZ, RZ, -R154 ;  /* 0x000000ffff9ae224 */ /* 0x000fe200078e0a9a */
[----:B------:R-:W-:Y:S01]  /*fba0*/  ISETP.GE.AND P6, PT, R5, RZ, PT ;  /* 0x000000ff0500720c */ /* 0x000fe20003fc6270 */
[----:B------:R-:W-:Y:S01]  /*fbb0*/  @!P4 IMAD.IADD R156, R156, 0x1, -R251 ;  /* 0x000000019c9cc824 */ /* 0x000fe200078e0afb */
[----:B------:R-:W-:Y:S01]  /*fbc0*/  IADD3 R5, R248, 0x145, RZ ;  /* 0x00000145f8057810 */ /* 0x000fe20007ffe0ff */
[----:B------:R-:W-:Y:S01]  /*fbd0*/  IMAD R160, R251, R160, R193 ;  /* 0x000000a0fba07224 */ /* 0x000fe200078e02c1 */
[----:B------:R-:W-:Y:S01]  /*fbe0*/  STL.64 [R1+0x2e00], R150 ;  /* 0x002e009601007387 */ /* 0x000fe20000100a00 */
[----:B------:R-:W-:Y:S01]  /*fbf0*/  IMAD.HI.U32 R161, R105, R194, RZ ;  /* 0x000000c269a17227 */ /* 0x000fe200078e00ff */
[----:B------:R-:W-:-:S02]  /*fc00*/  ISETP.GT.U32.AND P4, PT, R251, R156, PT ;  /* 0x0000009cfb00720c */ /* 0x000fc40003f84070 */
[----:B------:R-:W-:Y:S01]  /*fc10*/  STL.64 [R1+0x2e08], R152 ;  /* 0x002e089801007387 */ /* 0x000fe20000100a00 */
[--C-:B------:R-:W-:Y:S02]  /*fc20*/  @!P5 IMAD.IADD R157, R157, 0x1, -R251.reuse ;  /* 0x000000019d9dd824 */ /* 0x100fe400078e0afb */
[----:B------:R-:W-:Y:S01]  /*fc30*/  @!P3 IMAD.IADD R155, R155, 0x1, -R251 ;  /* 0x000000019b9bb824 */ /* 0x000fe200078e0afb */
[----:B------:R-:W-:Y:S01]  /*fc40*/  ISETP.GE.AND P3, PT, R25, RZ, PT ;  /* 0x000000ff1900720c */ /* 0x000fe20003f66270 */
[----:B------:R-:W-:Y:S01]  /*fc50*/  IMAD.MOV R161, RZ, RZ, -R161 ;  /* 0x000000ffffa17224 */ /* 0x000fe200078e0aa1 */
[C---:B------:R-:W-:Y:S01]  /*fc60*/  ISETP.GT.U32.AND P5, PT, R251.reuse, R157, PT ;  /* 0x0000009dfb00720c */ /* 0x040fe20003fa4070 */
[----:B------:R-:W-:Y:S01]  /*fc70*/  @!P6 IMAD.MOV R155, RZ, RZ, -R155 ;  /* 0x000000ffff9be224 */ /* 0x000fe200078e0a9b */
[C---:B------:R-:W-:Y:S01]  /*fc80*/  ISETP.GT.U32.AND P6, PT, R251.reuse, R159, PT ;  /* 0x0000009ffb00720c */ /* 0x040fe20003fc4070 */
[C---:B------:R-:W-:Y:S01]  /*fc90*/  IMAD R161, R251.reuse, R161, R194 ;  /* 0x000000a1fba17224 */ /* 0x040fe200078e02c2 */
[----:B------:R-:W-:Y:S01]  /*fca0*/  STL [R1+0x262c], R7 ;  /* 0x00262c0701007387 */ /* 0x000fe20000100800 */
[--C-:B------:R-:W-:Y:S01]  /*fcb0*/  @!P4 IMAD.IADD R156, R156, 0x1, -R251.reuse ;  /* 0x000000019c9cc824 */ /* 0x100fe200078e0afb */
[----:B------:R-:W-:Y:S01]  /*fcc0*/  ISETP.GT.U32.AND P4, PT, R251, R158, PT ;  /* 0x0000009efb00720c */ /* 0x000fe20003f84070 */
[----:B------:R-:W-:Y:S01]  /*fcd0*/  IMAD.HI.U32 R193, R105, R191, RZ ;  /* 0x000000bf69c17227 */ /* 0x000fe200078e00ff */
[----:B------:R-:W-:Y:S01]  /*fce0*/  IADD3 R25, R248, 0x146, RZ ;  /* 0x00000146f8197810 */ /* 0x000fe20007ffe0ff */
[----:B------:R-:W-:Y:S02]  /*fcf0*/  STL [R1+0x2638], R33 ;  /* 0x0026382101007387 */ /* 0x000fe40000100800 */
[----:B------:R-:W-:Y:S01]  /*fd00*/  @!P3 IMAD.MOV R156, RZ, RZ, -R156 ;  /* 0x000000ffff9cb224 */ /* 0x000fe200078e0a9c */
[----:B------:R-:W-:Y:S01]  /*fd10*/  ISETP.GE.AND P3, PT, R24, RZ, PT ;  /* 0x000000ff1800720c */ /* 0x000fe20003f66270 */
[--C-:B------:R-:W-:Y:S01]  /*fd20*/  @!P5 IMAD.IADD R157, R157, 0x1, -R251.reuse ;  /* 0x000000019d9dd824 */ /* 0x100fe200078e0afb */
[----:B------:R-:W-:Y:S01]  /*fd30*/  ISETP.GT.U32.AND P5, PT, R251, R160, PT ;  /* 0x000000a0fb00720c */ /* 0x000fe20003fa4070 */
[----:B------:R-:W-:Y:S01]  /*fd40*/  @!P6 IMAD.IADD R159, R159, 0x1, -R251 ;  /* 0x000000019f9fe824 */ /* 0x000fe200078e0afb */
[----:B------:R-:W-:Y:S01]  /*fd50*/  IADD3 R24, R248, 0x147, RZ ;  /* 0x00000147f8187810 */ /* 0x000fe20007ffe0ff */
[----:B------:R-:W-:Y:S01]  /*fd60*/  IMAD.MOV R178, RZ, RZ, -R195 ;  /* 0x000000ffffb27224 */ /* 0x000fe200078e0ac3 */
[----:B------:R-:W-:Y:S01]  /*fd70*/  STL [R1+0x263c], R5 ;  /* 0x00263c0501007387 */ /* 0x000fe20000100800 */
[----:B------:R-:W-:Y:S01]  /*fd80*/  @!P4 IMAD.IADD R158, R158, 0x1, -R251 ;  /* 0x000000019e9ec824 */ /* 0x000fe200078e0afb */
[C---:B------:R-:W-:Y:S01]  /*fd90*/  ISETP.GT.U32.AND P6, PT, R251.reuse, R159, PT ;  /* 0x0000009ffb00720c */ /* 0x040fe20003fc4070 */
[----:B------:R-:W-:Y:S01]  /*fda0*/  IMAD.MOV R193, RZ, RZ, -R193 ;  /* 0x000000ffffc17224 */ /* 0x000fe200078e0ac1 */
[----:B------:R-:W-:Y:S01]  /*fdb0*/  STL.64 [R1+0x2e10], R154 ;  /* 0x002e109a01007387 */ /* 0x000fe20000100a00 */
[C---:B------:R-:W-:Y:S01]  /*fdc0*/  IMAD R178, R251.reuse, R178, R192 ;  /* 0x000000b2fbb27224 */ /* 0x040fe200078e02c0 */
[----:B------:R-:W-:Y:S01]  /*fdd0*/  ISETP.GT.U32.AND P4, PT, R251, R158, PT ;  /* 0x0000009efb00720c */ /* 0x000fe20003f84070 */
[----:B------:R-:W-:Y:S01]  /*fde0*/  @!P3 IMAD.MOV R157, RZ, RZ, -R157 ;  /* 0x000000ffff9db224 */ /* 0x000fe200078e0a9d */
[----:B------:R-:W-:Y:S01]  /*fdf0*/  ISETP.GE.AND P3, PT, R23, RZ, PT ;  /* 0x000000ff1700720c */ /* 0x000fe20003f66270 */
[----:B------:R-:W-:Y:S01]  /*fe00*/  @!P5 IMAD.IADD R160, R160, 0x1, -R251 ;  /* 0x00000001a0a0d824 */ /* 0x000fe200078e0afb */
[----:B------:R-:W-:Y:S01]  /*fe10*/  IABS R192, R31 ;  /* 0x0000001f00c07213 */ /* 0x000fe20000000000 */
[C---:B------:R-:W-:Y:S01]  /*fe20*/  IMAD R177, R251.reuse, R193, R191 ;  /* 0x000000c1fbb17224 */ /* 0x040fe200078e02bf */
[----:B------:R-:W-:Y:S01]  /*fe30*/  IABS R193, R39 ;  /* 0x0000002700c17213 */ /* 0x000fe20000000000 */
[----:B------:R-:W-:Y:S01]  /*fe40*/  STL.64 [R1+0x2e18], R156 ;  /* 0x002e189c01007387 */ /* 0x000fe20000100a00 */
[----:B------:R-:W-:Y:S01]  /*fe50*/  ISETP.GT.U32.AND P5, PT, R251, R160, PT ;  /* 0x000000a0fb00720c */ /* 0x000fe20003fa4070 */
[--C-:B------:R-:W-:Y:S01]  /*fe60*/  @!P6 IMAD.IADD R159, R159, 0x1, -R251.reuse ;  /* 0x000000019f9fe824 */ /* 0x100fe200078e0afb */
[----:B------:R-:W-:Y:S01]  /*fe70*/  ISETP.GT.U32.AND P6, PT, R251, R161, PT ;  /* 0x000000a1fb00720c */ /* 0x000fe20003fc4070 */
[----:B------:R-:W-:Y:S01]  /*fe80*/  IMAD.HI.U32 R195, R105, R193, RZ ;  /* 0x000000c169c37227 */ /* 0x000fe200078e00ff */
[----:B------:R-:W-:Y:S01]  /*fe90*/  IABS R191, R6 ;  /* 0x0000000600bf7213 */ /* 0x000fe20000000000 */
[----:B------:R-:W-:Y:S01]  /*fea0*/  STL [R1+0x2614], R25 ;  /* 0x0026141901007387 */ /* 0x000fe20000100800 */
[----:B------:R-:W-:Y:S01]  /*feb0*/  IADD3 R23, R248, 0x148, RZ ;  /* 0x00000148f8177810 */ /* 0x000fe20007ffe0ff */
[----:B------:R-:W-:Y:S01]  /*fec0*/  @!P4 IMAD.IADD R158, R158, 0x1, -R251 ;  /* 0x000000019e9ec824 */ /* 0x000fe200078e0afb */
[----:B------:R-:W-:Y:S01]  /*fed0*/  ISETP.GE.AND P4, PT, R22, RZ, PT ;  /* 0x000000ff1600720c */ /* 0x000fe20003f86270 */
[----:B------:R-:W-:Y:S01]  /*fee0*/  IMAD.MOV R195, RZ, RZ, -R195 ;  /* 0x000000ffffc37224 */ /* 0x000fe200078e0ac3 */
[----:B------:R-:W-:Y:S01]  /*fef0*/  STL [R1+0x2620], R24 ;  /* 0x0026201801007387 */ /* 0x000fe20000100800 */
[----:B------:R-:W-:Y:S01]  /*ff00*/  @!P3 IMAD.MOV R158, RZ, RZ, -R158 ;  /* 0x000000ffff9eb224 */ /* 0x000fe200078e0a9e */
[----:B------:R-:W-:Y:S01]  /*ff10*/  ISETP.GE.AND P3, PT, R19, RZ, PT ;  /* 0x000000ff1300720c */ /* 0x000fe20003f66270 */
[--C-:B------:R-:W-:Y:S01]  /*ff20*/  @!P5 IMAD.IADD R160, R160, 0x1, -R251.reuse ;  /* 0x00000001a0a0d824 */ /* 0x100fe200078e0afb */
[----:B------:R-:W-:Y:S01]  /*ff30*/  ISETP.GT.U32.AND P5, PT, R251, R178, PT ;  /* 0x000000b2fb00720c */ /* 0x000fe20003fa4070 */
[----:B------:R-:W-:Y:S01]  /*ff40*/  @!P6 IMAD.IADD R161, R161, 0x1, -R251 ;  /* 0x00000001a1a1e824 */ /* 0x000fe200078e0afb */
[----:B------:R-:W-:Y:S01]  /*ff50*/  IADD3 R22, R248, 0x14a, RZ ;  /* 0x0000014af8167810 */ /* 0x000fe20007ffe0ff */
[----:B------:R-:W-:Y:S01]  /*ff60*/  IMAD R176, R251, R195, R193 ;  /* 0x000000c3fbb07224 */ /* 0x000fe200078e02c1 */
[----:B------:R-:W-:Y:S01]  /*ff70*/  STL [R1+0x2628], R23 ;  /* 0x0026281701007387 */ /* 0x000fe20000100800 */
[----:B------:R-:W-:Y:S01]  /*ff80*/  IMAD.HI.U32 R162, R105, R191, RZ ;  /* 0x000000bf69a27227 */ /* 0x000fe200078e00ff */
[----:B------:R-:W-:-:S02]  /*ff90*/  ISETP.GT.U32.AND P6, PT, R251, R161, PT ;  /* 0x000000a1fb00720c */ /* 0x000fc40003fc4070 */
[----:B------:R-:W-:Y:S01]  /*ffa0*/  IADD3 R19, R248, 0x14b, RZ ;  /* 0x0000014bf8137810 */ /* 0x000fe20007ffe0ff */
[----:B------:R-:W-:Y:S01]  /*ffb0*/  @!P4 IMAD.MOV R159, RZ, RZ, -R159 ;  /* 0x000000ffff9fc224 */ /* 0x000fe200078e0a9f */
[----:B------:R-:W-:Y:S01]  /*ffc0*/  ISETP.GE.AND P4, PT, R18, RZ, PT ;  /* 0x000000ff1200720c */ /* 0x000fe20003f86270 */
[----:B------:R-:W-:Y:S01]  /*ffd0*/  @!P3 IMAD.MOV R160, RZ, RZ, -R160 ;  /* 0x000000ffffa0b224 */ /* 0x000fe200078e0aa0 */
[----:B------:R-:W-:Y:S01]  /*ffe0*/  ISETP.GT.U32.AND P3, PT, R251, R177, PT ;  /* 0x000000b1fb00720c */ /* 0x000fe20003f64070 */
[--C-:B------:R-:W-:Y:S01]  /*fff0*/  @!P5 IMAD.IADD R178, R178, 0x1, -R251.reuse ;  /* 0x00000001b2b2d824 */ /* 0x100fe200078e0afb */
[----:B------:R-:W-:Y:S01]  /*10000*/  STL [R1+0x2630], R32 ;  /* 0x0026302001007387 */ /* 0x000fe20000100800 */
[----:B------:R-:W-:Y:S01]  /*10010*/  IMAD.HI.U32 R194, R105, R192, RZ ;  /* 0x000000c069c27227 */ /* 0x000fe200078e00ff */
[----:B------:R-:W-:Y:S02]  /*10020*/  IADD3 R18, R248, 0x14c, RZ ;  /* 0x0000014cf8127810 */ /* 0x000fe40007ffe0ff */
[----:B------:R-:W-:Y:S01]  /*10030*/  ISETP.GT.U32.AND P5, PT, R251, R178, PT ;  /* 0x000000b2fb00720c */ /* 0x000fe20003fa4070 */
[--C-:B------:R-:W-:Y:S01]  /*10040*/  @!P6 IMAD.IADD R161, R161, 0x1, -R251.reuse ;  /* 0x00000001a1a1e824 */ /* 0x100fe200078e0afb */
[----:B------:R-:W-:Y:S01]  /*10050*/  ISETP.GT.U32.AND P6, PT, R251, R176, PT ;  /* 0x000000b0fb00720c */ /* 0x000fe20003fc4070 */
[----:B------:R-:W-:Y:S01]  /*10060*/  IMAD.MOV R193, RZ, RZ, -R162 ;  /* 0x000000ffffc17224 */ /* 0x000fe200078e0aa2 */
[----:B------:R-:W-:Y:S01]  /*10070*/  STL.64 [R1+0x2e20], R158 ;  /* 0x002e209e01007387 */ /* 0x000fe20000100a00 */
[----:B------:R-:W-:Y:S01]  /*10080*/  IMAD.MOV R194, RZ, RZ, -R194 ;  /* 0x000000ffffc27224 */ /* 0x000fe200078e0ac2 */
[----:B------:R-:W-:Y:S01]  /*10090*/  IABS R200, R24 ;  /* 0x0000001800c87213 */ /* 0x000fe20000000000 */
[----:B------:R-:W-:-:S02]  /*100a0*/  @!P3 IMAD.IADD R177, R177, 0x1, -R251 ;  /* 0x00000001b1b1b824 */ /* 0x000fc400078e0afb */
[C---:B------:R-:W-:Y:S01]  /*100b0*/  IMAD R163, R251.reuse, R193, R191 ;  /* 0x000000c1fba37224 */ /* 0x040fe200078e02bf */
[----:B------:R-:W-:Y:S01]  /*100c0*/  IABS R191, R4 ;  /* 0x0000000400bf7213 */ /* 0x000fe20000000000 */
[C---:B------:R-:W-:Y:S01]  /*100d0*/  IMAD R162, R251.reuse, R194, R192 ;  /* 0x000000c2fba27224 */ /* 0x040fe200078e02c0 */
[----:B------:R-:W-:Y:S01]  /*100e0*/  ISETP.GT.U32.AND P3, PT, R251, R177, PT ;  /* 0x000000b1fb00720c */ /* 0x000fe20003f64070 */
[--C-:B------:R-:W-:Y:S01]  /*100f0*/  @!P5 IMAD.IADD R178, R178, 0x1, -R251.reuse ;  /* 0x00000001b2b2d824 */ /* 0x100fe200078e0afb */
[----:B------:R-:W-:Y:S01]  /*10100*/  ISETP.GE.AND P5, PT, R13, RZ, PT ;  /* 0x000000ff0d00720c */ /* 0x000fe20003fa6270 */
[----:B------:R-:W-:Y:S01]  /*10110*/  @!P6 IMAD.IADD R176, R176, 0x1, -R251 ;  /* 0x00000001b0b0e824 */ /* 0x000fe200078e0afb */
[----:B------:R-:W-:Y:S01]  /*10120*/  ISETP.GE.AND P6, PT, R11, RZ, PT ;  /* 0x000000ff0b00720c */ /* 0x000fe20003fc6270 */
[----:B------:R-:W-:Y:S01]  /*10130*/  @!P4 IMAD.MOV R161, RZ, RZ, -R161 ;  /* 0x000000ffffa1c224 */ /* 0x000fe200078e0aa1 */
[----:B------:R-:W-:Y:S01]  /*10140*/  IABS R194, R27 ;  /* 0x0000001b00c27213 */ /* 0x000fe20000000000 */
[----:B------:R-:W-:Y:S01]  /*10150*/  IMAD.MOV.U32 R164, RZ, RZ, R191 ;  /* 0x000000ffffa47224 */ /* 0x000fe200078e00bf */
[----:B------:R-:W-:Y:S01]  /*10160*/  ISETP.GT.U32.AND P4, PT, R251, R176, PT ;  /* 0x000000b0fb00720c */ /* 0x000fe20003f84070 */
[----:B------:R-:W-:Y:S01]  /*10170*/  IMAD.MOV.U32 R40, RZ, RZ, R178 ;  /* 0x000000ffff287224 */ /* 0x000fe200078e00b2 */
[----:B------:R-:W-:Y:S01]  /*10180*/  IABS R193, R2 ;  /* 0x0000000200c17213 */ /* 0x000fe20000000000 */
[----:B------:R-:W-:Y:S01]  /*10190*/  IMAD.HI.U32 R191, R105, R164, RZ ;  /* 0x000000a469bf7227 */ /* 0x000fe200078e00ff */
[C---:B------:R-:W-:Y:S01]  /*101a0*/  IADD3 R13, R248.reuse, 0x14d, RZ ;  /* 0x0000014df80d7810 */ /* 0x040fe20007ffe0ff */
[----:B------:R-:W-:Y:S01]  /*101b0*/  STL.64 [R1+0x2e28], R160 ;  /* 0x002e28a001007387 */ /* 0x000fe20000100a00 */
[----:B------:R-:W-:Y:S01]  /*101c0*/  IADD3 R11, R248, 0x14e, RZ ;  /* 0x0000014ef80b7810 */ /* 0x000fe20007ffe0ff */
[----:B------:R-:W-:Y:S01]  /*101d0*/  @!P3 IMAD.IADD R177, R177, 0x1, -R251 ;  /* 0x00000001b1b1b824 */ /* 0x000fe200078e0afb */
[----:B------:R-:W-:Y:S01]  /*101e0*/  ISETP.GT.U32.AND P3, PT, R251, R162, PT ;  /* 0x000000a2fb00720c */ /* 0x000fe20003f64070 */
[----:B------:R-:W-:Y:S01]  /*101f0*/  @!P5 IMAD.MOV R40, RZ, RZ, -R40 ;  /* 0x000000ffff28d224 */ /* 0x000fe200078e0a28 */
[----:B------:R-:W-:Y:S01]  /*10200*/  ISETP.GE.AND P5, PT, R39, RZ, PT ;  /* 0x000000ff2700720c */ /* 0x000fe20003fa6270 */
[----:B------:R-:W-:Y:S01]  /*10210*/  IMAD.MOV.U32 R38, RZ, RZ, R177 ;  /* 0x000000ffff267224 */ /* 0x000fe200078e00b1 */
[----:B------:R-:W-:Y:S01]  /*10220*/  STL [R1+0x2604], R22 ;  /* 0x0026041601007387 */ /* 0x000fe20000100800 */
[----:B------:R-:W-:Y:S01]  /*10230*/  IMAD.MOV R191, RZ, RZ, -R191 ;  /* 0x000000ffffbf7224 */ /* 0x000fe200078e0abf */
[----:B------:R-:W-:Y:S01]  /*10240*/  IABS R178, R18 ;  /* 0x0000001200b27213 */ /* 0x000fe20000000000 */
[----:B------:R-:W-:Y:S01]  /*10250*/  @!P6 IMAD.MOV R38, RZ, RZ, -R38 ;  /* 0x000000ffff26e224 */ /* 0x000fe200078e0a26 */
[----:B------:R-:W-:Y:S01]  /*10260*/  ISETP.GT.U32.AND P6, PT, R251, R163, PT ;  /* 0x000000a3fb00720c */ /* 0x000fe20003fc4070 */
[--C-:B------:R-:W-:Y:S01]  /*10270*/  @!P4 IMAD.IADD R176, R176, 0x1, -R251.reuse ;  /* 0x00000001b0b0c824 */ /* 0x100fe200078e0afb */
[----:B------:R-:W-:Y:S01]  /*10280*/  ISETP.GE.AND P4, PT, R31, RZ, PT ;  /* 0x000000ff1f00720c */ /* 0x000fe20003f86270 */
[C---:B------:R-:W-:Y:S01]  /*10290*/  IMAD R164, R251.reuse, R191, R164 ;  /* 0x000000bffba47224 */ /* 0x040fe200078e02a4 */
[----:B------:R-:W-:Y:S01]  /*102a0*/  STL [R1+0x2608], R19 ;  /* 0x0026081301007387 */ /* 0x000fe20000100800 */
[----:B------:R-:W-:Y:S01]  /*102b0*/  @!P3 IMAD.IADD R162, R162, 0x1, -R251 ;  /* 0x00000001a2a2b824 */ /* 0x000fe200078e0afb */
[----:B------:R-:W-:Y:S01]  /*102c0*/  IABS R177, R13 ;  /* 0x0000000d00b17213 */ /* 0x000fe20000000000 */
[----:B------:R-:W-:Y:S01]  /*102d0*/  IMAD.MOV.U32 R31, RZ, RZ, R176 ;  /* 0x000000ffff1f7224 */ /* 0x000fe200078e00b0 */
[----:B------:R-:W-:Y:S01]  /*102e0*/  ISETP.GT.U32.AND P3, PT, R251, R164, PT ;  /* 0x000000a4fb00720c */ /* 0x000fe20003f64070 */
[----:B------:R-:W-:Y:S01]  /*102f0*/  IMAD.HI.U32 R192, R105, R194, RZ ;  /* 0x000000c269c07227 */ /* 0x000fe200078e00ff */
[----:B------:R-:W-:Y:S01]  /*10300*/  STL [R1+0x260c], R18 ;  /* 0x00260c1201007387 */ /* 0x000fe20000100800 */
[----:B------:R-:W-:-:S02]  /*10310*/  IABS R199, R11 ;  /* 0x0000000b00c77213 */ /* 0x000fc40000000000 */
[----:B------:R-:W-:Y:S01]  /*10320*/  @!P6 IMAD.IADD R163, R163, 0x1, -R251 ;  /* 0x00000001a3a3e824 */ /* 0x000fe200078e0afb */
[----:B------:R-:W-:Y:S01]  /*10330*/  STL [R1+0x2618], R13 ;  /* 0x0026180d01007387 */ /* 0x000fe20000100800 */
[----:B------:R-:W-:Y:S01]  /*10340*/  @!P5 IMAD.MOV R31, RZ, RZ, -R31 ;  /* 0x000000ffff1fd224 */ /* 0x000fe200078e0a1f */
[----:B------:R-:W-:Y:S01]  /*10350*/  ISETP.GT.U32.AND P5, PT, R251, R162, PT ;  /* 0x000000a2fb00720c */ /* 0x000fe20003fa4070 */
[----:B------:R-:W-:Y:S01]  /*10360*/  IMAD.HI.U32 R191, R105, R190, RZ ;  /* 0x000000be69bf7227 */ /* 0x000fe200078e00ff */
[C---:B------:R-:W-:Y:S01]  /*10370*/  ISETP.GT.U32.AND P6, PT, R251.reuse, R163, PT ;  /* 0x000000a3fb00720c */ /* 0x040fe20003fc4070 */
[----:B------:R-:W-:Y:S02]  /*10380*/  STL [R1+0x261c], R11 ;  /* 0x00261c0b01007387 */ /* 0x000fe40000100800 */
[----:B------:R-:W-:Y:S02]  /*10390*/  IMAD.MOV R192, RZ, RZ, -R192 ;  /* 0x000000ffffc07224 */ /* 0x000fe400078e0ac0 */
[----:B------:R-:W-:Y:S01]  /*103a0*/  IMAD.MOV R191, RZ, RZ, -R191 ;  /* 0x000000ffffbf7224 */ /* 0x000fe200078e0abf */
[----:B------:R-:W-:Y:S01]  /*103b0*/  STL [R1+0x390], R40 ;  /* 0x0003902801007387 */ /* 0x000fe20000100800 */
[C---:B------:R-:W-:Y:S01]  /*103c0*/  IMAD R194, R251.reuse, R192, R194 ;  /* 0x000000c0fbc27224 */ /* 0x040fe200078e02c2 */
[----:B------:R-:W-:Y:S01]  /*103d0*/  IABS R192, R30 ;  /* 0x0000001e00c07213 */ /* 0x000fe20000000000 */
[--C-:B------:R-:W-:Y:S01]  /*103e0*/  @!P3 IMAD.IADD R164, R164, 0x1, -R251.reuse ;  /* 0x00000001a4a4b824 */ /* 0x100fe200078e0afb */
[----:B------:R-:W-:Y:S01]  /*103f0*/  STL [R1+0x3a4], R38 ;  /* 0x0003a42601007387 */ /* 0x000fe20000100800 */
[C---:B------:R-:W-:Y:S01]  /*10400*/  IMAD R165, R251.reuse, R191, R190 ;  /* 0x000000bffba57224 */ /* 0x040fe200078e02be */
[----:B------:R-:W-:Y:S01]  /*10410*/  IABS R191, R10 ;  /* 0x0000000a00bf7213 */ /* 0x000fe20000000000 */
[--C-:B------:R-:W-:Y:S01]  /*10420*/  @!P5 IMAD.IADD R162, R162, 0x1, -R251.reuse ;  /* 0x00000001a2a2d824 */ /* 0x100fe200078e0afb */
[----:B------:R-:W-:Y:S01]  /*10430*/  ISETP.GT.U32.AND P5, PT, R251, R194, PT ;  /* 0x000000c2fb00720c */ /* 0x000fe20003fa4070 */
[----:B------:R-:W-:Y:S01]  /*10440*/  @!P6 IMAD.IADD R163, R163, 0x1, -R251 ;  /* 0x00000001a3a3e824 */ /* 0x000fe200078e0afb */
[----:B------:R-:W-:Y:S01]  /*10450*/  ISETP.GT.U32.AND P3, PT, R251, R164, PT ;  /* 0x000000a4fb00720c */ /* 0x000fe20003f64070 */
[----:B------:R-:W-:Y:S01]  /*10460*/  IMAD.HI.U32 R189, R105, R193, RZ ;  /* 0x000000c169bd7227 */ /* 0x000fe200078e00ff */
[----:B------:R-:W-:Y:S01]  /*10470*/  ISETP.GT.U32.AND P6, PT, R251, R165, PT ;  /* 0x000000a5fb00720c */ /* 0x000fe20003fc4070 */
[----:B------:R1:W-:Y:S01]  /*10480*/  STL [R1+0x3b4], R31 ;  /* 0x0003b41f01007387 */ /* 0x0003e20000100800 */
[----:B------:R-:W-:Y:S01]  /*10490*/  IABS R190, R21 ;  /* 0x0000001500be7213 */ /* 0x000fe20000000000 */
[----:B------:R-:W-:-:S04]  /*104a0*/  IMAD.HI.U32 R188, R105, R192, RZ ;  /* 0x000000c069bc7227 */ /* 0x000fc800078e00ff */
[----:B------:R-:W-:Y:S02]  /*104b0*/  IMAD.MOV R189, RZ, RZ, -R189 ;  /* 0x000000ffffbd7224 */ /* 0x000fe400078e0abd */
[--C-:B------:R-:W-:Y:S01]  /*104c0*/  @!P5 IMAD.IADD R194, R194, 0x1, -R251.reuse ;  /* 0x00000001c2c2d824 */ /* 0x100fe200078e0afb */
[----:B------:R-:W-:Y:S01]  /*104d0*/  ISETP.GE.AND P5, PT, R4, RZ, PT ;  /* 0x000000ff0400720c */ /* 0x000fe20003fa6270 */
[--C-:B------:R-:W-:Y:S01]  /*104e0*/  @!P3 IMAD.IADD R164, R164, 0x1, -R251.reuse ;  /* 0x00000001a4a4b824 */ /* 0x100fe200078e0afb */
[----:B------:R-:W-:Y:S01]  /*104f0*/  ISETP.GE.AND P3, PT, R6, RZ, PT ;  /* 0x000000ff0600720c */ /* 0x000fe20003f66270 */
[----:B------:R-:W-:Y:S01]  /*10500*/  @!P6 IMAD.IADD R165, R165, 0x1, -R251 ;  /* 0x00000001a5a5e824 */ /* 0x000fe200078e0afb */
[C---:B------:R-:W-:Y:S01]  /*10510*/  ISETP.GT.U32.AND P6, PT, R251.reuse, R194, PT ;  /* 0x000000c2fb00720c */ /* 0x040fe20003fc4070 */
[----:B------:R-:W-:Y:S01]  /*10520*/  IMAD.MOV R188, RZ, RZ, -R188 ;  /* 0x000000ffffbc7224 */ /* 0x000fe200078e0abc */
[C---:B------:R-:W-:Y:S01]  /*10530*/  IADD3 R6, R248.reuse, 0x14f, RZ ;  /* 0x0000014ff8067810 */ /* 0x040fe20007ffe0ff */
[C---:B------:R-:W-:Y:S01]  /*10540*/  IMAD R193, R251.reuse, R189, R193 ;  /* 0x000000bdfbc17224 */ /* 0x040fe200078e02c1 */
[C---:B------:R-:W-:Y:S01]  /*10550*/  IADD3 R4, R248.reuse, 0x150, RZ ;  /* 0x00000150f8047810 */ /* 0x040fe20007ffe0ff */
[C---:B------:R-:W-:Y:S01]  /*10560*/  IMAD R192, R251.reuse, R188, R192 ;  /* 0x000000bcfbc07224 */ /* 0x040fe200078e02c0 */
[----:B-1----:R-:W-:Y:S01]  /*10570*/  IADD3 R31, R248, 0x151, RZ ;  /* 0x00000151f81f7810 */ /* 0x002fe20007ffe0ff */
[----:B------:R-:W-:Y:S01]  /*10580*/  @!P4 IMAD.MOV R162, RZ, RZ, -R162 ;  /* 0x000000ffffa2c224 */ /* 0x000fe200078e0aa2 */
[----:B------:R-:W-:Y:S01]  /*10590*/  ISETP.GT.U32.AND P4, PT, R251, R165, PT ;  /* 0x000000a5fb00720c */ /* 0x000fe20003f84070 */
[----:B------:R-:W-:Y:S01]  /*105a0*/  IMAD.HI.U32 R187, R105, R191, RZ ;  /* 0x000000bf69bb7227 */ /* 0x000fe200078e00ff */
[----:B------:R-:W-:Y:S01]  /*105b0*/  STL [R1+0x25f4], R6 ;  /* 0x0025f40601007387 */ /* 0x000fe20000100800 */
[----:B------:R-:W-:-:S02]  /*105c0*/  IABS R188, R17 ;  /* 0x0000001100bc7213 */ /* 0x000fc40000000000 */
[----:B------:R-:W-:Y:S01]  /*105d0*/  @!P3 IMAD.MOV R163, RZ, RZ, -R163 ;  /* 0x000000ffffa3b224 */ /* 0x000fe200078e0aa3 */
[C---:B------:R-:W-:Y:S01]  /*105e0*/  ISETP.GT.U32.AND P3, PT, R251.reuse, R193, PT ;  /* 0x000000c1fb00720c */ /* 0x040fe20003f64070 */
[----:B------:R-:W-:Y:S01]  /*105f0*/  @!P6 IMAD.IADD R194, R194, 0x1, -R251 ;  /* 0x00000001c2c2e824 */ /* 0x000fe200078e0afb */
[----:B------:R-:W-:Y:S01]  /*10600*/  ISETP.GT.U32.AND P6, PT, R251, R192, PT ;  /* 0x000000c0fb00720c */ /* 0x000fe20003fc4070 */
[----:B------:R-:W-:Y:S01]  /*10610*/  IMAD.MOV R187, RZ, RZ, -R187 ;  /* 0x000000ffffbb7224 */ /* 0x000fe200078e0abb */
[----:B------:R-:W-:Y:S01]  /*10620*/  STL [R1+0x25fc], R4 ;  /* 0x0025fc0401007387 */ /* 0x000fe20000100800 */
[----:B------:R-:W-:Y:S01]  /*10630*/  @!P5 IMAD.MOV R164, RZ, RZ, -R164 ;  /* 0x000000ffffa4d224 */ /* 0x000fe200078e0aa4 */
[----:B------:R-:W-:Y:S01]  /*10640*/  ISETP.GE.AND P5, PT, R27, RZ, PT ;  /* 0x000000ff1b00720c */ /* 0x000fe20003fa6270 */
[----:B------:R-:W-:Y:S01]  /*10650*/  IMAD R191, R251, R187, R191 ;  /* 0x000000bbfbbf7224 */ /* 0x000fe200078e02bf */
[----:B------:R-:W-:Y:S01]  /*10660*/  STL.64 [R1+0x2e30], R162 ;  /* 0x002e30a201007387 */ /* 0x000fe20000100a00 */
[----:B------:R-:W-:Y:S01]  /*10670*/  IMAD.HI.U32 R187, R105, R190, RZ ;  /* 0x000000be69bb7227 */ /* 0x000fe200078e00ff */
[----:B------:R-:W-:-:S02]  /*10680*/  IADD3 R27, R248, 0x154, RZ ;  /* 0x00000154f81b7810 */ /* 0x000fc40007ffe0ff */
[----:B------:R-:W-:Y:S01]  /*10690*/  STL [R1+0x2600], R31 ;  /* 0x0026001f01007387 */ /* 0x000fe20000100800 */
[--C-:B------:R-:W-:Y:S01]  /*106a0*/  @!P3 IMAD.IADD R193, R193, 0x1, -R251.reuse ;  /* 0x00000001c1c1b824 */ /* 0x100fe200078e0afb */
[----:B------:R-:W-:Y:S01]  /*106b0*/  ISETP.GE.AND P3, PT, R3, RZ, PT ;  /* 0x000000ff0300720c */ /* 0x000fe20003f66270 */
[--C-:B------:R-:W-:Y:S02]  /*106c0*/  @!P6 IMAD.IADD R192, R192, 0x1, -R251.reuse ;  /* 0x00000001c0c0e824 */ /* 0x100fe400078e0afb */
[----:B------:R-:W-:Y:S01]  /*106d0*/  @!P4 IMAD.IADD R165, R165, 0x1, -R251 ;  /* 0x00000001a5a5c824 */ /* 0x000fe200078e0afb */
[C---:B------:R-:W-:Y:S01]  /*106e0*/  ISETP.GT.U32.AND P4, PT, R251.reuse, R191, PT ;  /* 0x000000bffb00720c */ /* 0x040fe20003f84070 */
[----:B------:R-:W-:Y:S01]  /*106f0*/  IMAD.MOV R187, RZ, RZ, -R187 ;  /* 0x000000ffffbb7224 */ /* 0x000fe200078e0abb */
[C---:B------:R-:W-:Y:S01]  /*10700*/  ISETP.GT.U32.AND P6, PT, R251.reuse, R192, PT ;  /* 0x000000c0fb00720c */ /* 0x040fe20003fc4070 */
[----:B------:R-:W-:Y:S02]  /*10710*/  IMAD.MOV.U32 R3, RZ, RZ, R194 ;  /* 0x000000ffff037224 */ /* 0x000fe400078e00c2 */
[C---:B------:R-:W-:Y:S01]  /*10720*/  IMAD R190, R251.reuse, R187, R190 ;  /* 0x000000bbfbbe7224 */ /* 0x040fe200078e02be */
[----:B------:R-:W-:Y:S01]  /*10730*/  IABS R187, R26 ;  /* 0x0000001a00bb7213 */ /* 0x000fe20000000000 */
[----:B------:R-:W-:Y:S01]  /*10740*/  @!P5 IMAD.MOV R3, RZ, RZ, -R3 ;  /* 0x000000ffff03d224 */ /* 0x000fe200078e0a03 */
[----:B------:R-:W-:Y:S01]  /*10750*/  ISETP.GT.U32.AND P5, PT, R251, R193, PT ;  /* 0x000000c1fb00720c */ /* 0x000fe20003fa4070 */
[----:B------:R-:W-:-:S03]  /*10760*/  IMAD.HI.U32 R186, R105, R171, RZ ;  /* 0x000000ab69ba7227 */ /* 0x000fc600078e00ff */
[----:B------:R1:W-:Y:S01]  /*10770*/  STL [R1+0x370], R3 ;  /* 0x0003700301007387 */ /* 0x0003e20000100800 */
[----:B------:R-:W-:Y:S01]  /*10780*/  @!P3 IMAD.MOV R165, RZ, RZ, -R165 ;  /* 0x000000ffffa5b224 */ /* 0x000fe200078e0aa5 */
[----:B------:R-:W-:Y:S01]  /*10790*/  ISETP.GT.U32.AND P3, PT, R251, R190, PT ;  /* 0x000000befb00720c */ /* 0x000fe20003f64070 */
[----:B------:R-:W-:Y:S02]  /*107a0*/  IMAD.MOV R186, RZ, RZ, -R186 ;  /* 0x000000ffffba7224 */ /* 0x000fe400078e0aba */
[----:B------:R-:W-:Y:S01]  /*107b0*/  @!P4 IMAD.IADD R191, R191, 0x1, -R251 ;  /* 0x00000001bfbfc824 */ /* 0x000fe200078e0afb */
[----:B------:R-:W-:Y:S01]  /*107c0*/  STL.64 [R1+0x2e38], R164 ;  /* 0x002e38a401007387 */ /* 0x000fe20000100a00 */
[----:B------:R-:W-:Y:S01]  /*107d0*/  IMAD R171, R251, R186, R171 ;  /* 0x000000bafbab7224 */ /* 0x000fe200078e02ab */
[----:B------:R-:W-:Y:S01]  /*107e0*/  IABS R186, R15 ;  /* 0x0000000f00ba7213 */ /* 0x000fe20000000000 */
[--C-:B------:R-:W-:Y:S01]  /*107f0*/  @!P6 IMAD.IADD R192, R192, 0x1, -R251.reuse ;  /* 0x00000001c0c0e824 */ /* 0x100fe200078e0afb */
[----:B------:R-:W-:Y:S01]  /*10800*/  ISETP.GE.AND P6, PT, R2, RZ, PT ;  /* 0x000000ff0200720c */ /* 0x000fe20003fc6270 */
[----:B------:R-:W-:Y:S01]  /*10810*/  @!P5 IMAD.IADD R193, R193, 0x1, -R251 ;  /* 0x00000001c1c1d824 */ /* 0x000fe200078e0afb */
[----:B------:R-:W-:Y:S01]  /*10820*/  ISETP.GT.U32.AND P4, PT, R251, R191, PT ;  /* 0x000000bffb00720c */ /* 0x000fe20003f84070 */
[----:B------:R-:W-:Y:S01]  /*10830*/  IMAD.HI.U32 R189, R105, R188, RZ ;  /* 0x000000bc69bd7227 */ /* 0x000fe200078e00ff */
[----:B------:R-:W-:-:S02]  /*10840*/  ISETP.GT.U32.AND P5, PT, R251, R171, PT ;  /* 0x000000abfb00720c */ /* 0x000fc40003fa4070 */
[----:B-1----:R-:W-:Y:S01]  /*10850*/  IADD3 R3, R248, 0x152, RZ ;  /* 0x00000152f8037810 */ /* 0x002fe20007ffe0ff */
[----:B------:R-:W-:Y:S01]  /*10860*/  @!P3 IMAD.IADD R190, R190, 0x1, -R251 ;  /* 0x00000001bebeb824 */ /* 0x000fe200078e0afb */
[----:B------:R-:W-:Y:S01]  /*10870*/  ISETP.GE.AND P3, PT, R10, RZ, PT ;  /* 0x000000ff0a00720c */ /* 0x000fe20003f66270 */
[----:B------:R-:W-:Y:S01]  /*10880*/  IMAD.MOV.U32 R10, RZ, RZ, R193 ;  /* 0x000000ffff0a7224 */ /* 0x000fe200078e00c1 */
[----:B------:R-:W-:Y:S01]  /*10890*/  IADD3 R2, R248, 0x153, RZ ;  /* 0x00000153f8027810 */ /* 0x000fe20007ffe0ff */
[----:B------:R-:W-:Y:S01]  /*108a0*/  IMAD.MOV R183, RZ, RZ, -R189 ;  /* 0x000000ffffb77224 */ /* 0x000fe200078e0abd */
[----:B------:R-:W-:Y:S01]  /*108b0*/  STL [R1+0x25e4], R3 ;  /* 0x0025e40301007387 */ /* 0x000fe20000100800 */
[----:B------:R-:W-:Y:S01]  /*108c0*/  @!P6 IMAD.MOV R10, RZ, RZ, -R10 ;  /* 0x000000ffff0ae224 */ /* 0x000fe200078e0a0a */
[----:B------:R-:W-:Y:S01]  /*108d0*/  IABS R189, R37 ;  /* 0x0000002500bd7213 */ /* 0x000fe20000000000 */
[----:B------:R-:W-:Y:S01]  /*108e0*/  IMAD R188, R251, R183, R188 ;  /* 0x000000b7fbbc7224 */ /* 0x000fe200078e02bc */
[----:B------:R-:W-:Y:S01]  /*108f0*/  @!P4 IADD3 R191, R191, -R251, RZ ;  /* 0x800000fbbfbfc210 */ /* 0x000fe20007ffe0ff */
[----:B------:R-:W-:Y:S01]  /*10900*/  STL [R1+0x25ec], R2 ;  /* 0x0025ec0201007387 */ /* 0x000fe20000100800 */
[----:B------:R-:W-:Y:S01]  /*10910*/  @!P5 IMAD.IADD R171, R171, 0x1, -R251 ;  /* 0x00000001ababd824 */ /* 0x000fe200078e0afb */
[----:B------:R-:W-:Y:S01]  /*10920*/  ISETP.GT.U32.AND P5, PT, R251, R190, PT ;  /* 0x000000befb00720c */ /* 0x000fe20003fa4070 */
[----:B------:R-:W-:Y:S01]  /*10930*/  IMAD.HI.U32 R172, R105, R184, RZ ;  /* 0x000000b869ac7227 */ /* 0x000fe200078e00ff */
[----:B------:R-:W-:Y:S01]  /*10940*/  STL [R1+0x25f0], R27 ;  /* 0x0025f01b01007387 */ /* 0x000fe20000100800 */
[----:B------:R-:W-:-:S02]  /*10950*/  IABS R183, R9 ;  /* 0x0000000900b77213 */ /* 0x000fc40000000000 */
[----:B------:R-:W-:Y:S01]  /*10960*/  IMAD.HI.U32 R173, R105, R189, RZ ;  /* 0x000000bd69ad7227 */ /* 0x000fe200078e00ff */
[----:B------:R1:W-:Y:S01]  /*10970*/  STL [R1+0x2e4], R10 ;  /* 0x0002e40a01007387 */ /* 0x0003e20000100800 */
[----:B------:R-:W-:Y:S02]  /*10980*/  ISETP.GE.AND P4, PT, R30, RZ, PT ;  /* 0x000000ff1e00720c */ /* 0x000fe40003f86270 */
[----:B------:R-:W-:Y:S01]  /*10990*/  IMAD.MOV R172, RZ, RZ, -R172 ;  /* 0x000000ffffac7224 */ /* 0x000fe200078e0aac */
[----:B------:R-:W-:Y:S01]  /*109a0*/  ISETP.GT.U32.AND P6, PT, R251, R171, PT ;  /* 0x000000abfb00720c */ /* 0x000fe20003fc4070 */
[----:B------:R-:W-:Y:S01]  /*109b0*/  IMAD.MOV R182, RZ, RZ, -R173 ;  /* 0x000000ffffb67224 */ /* 0x000fe200078e0aad */
[----:B------:R-:W-:Y:S01]  /*109c0*/  IABS R193, R2 ;  /* 0x0000000200c17213 */ /* 0x000fe20000000000 */
[----:B------:R-:W-:-:S04]  /*109d0*/  IMAD.HI.U32 R185, R105, R183, RZ ;  /* 0x000000b769b97227 */ /* 0x000fc800078e00ff */
[----:B-1----:R-:W-:Y:S01]  /*109e0*/  IMAD.MOV.U32 R10, RZ, RZ, R191 ;  /* 0x000000ffff0a7224 */ /* 0x002fe200078e00bf */
[----:B------:R-:W-:Y:S01]  /*109f0*/  IABS R191, R27 ;  /* 0x0000001b00bf7213 */ /* 0x000fe20000000000 */
[C---:B------:R-:W-:Y:S02]  /*10a00*/  IMAD R173, R251.reuse, R172, R184 ;  /* 0x000000acfbad7224 */ /* 0x040fe400078e02b8 */
[----:B------:R-:W-:Y:S01]  /*10a10*/  @!P3 IMAD.MOV R10, RZ, RZ, -R10 ;  /* 0x000000ffff0ab224 */ /* 0x000fe200078e0a0a */
[C---:B------:R-:W-:Y:S01]  /*10a20*/  ISETP.GT.U32.AND P3, PT, R251.reuse, R188, PT ;  /* 0x000000bcfb00720c */ /* 0x040fe20003f64070 */
[----:B------:R-:W-:Y:S02]  /*10a30*/  IMAD.MOV R185, RZ, RZ, -R185 ;  /* 0x000000ffffb97224 */ /* 0x000fe400078e0ab9 */
[----:B------:R-:W-:Y:S01]  /*10a40*/  @!P5 IMAD.IADD R190, R190, 0x1, -R251 ;  /* 0x00000001bebed824 */ /* 0x000fe200078e0afb */
[----:B------:R-:W-:Y:S01]  /*10a50*/  ISETP.GT.U32.AND P5, PT, R251, R173, PT ;  /* 0x000000adfb00720c */ /* 0x000fe20003fa4070 */
[----:B------:R-:W-:-:S02]  /*10a60*/  IMAD.MOV.U32 R30, RZ, RZ, R192 ;  /* 0x000000ffff1e7224 */ /* 0x000fc400078e00c0 */
[----:B------:R-:W-:Y:S01]  /*10a70*/  IMAD R172, R251, R185, R183 ;  /* 0x000000b9fbac7224 */ /* 0x000fe200078e02b7 */
[----:B------:R-:W-:Y:S01]  /*10a80*/  IABS R183, R20 ;  /* 0x0000001400b77213 */ /* 0x000fe20000000000 */
[----:B------:R-:W-:Y:S01]  /*10a90*/  @!P4 IMAD.MOV R30, RZ, RZ, -R30 ;  /* 0x000000ffff1ec224 */ /* 0x000fe200078e0a1e */
[----:B------:R-:W-:Y:S01]  /*10aa0*/  ISETP.GE.AND P4, PT, R21, RZ, PT ;  /* 0x000000ff1500720c */ /* 0x000fe20003f86270 */
[--C-:B------:R-:W-:Y:S01]  /*10ab0*/  @!P6 IMAD.IADD R171, R171, 0x1, -R251.reuse ;  /* 0x00000001ababe824 */ /* 0x100fe200078e0afb */
[----:B------:R-:W-:Y:S01]  /*10ac0*/  ISETP.GT.U32.AND P6, PT, R251, R172, PT ;  /* 0x000000acfb00720c */ /* 0x000fe20003fc4070 */
[----:B------:R-:W-:Y:S01]  /*10ad0*/  @!P3 IMAD.IADD R188, R188, 0x1, -R251 ;  /* 0x00000001bcbcb824 */ /* 0x000fe200078e0afb */
[----:B------:R-:W-:Y:S01]  /*10ae0*/  ISETP.GE.AND P3, PT, R29, RZ, PT ;  /* 0x000000ff1d00720c */ /* 0x000fe20003f66270 */
[----:B------:R1:W-:Y:S01]  /*10af0*/  STL [R1+0x340], R30 ;  /* 0x0003401e01007387 */ /* 0x0003e20000100800 */
[----:B------:R-:W-:Y:S01]  /*10b00*/  IMAD R189, R251, R182, R189 ;  /* 0x000000b6fbbd7224 */ /* 0x000fe200078e02bd */
[C---:B------:R-:W-:Y:S01]  /*10b10*/  IADD3 R21, R248.reuse, 0x155, RZ ;  /* 0x00000155f8157810 */ /* 0x040fe20007ffe0ff */
[----:B------:R-:W-:Y:S01]  /*10b20*/  @!P5 IMAD.IADD R173, R173, 0x1, -R251 ;  /* 0x00000001adadd824 */ /* 0x000fe200078e0afb */
[----:B------:R2:W-:Y:S01]  /*10b30*/  STL [R1+0x344], R10 ;  /* 0x0003440a01007387 */ /* 0x0005e20000100800 */
[----:B------:R-:W-:Y:S01]  /*10b40*/  ISETP.GT.U32.AND P5, PT, R251, R188, PT ;  /* 0x000000bcfb00720c */ /* 0x000fe20003fa4070 */
[----:B------:R-:W-:Y:S01]  /*10b50*/  IMAD.HI.U32 R182, R105, R175, RZ ;  /* 0x000000af69b67227 */ /* 0x000fe200078e00ff */
[----:B------:R-:W-:Y:S01]  /*10b60*/  IABS R185, R7 ;  /* 0x0000000700b97213 */ /* 0x000fe20000000000 */
[----:B------:R-:W-:Y:S02]  /*10b70*/  STL [R1+0x25e0], R21 ;  /* 0x0025e01501007387 */ /* 0x000fe40000100800 */
[----:B------:R-:W-:Y:S01]  /*10b80*/  IMAD.MOV.U32 R29, RZ, RZ, R171 ;  /* 0x000000ffff1d7224 */ /* 0x000fe200078e00ab */
[----:B-1----:R-:W-:Y:S01]  /*10b90*/  IADD3 R30, R248, 0x157, RZ ;  /* 0x00000157f81e7810 */ /* 0x002fe20007ffe0ff */
[----:B------:R-:W-:-:S02]  /*10ba0*/  IMAD.MOV R182, RZ, RZ, -R182 ;  /* 0x000000ffffb67224 */ /* 0x000fc400078e0ab6 */
[----:B--2---:R-:W-:Y:S01]  /*10bb0*/  IMAD.MOV.U32 R10, RZ, RZ, R190 ;  /* 0x000000ffff0a7224 */ /* 0x004fe200078e00be */
[----:B------:R-:W-:Y:S01]  /*10bc0*/  IABS R171, R30 ;  /* 0x0000001e00ab7213 */ /* 0x000fe20000000000 */
[----:B------:R-:W-:Y:S01]  /*10bd0*/  @!P3 IMAD.MOV R29, RZ, RZ, -R29 ;  /* 0x000000ffff1db224 */ /* 0x000fe200078e0a1d */
[C---:B------:R-:W-:Y:S01]  /*10be0*/  ISETP.GT.U32.AND P3, PT, R251.reuse, R189, PT ;  /* 0x000000bdfb00720c */ /* 0x040fe20003f64070 */
[----:B------:R-:W-:Y:S01]  /*10bf0*/  @!P4 IMAD.MOV R10, RZ, RZ, -R10 ;  /* 0x000000ffff0ac224 */ /* 0x000fe200078e0a0a */
[C---:B------:R-:W-:Y:S01]  /*10c00*/  ISETP.GT.U32.AND P4, PT, R251.reuse, R173, PT ;  /* 0x000000adfb00720c */ /* 0x040fe20003f84070 */
[----:B------:R-:W-:Y:S02]  /*10c10*/  @!P6 IMAD.IADD R172, R172, 0x1, -R251 ;  /* 0x00000001acace824 */ /* 0x000fe400078e0afb */
[----:B------:R-:W-:Y:S01]  /*10c20*/  IMAD R175, R251, R182, R175 ;  /* 0x000000b6fbaf7224 */ /* 0x000fe200078e02af */
[----:B------:R1:W-:Y:S01]  /*10c30*/  STL [R1+0x314], R10 ;  /* 0x0003140a01007387 */ /* 0x0003e20000100800 */
[----:B------:R-:W-:Y:S01]  /*10c40*/  IMAD.HI.U32 R184, R105, R183, RZ ;  /* 0x000000b769b87227 */ /* 0x000fe200078e00ff */
[----:B------:R-:W-:-:S03]  /*10c50*/  ISETP.GT.U32.AND P6, PT, R251, R172, PT ;  /* 0x000000acfb00720c */ /* 0x000fc60003fc4070 */
[--C-:B------:R-:W-:Y:S01]  /*10c60*/  @!P5 IMAD.IADD R188, R188, 0x1, -R251.reuse ;  /* 0x00000001bcbcd824 */ /* 0x100fe200078e0afb */
[----:B------:R-:W-:Y:S01]  /*10c70*/  ISETP.GT.U32.AND P5, PT, R251, R175, PT ;  /* 0x000000affb00720c */ /* 0x000fe20003fa4070 */
[----:B------:R-:W-:Y:S01]  /*10c80*/  IMAD.MOV R166, RZ, RZ, -R184 ;  /* 0x000000ffffa67224 */ /* 0x000fe200078e0ab8 */
[----:B------:R-:W-:Y:S01]  /*10c90*/  IABS R184, R33 ;  /* 0x0000002100b87213 */ /* 0x000fe20000000000 */
[--C-:B------:R-:W-:Y:S01]  /*10ca0*/  @!P4 IMAD.IADD R173, R173, 0x1, -R251.reuse ;  /* 0x00000001adadc824 */ /* 0x100fe200078e0afb */
[----:B------:R-:W-:Y:S01]  /*10cb0*/  ISETP.GE.AND P4, PT, R17, RZ, PT ;  /* 0x000000ff1100720c */ /* 0x000fe20003f86270 */
[----:B------:R-:W-:Y:S01]  /*10cc0*/  @!P3 IMAD.IADD R189, R189, 0x1, -R251 ;  /* 0x00000001bdbdb824 */ /* 0x000fe200078e0afb */
[----:B------:R-:W-:Y:S01]  /*10cd0*/  ISETP.GE.AND P3, PT, R12, RZ, PT ;  /* 0x000000ff0c00720c */ /* 0x000fe20003f66270 */
[C---:B------:R-:W-:Y:S01]  /*10ce0*/  IMAD R166, R251.reuse, R166, R183 ;  /* 0x000000a6fba67224 */ /* 0x040fe200078e02b7 */
[----:B-1----:R-:W-:Y:S01]  /*10cf0*/  IADD3 R10, R248, 0x156, RZ ;  /* 0x00000156f80a7810 */ /* 0x002fe20007ffe0ff */
[--C-:B------:R-:W-:Y:S01]  /*10d00*/  @!P6 IMAD.IADD R172, R172, 0x1, -R251.reuse ;  /* 0x00000001acace824 */ /* 0x100fe200078e0afb */
[----:B------:R-:W-:Y:S01]  /*10d10*/  IADD3 R17, R248, 0x159, RZ ;  /* 0x00000159f8117810 */ /* 0x000fe20007ffe0ff */
[----:B------:R-:W-:Y:S01]  /*10d20*/  IMAD.MOV.U32 R12, RZ, RZ, R188 ;  /* 0x000000ffff0c7224 */ /* 0x000fe200078e00bc */
[----:B------:R-:W-:Y:S01]  /*10d30*/  ISETP.GT.U32.AND P6, PT, R251, R166, PT ;  /* 0x000000a6fb00720c */ /* 0x000fe20003fc4070 */
[----:B------:R-:W-:Y:S01]  /*10d40*/  @!P5 IMAD.IADD R175, R175, 0x1, -R251 ;  /* 0x00000001afafd824 */ /* 0x000fe200078e0afb */
[----:B------:R-:W-:Y:S01]  /*10d50*/  ISETP.GE.AND P5, PT, R9, RZ, PT ;  /* 0x000000ff0900720c */ /* 0x000fe20003fa6270 */
[----:B------:R-:W-:Y:S01]  /*10d60*/  IMAD.MOV.U32 R9, RZ, RZ, R173 ;  /* 0x000000ffff097224 */ /* 0x000fe200078e00ad */
[----:B------:R-:W-:Y:S01]  /*10d70*/  STL [R1+0x25d4], R10 ;  /* 0x0025d40a01007387 */ /* 0x000fe20000100800 */
[----:B------:R-:W-:Y:S01]  /*10d80*/  IMAD.HI.U32 R182, R105, R181, RZ ;  /* 0x000000b569b67227 */ /* 0x000fe200078e00ff */
[----:B------:R-:W-:-:S02]  /*10d90*/  IABS R183, R16 ;  /* 0x0000001000b77213 */ /* 0x000fc40000000000 */
[----:B------:R1:W-:Y:S01]  /*10da0*/  STL [R1+0x318], R29 ;  /* 0x0003181d01007387 */ /* 0x0003e20000100800 */
[----:B------:R-:W-:Y:S01]  /*10db0*/  @!P4 IMAD.MOV R12, RZ, RZ, -R12 ;  /* 0x000000ffff0cc224 */ /* 0x000fe200078e0a0c */
[C---:B------:R-:W-:Y:S01]  /*10dc0*/  ISETP.GT.U32.AND P4, PT, R251.reuse, R189, PT ;  /* 0x000000bdfb00720c */ /* 0x040fe20003f84070 */
[----:B------:R-:W-:Y:S01]  /*10dd0*/  @!P3 IMAD.MOV R9, RZ, RZ, -R9 ;  /* 0x000000ffff09b224 */ /* 0x000fe200078e0a09 */
[----:B------:R-:W-:Y:S01]  /*10de0*/  STL [R1+0x25dc], R30 ;  /* 0x0025dc1e01007387 */ /* 0x000fe20000100800 */
[----:B------:R-:W-:Y:S01]  /*10df0*/  IMAD.MOV R182, RZ, RZ, -R182 ;  /* 0x000000ffffb67224 */ /* 0x000fe200078e0ab6 */
[----:B------:R-:W-:Y:S01]  /*10e00*/  IABS R173, R17 ;  /* 0x0000001100ad7213 */ /* 0x000fe20000000000 */
[----:B------:R-:W-:Y:S01]  /*10e10*/  @!P6 IMAD.IADD R166, R166, 0x1, -R251 ;  /* 0x00000001a6a6e824 */ /* 0x000fe200078e0afb */
[----:B------:R2:W-:Y:S01]  /*10e20*/  STL [R1+0x304], R12 ;  /* 0x0003040c01007387 */ /* 0x0005e20000100800 */
[C---:B------:R-:W-:Y:S01]  /*10e30*/  IMAD R167, R251.reuse, R182, R181 ;  /* 0x000000b6fba77224 */ /* 0x040fe200078e02b5 */
[----:B------:R-:W-:Y:S01]  /*10e40*/  ISETP.GT.U32.AND P6, PT, R251, R175, PT ;  /* 0x000000affb00720c */ /* 0x000fe20003fc4070 */
[----:B------:R-:W-:Y:S01]  /*10e50*/  IMAD.HI.U32 R181, R105, R180, RZ ;  /* 0x000000b469b57227 */ /* 0x000fe200078e00ff */
[----:B------:R3:W-:Y:S01]  /*10e60*/  STL [R1+0x300], R9 ;  /* 0x0003000901007387 */ /* 0x0007e20000100800 */
[----:B------:R-:W-:-:S02]  /*10e70*/  ISETP.GT.U32.AND P3, PT, R251, R166, PT ;  /* 0x000000a6fb00720c */ /* 0x000fc40003f64070 */
[----:B------:R-:W-:Y:S01]  /*10e80*/  IMAD.HI.U32 R174, R105, R202, RZ ;  /* 0x000000ca69ae7227 */ /* 0x000fe200078e00ff */
[C---:B-1----:R-:W-:Y:S02]  /*10e90*/  IADD3 R29, R248.reuse, 0x158, RZ ;  /* 0x00000158f81d7810 */ /* 0x042fe40007ffe0ff */
[----:B--2---:R-:W-:Y:S01]  /*10ea0*/  IADD3 R12, R248, 0x15a, RZ ;  /* 0x0000015af80c7810 */ /* 0x004fe20007ffe0ff */
[----:B------:R-:W-:Y:S02]  /*10eb0*/  IMAD.MOV R181, RZ, RZ, -R181 ;  /* 0x000000ffffb57224 */ /* 0x000fe400078e0ab5 */
[----:B------:R-:W-:Y:S02]  /*10ec0*/  IMAD.MOV R179, RZ, RZ, -R174 ;  /* 0x000000ffffb37224 */ /* 0x000fe400078e0aae */
[----:B---3--:R-:W-:Y:S01]  /*10ed0*/  IMAD.MOV.U32 R9, RZ, RZ, R172 ;  /* 0x000000ffff097224 */ /* 0x008fe200078e00ac */
[----:B------:R-:W-:Y:S01]  /*10ee0*/  IABS R172, R29 ;  /* 0x0000001d00ac7213 */ /* 0x000fe20000000000 */
[C---:B------:R-:W-:Y:S01]  /*10ef0*/  IMAD R174, R251.reuse, R181, R180 ;  /* 0x000000b5fbae7224 */ /* 0x040fe200078e02b4 */
[----:B------:R-:W-:Y:S01]  /*10f00*/  IABS R181, R5 ;  /* 0x0000000500b57213 */ /* 0x000fe20000000000 */
[----:B------:R-:W-:Y:S01]  /*10f10*/  @!P5 IMAD.MOV R9, RZ, RZ, -R9 ;  /* 0x000000ffff09d224 */ /* 0x000fe200078e0a09 */
[----:B------:R-:W-:Y:S01]  /*10f20*/  ISETP.GT.U32.AND P5, PT, R251, R167, PT ;  /* 0x000000a7fb00720c */ /* 0x000fe20003fa4070 */
[--C-:B------:R-:W-:Y:S01]  /*10f30*/  @!P4 IMAD.IADD R189, R189, 0x1, -R251.reuse ;  /* 0x00000001bdbdc824 */ /* 0x100fe200078e0afb */
[----:B------:R-:W-:Y:S01]  /*10f40*/  ISETP.GE.AND P4, PT, R37, RZ, PT ;  /* 0x000000ff2500720c */ /* 0x000fe20003f86270 */
[--C-:B------:R-:W-:Y:S01]  /*10f50*/  @!P6 IMAD.IADD R175, R175, 0x1, -R251.reuse ;  /* 0x00000001afafe824 */ /* 0x100fe200078e0afb */
[C---:B------:R-:W-:Y:S01]  /*10f60*/  ISETP.GT.U32.AND P6, PT, R251.reuse, R174, PT ;  /* 0x000000aefb00720c */ /* 0x040fe20003fc4070 */
[----:B------:R-:W-:Y:S01]  /*10f70*/  IMAD R202, R251, R179, R202 ;  /* 0x000000b3fbca7224 */ /* 0x000fe200078e02ca */
[----:B------:R-:W-:Y:S01]  /*10f80*/  IABS R179, R34 ;  /* 0x0000002200b37213 */ /* 0x000fe20000000000 */
[----:B------:R-:W-:Y:S01]  /*10f90*/  @!P3 IMAD.IADD R166, R166, 0x1, -R251 ;  /* 0x00000001a6a6b824 */ /* 0x000fe200078e0afb */
[----:B------:R-:W-:Y:S01]  /*10fa0*/  ISETP.GE.AND P3, PT, R36, RZ, PT ;  /* 0x000000ff2400720c */ /* 0x000fe20003f66270 */
[----:B------:R1:W-:Y:S01]  /*10fb0*/  STL [R1+0x2f8], R9 ;  /* 0x0002f80901007387 */ /* 0x0003e20000100800 */
[----:B------:R-:W-:-:S03]  /*10fc0*/  IMAD.HI.U32 R170, R105, R201, RZ ;  /* 0x000000c969aa7227 */ /* 0x000fc600078e00ff */
[----:B------:R-:W-:Y:S01]  /*10fd0*/  STL [R1+0x25c4], R29 ;  /* 0x0025c41d01007387 */ /* 0x000fe20000100800 */
[----:B------:R-:W-:Y:S01]  /*10fe0*/  @!P5 IMAD.IADD R167, R167, 0x1, -R251 ;  /* 0x00000001a7a7d824 */ /* 0x000fe200078e0afb */
[----:B------:R-:W-:Y:S01]  /*10ff0*/  ISETP.GE.AND P5, PT, R20, RZ, PT ;  /* 0x000000ff1400720c */ /* 0x000fe20003fa6270 */
[----:B------:R-:W-:Y:S01]  /*11000*/  IMAD.MOV.U32 R20, RZ, RZ, R189 ;  /* 0x000000ffff147224 */ /* 0x000fe200078e00bd */
[----:B------:R-:W-:Y:S01]  /*11010*/  STL [R1+0x25cc], R17 ;  /* 0x0025cc1101007387 */ /* 0x000fe20000100800 */
[----:B------:R-:W-:Y:S01]  /*11020*/  IMAD.MOV.U32 R168, RZ, RZ, R179 ;  /* 0x000000ffffa87224 */ /* 0x000fe200078e00b3 */
[----:B-1----:R-:W-:Y:S01]  /*11030*/  IADD3 R9, R248, 0x15b, RZ ;  /* 0x0000015bf8097810 */ /* 0x002fe20007ffe0ff */
[----:B------:R-:W-:Y:S01]  /*11040*/  @!P4 IMAD.MOV R20, RZ, RZ, -R20 ;  /* 0x000000ffff14c224 */ /* 0x000fe200078e0a14 */
[----:B------:R-:W-:Y:S01]  /*11050*/  STL [R1+0x25d0], R12 ;  /* 0x0025d00c01007387 */ /* 0x000fe20000100800 */
[----:B------:R-:W-:Y:S01]  /*11060*/  IMAD.HI.U32 R179, R105, R168, RZ ;  /* 0x000000a869b37227 */ /* 0x000fe200078e00ff */
[----:B------:R-:W-:-:S02]  /*11070*/  ISETP.GT.U32.AND P4, PT, R251, R167, PT ;  /* 0x000000a7fb00720c */ /* 0x000fc40003f84070 */
[----:B------:R-:W-:Y:S01]  /*11080*/  STL [R1+0x25d8], R9 ;  /* 0x0025d80901007387 */ /* 0x000fe20000100800 */
[----:B------:R-:W-:Y:S01]  /*11090*/  @!P6 IMAD.IADD R174, R174, 0x1, -R251 ;  /* 0x00000001aeaee824 */ /* 0x000fe200078e0afb */
[----:B------:R-:W-:Y:S01]  /*110a0*/  IABS R188, R9 ;  /* 0x0000000900bc7213 */ /* 0x000fe20000000000 */
[----:B------:R-:W-:Y:S01]  /*110b0*/  IMAD.MOV R179, RZ, RZ, -R179 ;  /* 0x000000ffffb37224 */ /* 0x000fe200078e0ab3 */
[----:B------:R1:W-:Y:S01]  /*110c0*/  STL [R1+0x2e0], R20 ;  /* 0x0002e01401007387 */ /* 0x0003e20000100800 */
[----:B------:R-:W-:Y:S01]  /*110d0*/  IMAD.MOV R170, RZ, RZ, -R170 ;  /* 0x000000ffffaa7224 */ /* 0x000fe200078e0aaa */
[C---:B------:R-:W-:Y:S01]  /*110e0*/  ISETP.GT.U32.AND P6, PT, R251.reuse, R174, PT ;  /* 0x000000aefb00720c */ /* 0x040fe20003fc4070 */
[C---:B------:R-:W-:Y:S02]  /*110f0*/  IMAD R168, R251.reuse, R179, R168 ;  /* 0x000000b3fba87224 */ /* 0x040fe400078e02a8 */
[----:B------:R-:W-:Y:S02]  /*11100*/  @!P5 IMAD.MOV R166, RZ, RZ, -R166 ;  /* 0x000000ffffa6d224 */ /* 0x000fe400078e0aa6 */
[C---:B------:R-:W-:Y:S01]  /*11110*/  IMAD R201, R251.reuse, R170, R201 ;  /* 0x000000aafbc97224 */ /* 0x040fe200078e02c9 */
[----:B------:R-:W-:Y:S01]  /*11120*/  ISETP.GT.U32.AND P5, PT, R251, R168, PT ;  /* 0x000000a8fb00720c */ /* 0x000fe20003fa4070 */
[----:B------:R-:W-:-:S02]  /*11130*/  @!P4 IMAD.IADD R167, R167, 0x1, -R251 ;  /* 0x00000001a7a7c824 */ /* 0x000fc400078e0afb */
[----:B-1----:R-:W-:Y:S01]  /*11140*/  IMAD.MOV.U32 R20, RZ, RZ, R175 ;  /* 0x000000ffff147224 */ /* 0x002fe200078e00af */
[----:B------:R-:W-:Y:S01]  /*11150*/  ISETP.GT.U32.AND P4, PT, R251, R201, PT ;  /* 0x000000c9fb00720c */ /* 0x000fe20003f84070 */
[----:B------:R-:W-:-:S04]  /*11160*/  IMAD.HI.U32 R169, R105, R187, RZ ;  /* 0x000000bb69a97227 */ /* 0x000fc800078e00ff */
[----:B------:R-:W-:Y:S01]  /*11170*/  @!P3 IMAD.MOV R20, RZ, RZ, -R20 ;  /* 0x000000ffff14b224 */ /* 0x000fe200078e0a14 */
[C---:B------:R-:W-:Y:S01]  /*11180*/  ISETP.GT.U32.AND P3, PT, R251.reuse, R202, PT ;  /* 0x000000cafb00720c */ /* 0x040fe20003f64070 */
[----:B------:R-:W-:Y:S01]  /*11190*/  @!P6 IMAD.IADD R174, R174, 0x1, -R251 ;  /* 0x00000001aeaee824 */ /* 0x000fe200078e0afb */
[----:B------:R-:W-:Y:S01]  /*111a0*/  ISETP.GE.AND P6, PT, R14, RZ, PT ;  /* 0x000000ff0e00720c */ /* 0x000fe20003fc6270 */
[----:B------:R-:W-:Y:S01]  /*111b0*/  IMAD.MOV R169, RZ, RZ, -R169 ;  /* 0x000000ffffa97224 */ /* 0x000fe200078e0aa9 */
[----:B------:R1:W-:Y:S01]  /*111c0*/  STL [R1+0x2d8], R20 ;  /* 0x0002d81401007387 */ /* 0x0003e20000100800 */
[----:B------:R-:W-:Y:S01]  /*111d0*/  @!P5 IMAD.IADD R168, R168, 0x1, -R251 ;  /* 0x00000001a8a8d824 */ /* 0x000fe200078e0afb */
[----:B------:R-:W-:Y:S01]  /*111e0*/  IADD3 R14, R248, 0x15d, RZ ;  /* 0x0000015df80e7810 */ /* 0x000fe20007ffe0ff */
[----:B------:R-:W-:Y:S01]  /*111f0*/  IMAD R187, R251, R169, R187 ;  /* 0x000000a9fbbb7224 */ /* 0x000fe200078e02bb */
[----:B------:R-:W-:Y:S01]  /*11200*/  IABS R169, R8 ;  /* 0x0000000800a97213 */ /* 0x000fe20000000000 */
[----:B------:R-:W-:-:S04]  /*11210*/  IMAD.HI.U32 R170, R105, R183, RZ ;  /* 0x000000b769aa7227 */ /* 0x000fc800078e00ff */
[----:B------:R-:W-:Y:S01]  /*11220*/  @!P3 IMAD.IADD R202, R202, 0x1, -R251 ;  /* 0x00000001cacab824 */ /* 0x000fe200078e0afb */
[----:B------:R-:W-:Y:S01]  /*11230*/  ISETP.GE.AND P3, PT, R0, RZ, PT ;  /* 0x000000ff0000720c */ /* 0x000fe20003f66270 */
[----:B------:R-:W-:Y:S01]  /*11240*/  IMAD.MOV.U32 R0, RZ, RZ, R174 ;  /* 0x000000ffff007224 */ /* 0x000fe200078e00ae */
[----:B-1----:R-:W-:Y:S01]  /*11250*/  IADD3 R20, R248, 0x15c, RZ ;  /* 0x0000015cf8147810 */ /* 0x002fe20007ffe0ff */
[----:B------:R-:W-:Y:S01]  /*11260*/  @!P6 IMAD.MOV R167, RZ, RZ, -R167 ;  /* 0x000000ffffa7e224 */ /* 0x000fe200078e0aa7 */
[----:B------:R-:W-:Y:S01]  /*11270*/  ISETP.GT.U32.AND P5, PT, R251, R202, PT ;  /* 0x000000cafb00720c */ /* 0x000fe20003fa4070 */
[----:B------:R-:W-:Y:S01]  /*11280*/  @!P4 IMAD.IADD R201, R201, 0x1, -R251 ;  /* 0x00000001c9c9c824 */ /* 0x000fe200078e0afb */
[----:B------:R-:W-:Y:S01]  /*11290*/  ISETP.GT.U32.AND P6, PT, R251, R168, PT ;  /* 0x000000a8fb00720c */ /* 0x000fe20003fc4070 */
[----:B------:R-:W-:Y:S01]  /*112a0*/  IMAD.MOV R170, RZ, RZ, -R170 ;  /* 0x000000ffffaa7224 */ /* 0x000fe200078e0aaa */
[----:B------:R-:W-:Y:S01]  /*112b0*/  STL.64 [R1+0x2e40], R166 ;  /* 0x002e40a601007387 */ /* 0x000fe20000100a00 */
[----:B------:R-:W-:Y:S01]  /*112c0*/  IMAD.HI.U32 R179, R105, R169, RZ ;  /* 0x000000a969b37227 */ /* 0x000fe200078e00ff */
[----:B------:R-:W-:-:S02]  /*112d0*/  ISETP.GT.U32.AND P4, PT, R251, R201, PT ;  /* 0x000000c9fb00720c */ /* 0x000fc40003f84070 */
[----:B------:R-:W-:Y:S01]  /*112e0*/  STL [R1+0x25b0], R20 ;  /* 0x0025b01401007387 */ /* 0x000fe20000100800 */
[----:B------:R-:W-:Y:S01]  /*112f0*/  @!P3 IMAD.MOV R0, RZ, RZ, -R0 ;  /* 0x000000ffff00b224 */ /* 0x000fe200078e0a00 */
[C---:B------:R-:W-:Y:S01]  /*11300*/  ISETP.GT.U32.AND P3, PT, R251.reuse, R187, PT ;  /* 0x000000bbfb00720c */ /* 0x040fe20003f64070 */
[----:B------:R-:W-:Y:S01]  /*11310*/  IMAD R183, R251, R170, R183 ;  /* 0x000000aafbb77224 */ /* 0x000fe200078e02b7 */
[----:B------:R-:W-:Y:S01]  /*11320*/  IABS R174, R14 ;  /* 0x0000000e00ae7213 */ /* 0x000fe20000000000 */
[--C-:B------:R-:W-:Y:S01]  /*11330*/  @!P5 IMAD.IADD R202, R202, 0x1, -R251.reuse ;  /* 0x00000001cacad824 */ /* 0x100fe200078e0afb */
[----:B------:R-:W-:Y:S01]  /*11340*/  ISETP.GE.AND P5, PT, R35, RZ, PT ;  /* 0x000000ff2300720c */ /* 0x000fe20003fa6270 */
[----:B------:R-:W-:Y:S01]  /*11350*/  IMAD.HI.U32 R170, R105, R186, RZ ;  /* 0x000000ba69aa7227 */ /* 0x000fe200078e00ff */
[----:B------:R1:W-:Y:S03]  /*11360*/  STL [R1+0x2a0], R0 ;  /* 0x0002a00001007387 */ /* 0x0003e60000100800 */
[--C-:B------:R-:W-:Y:S01]  /*11370*/  @!P6 IMAD.IADD R168, R168, 0x1, -R251.reuse ;  /* 0x00000001a8a8e824 */ /* 0x100fe200078e0afb */
[----:B------:R-:W-:Y:S01]  /*11380*/  ISETP.GT.U32.AND P6, PT, R251, R183, PT ;  /* 0x000000b7fb00720c */ /* 0x000fe20003fc4070 */
[----:B------:R-:W-:Y:S01]  /*11390*/  IMAD.MOV R170, RZ, RZ, -R170 ;  /* 0x000000ffffaa7224 */ /* 0x000fe200078e0aaa */
[----:B------:R-:W-:Y:S01]  /*113a0*/  STL [R1+0x25b8], R14 ;  /* 0x0025b80e01007387 */ /* 0x000fe20000100800 */
[----:B------:R-:W-:Y:S01]  /*113b0*/  @!P3 IMAD.IADD R187, R187, 0x1, -R251 ;  /* 0x00000001bbbbb824 */ /* 0x000fe200078e0afb */
[----:B------:R-:W-:Y:S01]  /*113c0*/  ISETP.GE.AND P3, PT, R28, RZ, PT ;  /* 0x000000ff1c00720c */ /* 0x000fe20003f66270 */
[----:B------:R-:W-:Y:S01]  /*113d0*/  IMAD.MOV.U32 R28, RZ, RZ, R202 ;  /* 0x000000ffff1c7224 */ /* 0x000fe200078e00ca */
[----:B-1----:R-:W-:Y:S01]  /*113e0*/  IADD3 R0, R248, 0x15e, RZ ;  /* 0x0000015ef8007810 */ /* 0x002fe20007ffe0ff */
[----:B------:R-:W-:-:S02]  /*113f0*/  IMAD R186, R251, R170, R186 ;  /* 0x000000aafbba7224 */ /* 0x000fc400078e02ba */
[----:B------:R-:W-:Y:S01]  /*11400*/  @!P4 IMAD.IADD R201, R201, 0x1, -R251 ;  /* 0x00000001c9c9c824 */ /* 0x000fe200078e0afb */
[----:B------:R-:W-:Y:S01]  /*11410*/  ISETP.GE.AND P4, PT, R34, RZ, PT ;  /* 0x000000ff2200720c */ /* 0x000fe20003f86270 */
[----:B------:R-:W-:Y:S01]  /*11420*/  @!P5 IMAD.MOV R28, RZ, RZ, -R28 ;  /* 0x000000ffff1cd224 */ /* 0x000fe200078e0a1c */
[----:B------:R-:W-:Y:S01]  /*11430*/  ISETP.GT.U32.AND P5, PT, R251, R186, PT ;  /* 0x000000bafb00720c */ /* 0x000fe20003fa4070 */
[----:B------:R-:W-:Y:S01]  /*11440*/  IMAD.MOV R179, RZ, RZ, -R179 ;  /* 0x000000ffffb37224 */ /* 0x000fe200078e0ab3 */
[----:B------:R-:W-:Y:S01]  /*11450*/  STL [R1+0x25bc], R0 ;  /* 0x0025bc0001007387 */ /* 0x000fe20000100800 */
[----:B------:R-:W-:Y:S01]  /*11460*/  @!P6 IMAD.IADD R183, R183, 0x1, -R251 ;  /* 0x00000001b7b7e824 */ /* 0x000fe200078e0afb */
[C---:B------:R-:W-:Y:S01]  /*11470*/  ISETP.GT.U32.AND P6, PT, R251.reuse, R187, PT ;  /* 0x000000bbfb00720c */ /* 0x040fe20003fc4070 */
[----:B------:R-:W-:Y:S01]  /*11480*/  IMAD R169, R251, R179, R169 ;  /* 0x000000b3fba97224 */ /* 0x000fe200078e02a9 */
[----:B------:R1:W-:Y:S01]  /*11490*/  STL [R1+0x29c], R28 ;  /* 0x00029c1c01007387 */ /* 0x0003e20000100800 */
[----:B------:R-:W-:-:S04]  /*114a0*/  IMAD.HI.U32 R180, R105, R185, RZ ;  /* 0x000000b969b47227 */ /* 0x000fc800078e00ff */
[----:B------:R-:W-:Y:S01]  /*114b0*/  @!P4 IMAD.MOV R168, RZ, RZ, -R168 ;  /* 0x000000ffffa8c224 */ /* 0x000fe200078e0aa8 */
[----:B------:R-:W-:Y:S01]  /*114c0*/  ISETP.GT.U32.AND P4, PT, R251, R183, PT ;  /* 0x000000b7fb00720c */ /* 0x000fe20003f84070 */
[----:B------:R-:W-:Y:S02]  /*114d0*/  @!P5 IMAD.IADD R186, R186, 0x1, -R251 ;  /* 0x00000001babad824 */ /* 0x000fe400078e0afb */
[----:B------:R-:W-:-:S03]  /*114e0*/  IMAD.HI.U32 R179, R105, R184, RZ ;  /* 0x000000b869b37227 */ /* 0x000fc600078e00ff */
[----:B------:R-:W-:Y:S01]  /*114f0*/  ISETP.GT.U32.AND P5, PT, R251, R186, PT ;  /* 0x000000bafb00720c */ /* 0x000fe20003fa4070 */
[----:B-1----:R-:W-:Y:S02]  /*11500*/  IMAD.MOV.U32 R28, RZ, RZ, R201 ;  /* 0x000000ffff1c7224 */ /* 0x002fe400078e00c9 */
[----:B------:R-:W-:Y:S01]  /*11510*/  @!P6 IMAD.IADD R187, R187, 0x1, -R251 ;  /* 0x00000001bbbbe824 */ /* 0x000fe200078e0afb */
[----:B------:R-:W-:Y:S01]  /*11520*/  ISETP.GE.AND P6, PT, R26, RZ, PT ;  /* 0x000000ff1a00720c */ /* 0x000fe20003fc6270 */
[----:B------:R-:W-:Y:S01]  /*11530*/  @!P3 IMAD.MOV R28, RZ, RZ, -R28 ;  /* 0x000000ffff1cb224 */ /* 0x000fe200078e0a1c */
[----:B------:R-:W-:Y:S01]  /*11540*/  ISETP.GT.U32.AND P3, PT, R251, R169, PT ;  /* 0x000000a9fb00720c */ /* 0x000fe20003f64070 */
[----:B------:R-:W-:Y:S01]  /*11550*/  IMAD.MOV R180, RZ, RZ, -R180 ;  /* 0x000000ffffb47224 */ /* 0x000fe200078e0ab4 */
[----:B------:R-:W-:Y:S01]  /*11560*/  IADD3 R26, R248, 0x160, RZ ;  /* 0x00000160f81a7810 */ /* 0x000fe20007ffe0ff */
[----:B------:R-:W-:Y:S01]  /*11570*/  IMAD.MOV R179, RZ, RZ, -R179 ;  /* 0x000000ffffb37224 */ /* 0x000fe200078e0ab3 */
[----:B------:R1:W-:Y:S01]  /*11580*/  STL [R1+0x294], R28 ;  /* 0x0002941c01007387 */ /* 0x0003e20000100800 */
[----:B------:R-:W-:Y:S01]  /*11590*/  @!P4 IMAD.IADD R183, R183, 0x1, -R251 ;  /* 0x00000001b7b7c824 */ /* 0x000fe200078e0afb */
[----:B------:R-:W-:Y:S01]  /*115a0*/  ISETP.GE.AND P4, PT, R16, RZ, PT ;  /* 0x000000ff1000720c */ /* 0x000fe20003f86270 */
[----:B------:R-:W-:Y:S01]  /*115b0*/  IMAD.HI.U32 R170, R105, R181, RZ ;  /* 0x000000b569aa7227 */ /* 0x000fe200078e00ff */
[----:B------:R-:W-:-:S03]  /*115c0*/  IADD3 R16, R248, 0x161, RZ ;  /* 0x00000161f8107810 */ /* 0x000fc60007ffe0ff */
[----:B------:R-:W-:Y:S01]  /*115d0*/  IMAD R185, R251, R180, R185 ;  /* 0x000000b4fbb97224 */ /* 0x000fe200078e02b9 */
[----:B------:R-:W-:Y:S01]  /*115e0*/  IABS R180, R25 ;  /* 0x0000001900b47213 */ /* 0x000fe20000000000 */
[----:B------:R-:W-:Y:S01]  /*115f0*/  @!P3 IMAD.IADD R169, R169, 0x1, -R251 ;  /* 0x00000001a9a9b824 */ /* 0x000fe200078e0afb */
[----:B-1----:R-:W-:Y:S01]  /*11600*/  IADD3 R28, R248, 0x15f, RZ ;  /* 0x0000015ff81c7810 */ /* 0x002fe20007ffe0ff */
[C---:B------:R-:W-:Y:S02]  /*11610*/  IMAD R184, R251.reuse, R179, R184 ;  /* 0x000000b3fbb87224 */ /* 0x040fe400078e02b8 */
[----:B------:R-:W-:Y:S01]  /*11620*/  IMAD.MOV.U32 R35, RZ, RZ, R187 ;  /* 0x000000ffff237224 */ /* 0x000fe200078e00bb */
[C---:B------:R-:W-:Y:S01]  /*11630*/  ISETP.GT.U32.AND P3, PT, R251.reuse, R169, PT ;  /* 0x000000a9fb00720c */ /* 0x040fe20003f64070 */
[----:B------:R-:W-:Y:S01]  /*11640*/  IMAD.MOV R170, RZ, RZ, -R170 ;  /* 0x000000ffffaa7224 */ /* 0x000fe200078e0aaa */
[----:B------:R-:W-:Y:S01]  /*11650*/  STL [R1+0x25a0], R28 ;  /* 0x0025a01c01007387 */ /* 0x000fe20000100800 */
[----:B------:R-:W-:Y:S01]  /*11660*/  @!P6 IMAD.MOV R35, RZ, RZ, -R35 ;  /* 0x000000ffff23e224 */ /* 0x000fe200078e0a23 */
[C---:B------:R-:W-:Y:S01]  /*11670*/  ISETP.GT.U32.AND P6, PT, R251.reuse, R185, PT ;  /* 0x000000b9fb00720c */ /* 0x040fe20003fc4070 */
[----:B------:R-:W-:Y:S01]  /*11680*/  @!P5 IMAD.IADD R186, R186, 0x1, -R251 ;  /* 0x00000001babad824 */ /* 0x000fe200078e0afb */
[C---:B------:R-:W-:Y:S01]  /*11690*/  ISETP.GT.U32.AND P5, PT, R251.reuse, R184, PT ;  /* 0x000000b8fb00720c */ /* 0x040fe20003fa4070 */
[----:B------:R-:W-:Y:S01]  /*116a0*/  IMAD.MOV.U32 R34, RZ, RZ, R183 ;  /* 0x000000ffff227224 */ /* 0x000fe200078e00b7 */
[----:B------:R-:W-:Y:S01]  /*116b0*/  STL [R1+0x25a4], R26 ;  /* 0x0025a41a01007387 */ /* 0x000fe20000100800 */
[----:B------:R-:W-:Y:S01]  /*116c0*/  IMAD R181, R251, R170, R181 ;  /* 0x000000aafbb57224 */ /* 0x000fe200078e02b5 */
[----:B------:R-:W-:Y:S01]  /*116d0*/  IABS R170, R23 ;  /* 0x0000001700aa7213 */ /* 0x000fe20000000000 */
[----:B------:R-:W-:Y:S01]  /*116e0*/  @!P4 IMAD.MOV R34, RZ, RZ, -R34 ;  /* 0x000000ffff22c224 */ /* 0x000fe200078e0a22 */
[----:B------:R-:W-:Y:S01]  /*116f0*/  ISETP.GE.AND P4, PT, R15, RZ, PT ;  /* 0x000000ff0f00720c */ /* 0x000fe20003f86270 */
[----:B------:R-:W-:Y:S01]  /*11700*/  @!P3 IMAD.IADD R169, R169, 0x1, -R251 ;  /* 0x00000001a9a9b824 */ /* 0x000fe200078e0afb */
[----:B------:R-:W-:Y:S01]  /*11710*/  ISETP.GT.U32.AND P3, PT, R251, R181, PT ;  /* 0x000000b5fb00720c */ /* 0x000fe20003f64070 */
[----:B------:R-:W-:Y:S01]  /*11720*/  IMAD.HI.U32 R197, R105, R180, RZ ;  /* 0x000000b469c57227 */ /* 0x000fe200078e00ff */
[----:B------:R-:W-:Y:S01]  /*11730*/  STL [R1+0x25ac], R16 ;  /* 0x0025ac1001007387 */ /* 0x000fe20000100800 */
[----:B------:R-:W-:-:S02]  /*11740*/  IADD3 R15, R248, 0x162, RZ ;  /* 0x00000162f80f7810 */ /* 0x000fc40007ffe0ff */
[--C-:B------:R-:W-:Y:S01]  /*11750*/  @!P6 IMAD.IADD R185, R185, 0x1, -R251.reuse ;  /* 0x00000001b9b9e824 */ /* 0x100fe200078e0afb */
[----:B------:R-:W-:Y:S01]  /*11760*/  ISETP.GE.AND P6, PT, R8, RZ, PT ;  /* 0x000000ff0800720c */ /* 0x000fe20003fc6270 */
[----:B------:R-:W-:Y:S01]  /*11770*/  @!P5 IMAD.IADD R184, R184, 0x1, -R251 ;  /* 0x00000001b8b8d824 */ /* 0x000fe200078e0afb */
[----:B------:R-:W-:Y:S01]  /*11780*/  STL [R1+0x278], R35 ;  /* 0x0002782301007387 */ /* 0x000fe20000100800 */
[----:B------:R-:W-:Y:S01]  /*11790*/  IMAD.MOV.U32 R8, RZ, RZ, R186 ;  /* 0x000000ffff087224 */ /* 0x000fe200078e00ba */
[----:B------:R-:W-:Y:S01]  /*117a0*/  IABS R187, R28 ;  /* 0x0000001c00bb7213 */ /* 0x000fe20000000000 */
[----:B------:R-:W-:Y:S01]  /*117b0*/  IMAD.MOV R197, RZ, RZ, -R197 ;  /* 0x000000ffffc57224 */ /* 0x000fe200078e0ac5 */
[C---:B------:R-:W-:Y:S01]  /*117c0*/  ISETP.GT.U32.AND P5, PT, R251.reuse, R184, PT ;  /* 0x000000b8fb00720c */ /* 0x040fe20003fa4070 */
[----:B------:R-:W-:Y:S01]  /*117d0*/  @!P4 IMAD.MOV R8, RZ, RZ, -R8 ;  /* 0x000000ffff08c224 */ /* 0x000fe200078e0a08 */
[----:B------:R-:W-:Y:S01]  /*117e0*/  ISETP.GT.U32.AND P4, PT, R251, R185, PT ;  /* 0x000000b9fb00720c */ /* 0x000fe20003f84070 */
[----:B------:R-:W-:Y:S01]  /*117f0*/  IMAD.HI.U32 R195, R105, R200, RZ ;  /* 0x000000c869c37227 */ /* 0x000fe200078e00ff */
[----:B------:R-:W-:Y:S01]  /*11800*/  STL [R1+0x280], R34 ;  /* 0x0002802201007387 */ /* 0x000fe20000100800 */
[----:B------:R-:W-:-:S02]  /*11810*/  IABS R183, R16 ;  /* 0x0000001000b77213 */ /* 0x000fc40000000000 */
[----:B------:R-:W-:Y:S01]  /*11820*/  @!P3 IMAD.IADD R181, R181, 0x1, -R251 ;  /* 0x00000001b5b5b824 */ /* 0x000fe200078e0afb */
[----:B------:R1:W-:Y:S01]  /*11830*/  STL [R1+0x27c], R8 ;  /* 0x00027c0801007387 */ /* 0x0003e20000100800 */
[C---:B------:R-:W-:Y:S02]  /*11840*/  IMAD R180, R251.reuse, R197, R180 ;  /* 0x000000c5fbb47224 */ /* 0x040fe400078e02b4 */
[----:B------:R-:W-:Y:S01]  /*11850*/  IMAD.MOV R195, RZ, RZ, -R195 ;  /* 0x000000ffffc37224 */ /* 0x000fe200078e0ac3 */
[C---:B------:R-:W-:Y:S01]  /*11860*/  ISETP.GT.U32.AND P3, PT, R251.reuse, R181, PT ;  /* 0x000000b5fb00720c */ /* 0x040fe20003f64070 */
[----:B------:R-:W-:Y:S01]  /*11870*/  @!P6 IMAD.MOV R169, RZ, RZ, -R169 ;  /* 0x000000ffffa9e224 */ /* 0x000fe200078e0aa9 */
[C---:B------:R-:W-:Y:S01]  /*11880*/  ISETP.GT.U32.AND P6, PT, R251.reuse, R180, PT ;  /* 0x000000b4fb00720c */ /* 0x040fe20003fc4070 */
[----:B------:R-:W-:Y:S02]  /*11890*/  IMAD R200, R251, R195, R200 ;  /* 0x000000c3fbc87224 */ /* 0x000fe400078e02c8 */
[--C-:B------:R-:W-:Y:S01]  /*118a0*/  @!P5 IMAD.IADD R184, R184, 0x1, -R251.reuse ;  /* 0x00000001b8b8d824 */ /* 0x100fe200078e0afb */
[----:B------:R-:W-:Y:S01]  /*118b0*/  ISETP.GE.AND P5, PT, R7, RZ, PT ;  /* 0x000000ff0700720c */ /* 0x000fe20003fa6270 */
[--C-:B------:R-:W-:Y:S01]  /*118c0*/  @!P4 IMAD.IADD R185, R185, 0x1, -R251.reuse ;  /* 0x00000001b9b9c824 */ /* 0x100fe200078e0afb */
[----:B------:R-:W-:Y:S01]  /*118d0*/  ISETP.GT.U32.AND P4, PT, R251, R200, PT ;  /* 0x000000c8fb00720c */ /* 0x000fe20003f84070 */
[----:B------:R-:W-:Y:S01]  /*118e0*/  IMAD.HI.U32 R179, R105, R196, RZ ;  /* 0x000000c469b37227 */ /* 0x000fe200078e00ff */
[C---:B-1----:R-:W-:Y:S01]  /*118f0*/  IADD3 R8, R248.reuse, 0x163, RZ ;  /* 0x00000163f8087810 */ /* 0x042fe20007ffe0ff */
[----:B------:R-:W-:Y:S01]  /*11900*/  STL.64 [R1+0x2e48], R168 ;  /* 0x002e48a801007387 */ /* 0x000fe20000100a00 */
[----:B------:R-:W-:Y:S01]  /*11910*/  IADD3 R7, R248, 0x164, RZ ;  /* 0x00000164f8077810 */ /* 0x000fe20007ffe0ff */
[--C-:B------:R-:W-:Y:S01]  /*11920*/  @!P3 IMAD.IADD R181, R181, 0x1, -R251.reuse ;  /* 0x00000001b5b5b824 */ /* 0x100fe200078e0afb */
[----:B------:R-:W-:Y:S01]  /*11930*/  ISETP.GE.AND P3, PT, R33, RZ, PT ;  /* 0x000000ff2100720c */ /* 0x000fe20003f66270 */
[----:B------:R-:W-:Y:S01]  /*11940*/  @!P6 IMAD.IADD R180, R180, 0x1, -R251 ;  /* 0x00000001b4b4e824 */ /* 0x000fe200078e0afb */
[----:B------:R-:W-:Y:S01]  /*11950*/  ISETP.GE.AND P6, PT, R5, RZ, PT ;  /* 0x000000ff0500720c */ /* 0x000fe20003fc6270 */
[----:B------:R-:W-:Y:S01]  /*11960*/  IMAD.MOV.U32 R33, RZ, RZ, R185 ;  /* 0x000000ffff217224 */ /* 0x000fe200078e00b9 */
[----:B------:R-:W-:Y:S01]  /*11970*/  IADD3 R5, R248, 0x165, RZ ;  /* 0x00000165f8057810 */ /* 0x000fe20007ffe0ff */
[----:B------:R-:W-:Y:S01]  /*11980*/  IMAD.MOV R179, RZ, RZ, -R179 ;  /* 0x000000ffffb37224 */ /* 0x000fe200078e0ab3 */
[----:B------:R-:W-:Y:S01]  /*11990*/  STL [R1+0x2590], R15 ;  /* 0x0025900f01007387 */ /* 0x000fe20000100800 */
[----:B------:R-:W-:-:S02]  /*119a0*/  @!P5 IMAD.MOV R33, RZ, RZ, -R33 ;  /* 0x000000ffff21d224 */ /* 0x000fc400078e0a21 */
[----:B------:R-:W-:Y:S01]  /*119b0*/  IMAD.HI.U32 R182, R105, R170, RZ ;  /* 0x000000aa69b67227 */ /* 0x000fe200078e00ff */
[----:B------:R-:W-:Y:S03]  /*119c0*/  STL [R1+0x2594], R8 ;  /* 0x0025940801007387 */ /* 0x000fe60000100800 */
[C---:B------:R-:W-:Y:S01]  /*119d0*/  IMAD R196, R251.reuse, R179, R196 ;  /* 0x000000b3fbc47224 */ /* 0x040fe200078e02c4 */
[----:B------:R-:W-:Y:S01]  /*119e0*/  IABS R179, R22 ;  /* 0x0000001600b37213 */ /* 0x000fe20000000000 */
[----:B------:R-:W-:Y:S01]  /*119f0*/  @!P4 IMAD.IADD R200, R200, 0x1, -R251 ;  /* 0x00000001c8c8c824 */ /* 0x000fe200078e0afb */
[----:B------:R-:W-:Y:S01]  /*11a00*/  STL [R1+0x2598], R7 ;  /* 0x0025980701007387 */ /* 0x000fe20000100800 */
[C---:B------:R-:W-:Y:S01]  /*11a10*/  ISETP.GT.U32.AND P4, PT, R251.reuse, R180, PT ;  /* 0x000000b4fb00720c */ /* 0x040fe20003f84070 */
[----:B------:R-:W-:Y:S02]  /*11a20*/  IMAD.MOV R182, RZ, RZ, -R182 ;  /* 0x000000ffffb67224 */ /* 0x000fe400078e0ab6 */
[----:B------:R-:W-:Y:S01]  /*11a30*/  STL [R1+0x259c], R5 ;  /* 0x00259c0501007387 */ /* 0x000fe20000100800 */
[----:B------:R-:W-:Y:S01]  /*11a40*/  ISETP.GT.U32.AND P5, PT, R251, R200, PT ;  /* 0x000000c8fb00720c */ /* 0x000fe20003fa4070 */
[----:B------:R-:W-:-:S02]  /*11a50*/  IMAD.HI.U32 R203, R105, R179, RZ ;  /* 0x000000b369cb7227 */ /* 0x000fc400078e00ff */
[----:B------:R1:W-:Y:S02]  /*11a60*/  STL [R1+0x260], R33 ;  /* 0x0002602101007387 */ /* 0x0003e40000100800 */
[C---:B------:R-:W-:Y:S01]  /*11a70*/  IMAD R170, R251.reuse, R182, R170 ;  /* 0x000000b6fbaa7224 */ /* 0x040fe200078e02aa */
[----:B------:R-:W-:Y:S01]  /*11a80*/  IABS R182, R19 ;  /* 0x0000001300b67213 */ /* 0x000fe20000000000 */
[----:B------:R-:W-:Y:S01]  /*11a90*/  IMAD.MOV.U32 R34, RZ, RZ, R184 ;  /* 0x000000ffff227224 */ /* 0x000fe200078e00b8 */
[----:B------:R-:W-:Y:S01]  /*11aa0*/  IABS R184, R7 ;  /* 0x0000000700b87213 */ /* 0x000fe20000000000 */
[----:B------:R-:W-:Y:S02]  /*11ab0*/  IMAD.MOV R203, RZ, RZ, -R203 ;  /* 0x000000ffffcb7224 */ /* 0x000fe400078e0acb */
[----:B------:R-:W-:Y:S01]  /*11ac0*/  @!P3 IMAD.MOV R34, RZ, RZ, -R34 ;  /* 0x000000ffff22b224 */ /* 0x000fe200078e0a22 */
[C---:B------:R-:W-:Y:S01]  /*11ad0*/  ISETP.GT.U32.AND P3, PT, R251.reuse, R170, PT ;  /* 0x000000aafb00720c */ /* 0x040fe20003f64070 */
[----:B-1----:R-:W-:Y:S01]  /*11ae0*/  IMAD.MOV.U32 R33, RZ, RZ, R181 ;  /* 0x000000ffff217224 */ /* 0x002fe200078e00b5 */
[----:B------:R-:W-:Y:S01]  /*11af0*/  IABS R181, R5 ;  /* 0x0000000500b57213 */ /* 0x000fe20000000000 */
[----:B------:R-:W-:Y:S01]  /*11b00*/  IMAD R179, R251, R203, R179 ;  /* 0x000000cbfbb37224 */ /* 0x000fe200078e02b3 */
[----:B------:R-:W-:Y:S01]  /*11b10*/  STL [R1+0x264], R34 ;  /* 0x0002642201007387 */ /* 0x000fe20000100800 */
[----:B------:R-:W-:Y:S01]  /*11b20*/  @!P6 IMAD.MOV R33, RZ, RZ, -R33 ;  /* 0x000000ffff21e224 */ /* 0x000fe200078e0a21 */
[----:B------:R-:W-:Y:S01]  /*11b30*/  ISETP.GE.AND P6, PT, R25, RZ, PT ;  /* 0x000000ff1900720c */ /* 0x000fe20003fc6270 */
[--C-:B------:R-:W-:Y:S01]  /*11b40*/  @!P4 IMAD.IADD R180, R180, 0x1, -R251.reuse ;  /* 0x00000001b4b4c824 */ /* 0x100fe200078e0afb */
[C---:B------:R-:W-:Y:S01]  /*11b50*/  ISETP.GT.U32.AND P4, PT, R251.reuse, R196, PT ;  /* 0x000000c4fb00720c */ /* 0x040fe20003f84070 */
[--C-:B------:R-:W-:Y:S01]  /*11b60*/  @!P5 IMAD.IADD R200, R200, 0x1, -R251.reuse ;  /* 0x00000001c8c8d824 */ /* 0x100fe200078e0afb */
[----:B------:R-:W-:Y:S01]  /*11b70*/  ISETP.GT.U32.AND P5, PT, R251, R179, PT ;  /* 0x000000b3fb00720c */ /* 0x000fe20003fa4070 */
[----:B------:R-:W-:Y:S01]  /*11b80*/  IMAD.MOV.U32 R25, RZ, RZ, R180 ;  /* 0x000000ffff197224 */ /* 0x000fe200078e00b4 */
[----:B------:R-:W-:Y:S01]  /*11b90*/  STL [R1+0x270], R33 ;  /* 0x0002702101007387 */ /* 0x000fe20000100800 */
[----:B------:R-:W-:-:S02]  /*11ba0*/  @!P3 IMAD.IADD R170, R170, 0x1, -R251 ;  /* 0x00000001aaaab824 */ /* 0x000fc400078e0afb */
[----:B------:R-:W-:-:S03]  /*11bb0*/  IMAD.HI.U32 R198, R105, R182, RZ ;  /* 0x000000b669c67227 */ /* 0x000fc600078e00ff */
[----:B------:R-:W-:Y:S01]  /*11bc0*/  ISETP.GT.U32.AND P3, PT, R251, R170, PT ;  /* 0x000000aafb00720c */ /* 0x000fe20003f64070 */
[----:B------:R-:W-:Y:S01]  /*11bd0*/  @!P6 IMAD.MOV R25, RZ, RZ, -R25 ;  /* 0x000000ffff19e224 */ /* 0x000fe200078e0a19 */
[----:B------:R-:W-:Y:S01]  /*11be0*/  ISETP.GE.AND P6, PT, R24, RZ, PT ;  /* 0x000000ff1800720c */ /* 0x000fe20003fc6270 */
[--C-:B------:R-:W-:Y:S01]  /*11bf0*/  @!P4 IMAD.IADD R196, R196, 0x1, -R251.reuse ;  /* 0x00000001c4c4c824 */ /* 0x100fe200078e0afb */
[----:B------:R-:W-:Y:S01]  /*11c00*/  ISETP.GE.AND P4, PT, R23, RZ, PT ;  /* 0x000000ff1700720c */ /* 0x000fe20003f86270 */
[----:B------:R-:W-:Y:S01]  /*11c10*/  IMAD.MOV.U32 R23, RZ, RZ, R200 ;  /* 0x000000ffff177224 */ /* 0x000fe200078e00c8 */
[----:B------:R1:W-:Y:S01]  /*11c20*/  STL [R1+0x26c], R25 ;  /* 0x00026c1901007387 */ /* 0x0003e20000100800 */
[----:B------:R-:W-:Y:S01]  /*11c30*/  @!P5 IMAD.IADD R179, R179, 0x1, -R251 ;  /* 0x00000001b3b3d824 */ /* 0x000fe200078e0afb */
[----:B------:R-:W-:Y:S01]  /*11c40*/  ISETP.GT.U32.AND P5, PT, R251, R196, PT ;  /* 0x000000c4fb00720c */ /* 0x000fe20003fa4070 */
[----:B------:R-:W-:Y:S01]  /*11c50*/  IMAD.MOV R198, RZ, RZ, -R198 ;  /* 0x000000ffffc67224 */ /* 0x000fe200078e0ac6 */
[----:B------:R-:W-:Y:S01]  /*11c60*/  IADD3 R24, R248, 0x167, RZ ;  /* 0x00000167f8187810 */ /* 0x000fe20007ffe0ff */
[----:B------:R-:W-:-:S04]  /*11c70*/  IMAD.HI.U32 R197, R105, R178, RZ ;  /* 0x000000b269c57227 */ /* 0x000fc800078e00ff */
[----:B------:R-:W-:Y:S01]  /*11c80*/  @!P6 IMAD.MOV R23, RZ, RZ, -R23 ;  /* 0x000000ffff17e224 */ /* 0x000fe200078e0a17 */
[----:B------:R-:W-:Y:S01]  /*11c90*/  ISETP.GT.U32.AND P6, PT, R251, R179, PT ;  /* 0x000000b3fb00720c */ /* 0x000fe20003fc4070 */
[----:B------:R-:W-:Y:S01]  /*11ca0*/  IMAD.HI.U32 R195, R105, R177, RZ ;  /* 0x000000b169c37227 */ /* 0x000fe200078e00ff */
[----:B-1----:R-:W-:Y:S02]  /*11cb0*/  IADD3 R25, R248, 0x166, RZ ;  /* 0x00000166f8197810 */ /* 0x002fe40007ffe0ff */
[----:B------:R1:W-:Y:S01]  /*11cc0*/  STL [R1+0x268], R23 ;  /* 0x0002681701007387 */ /* 0x0003e20000100800 */
[----:B------:R-:W-:Y:S01]  /*11cd0*/  IMAD R182, R251, R198, R182 ;  /* 0x000000c6fbb67224 */ /* 0x000fe200078e02b6 */
[----:B------:R-:W-:Y:S01]  /*11ce0*/  IABS R198, R6 ;  /* 0x0000000600c67213 */ /* 0x000fe20000000000 */
[----:B------:R-:W-:Y:S01]  /*11cf0*/  IMAD.MOV R197, RZ, RZ, -R197 ;  /* 0x000000ffffc57224 */ /* 0x000fe200078e0ac5 */
[----:B------:R-:W-:Y:S01]  /*11d00*/  STL [R1+0x257c], R25 ;  /* 0x00257c1901007387 */ /* 0x000fe20000100800 */
[----:B------:R-:W-:-:S02]  /*11d10*/  IMAD.MOV R195, RZ, RZ, -R195 ;  /* 0x000000ffffc37224 */ /* 0x000fc400078e0ac3 */
[----:B------:R-:W-:Y:S01]  /*11d20*/  @!P3 IMAD.IADD R170, R170, 0x1, -R251 ;  /* 0x00000001aaaab824 */ /* 0x000fe200078e0afb */
[C---:B------:R-:W-:Y:S01]  /*11d30*/  ISETP.GT.U32.AND P3, PT, R251.reuse, R182, PT ;  /* 0x000000b6fb00720c */ /* 0x040fe20003f64070 */
[C---:B------:R-:W-:Y:S01]  /*11d40*/  IMAD R178, R251.reuse, R197, R178 ;  /* 0x000000c5fbb27224 */ /* 0x040fe200078e02b2 */
[----:B-1----:R-:W-:Y:S01]  /*11d50*/  IADD3 R23, R248, 0x168, RZ ;  /* 0x00000168f8177810 */ /* 0x002fe20007ffe0ff */
[C---:B------:R-:W-:Y:S01]  /*11d60*/  IMAD R177, R251.reuse, R195, R177 ;  /* 0x000000c3fbb17224 */ /* 0x040fe200078e02b1 */
[----:B------:R-:W-:Y:S01]  /*11d70*/  STL [R1+0x2584], R24 ;  /* 0x0025841801007387 */ /* 0x000fe20000100800 */
[----:B------:R-:W-:Y:S01]  /*11d80*/  @!P4 IMAD.MOV R170, RZ, RZ, -R170 ;  /* 0x000000ffffaac224 */ /* 0x000fe200078e0aaa */
[----:B------:R-:W-:Y:S01]  /*11d90*/  ISETP.GT.U32.AND P4, PT, R251, R178, PT ;  /* 0x000000b2fb00720c */ /* 0x000fe20003f84070 */
[--C-:B------:R-:W-:Y:S01]  /*11da0*/  @!P5 IMAD.IADD R196, R196, 0x1, -R251.reuse ;  /* 0x00000001c4c4d824 */ /* 0x100fe200078e0afb */
[----:B------:R-:W-:Y:S01]  /*11db0*/  ISETP.GE.AND P5, PT, R32, RZ, PT ;  /* 0x000000ff2000720c */ /* 0x000fe20003fa6270 */
[----:B------:R-:W-:Y:S01]  /*11dc0*/  @!P6 IMAD.IADD R179, R179, 0x1, -R251 ;  /* 0x00000001b3b3e824 */ /* 0x000fe200078e0afb */
[----:B------:R-:W-:Y:S01]  /*11dd0*/  ISETP.GT.U32.AND P6, PT, R251, R177, PT ;  /* 0x000000b1fb00720c */ /* 0x000fe20003fc4070 */
[----:B------:R-:W-:Y:S01]  /*11de0*/  IMAD.HI.U32 R176, R105, R199, RZ ;  /* 0x000000c769b07227 */ /* 0x000fe200078e00ff */
[----:B------:R-:W-:Y:S01]  /*11df0*/  STL [R1+0x258c], R23 ;  /* 0x00258c1701007387 */ /* 0x000fe20000100800 */
[----:B------:R-:W-:-:S02]  /*11e00*/  IABS R195, R31 ;  /* 0x0000001f00c37213 */ /* 0x000fc40000000000 */
[--C-:B------:R-:W-:Y:S01]  /*11e10*/  @!P3 IMAD.IADD R182, R182, 0x1, -R251.reuse ;  /* 0x00000001b6b6b824 */ /* 0x100fe200078e0afb */
[----:B------:R-:W-:Y:S01]  /*11e20*/  ISETP.GE.AND P3, PT, R22, RZ, PT ;  /* 0x000000ff1600720c */ /* 0x000fe20003f66270 */
[----:B------:R-:W-:Y:S02]  /*11e30*/  IMAD.MOV.U32 R22, RZ, RZ, R196 ;  /* 0x000000ffff167224 */ /* 0x000fe400078e00c4 */
[--C-:B------:R-:W-:Y:S01]  /*11e40*/  @!P4 IMAD.IADD R178, R178, 0x1, -R251.reuse ;  /* 0x00000001b2b2c824 */ /* 0x100fe200078e0afb */
[----:B------:R-:W-:Y:S01]  /*11e50*/  ISETP.GT.U32.AND P4, PT, R251, R182, PT ;  /* 0x000000b6fb00720c */ /* 0x000fe20003f84070 */
[----:B------:R-:W-:Y:S02]  /*11e60*/  @!P5 IMAD.MOV R22, RZ, RZ, -R22 ;  /* 0x000000ffff16d224 */ /* 0x000fe400078e0a16 */
[----:B------:R-:W-:Y:S01]  /*11e70*/  @!P6 IMAD.IADD R177, R177, 0x1, -R251 ;  /* 0x00000001b1b1e824 */ /* 0x000fe200078e0afb */
[----:B------:R-:W-:Y:S01]  /*11e80*/  ISETP.GT.U32.AND P5, PT, R251, R178, PT ;  /* 0x000000b2fb00720c */ /* 0x000fe20003fa4070 */
[----:B------:R-:W-:Y:S01]  /*11e90*/  IMAD.MOV R176, RZ, RZ, -R176 ;  /* 0x000000ffffb07224 */ /* 0x000fe200078e0ab0 */
[----:B------:R1:W-:Y:S01]  /*11ea0*/  STL [R1+0x25c], R22 ;  /* 0x00025c1601007387 */ /* 0x0003e20000100800 */
[----:B------:R-:W-:Y:S01]  /*11eb0*/  IMAD.HI.U32 R203, R105, R198, RZ ;  /* 0x000000c669cb7227 */ /* 0x000fe200078e00ff */
[----:B------:R-:W-:-:S03]  /*11ec0*/  ISETP.GT.U32.AND P6, PT, R251, R177, PT ;  /* 0x000000b1fb00720c */ /* 0x000fc60003fc4070 */
[----:B------:R-:W-:Y:S01]  /*11ed0*/  IMAD R199, R251, R176, R199 ;  /* 0x000000b0fbc77224 */ /* 0x000fe200078e02c7 */
[----:B------:R-:W-:Y:S01]  /*11ee0*/  IABS R176, R4 ;  /* 0x0000000400b07213 */ /* 0x000fe20000000000 */
[----:B------:R-:W-:Y:S02]  /*11ef0*/  IMAD.MOV R203, RZ, RZ, -R203 ;  /* 0x000000ffffcb7224 */ /* 0x000fe400078e0acb */
[----:B------:R-:W-:Y:S01]  /*11f00*/  @!P4 IMAD.IADD R182, R182, 0x1, -R251 ;  /* 0x00000001b6b6c824 */ /* 0x000fe200078e0afb */
[----:B------:R-:W-:Y:S01]  /*11f10*/  ISETP.GE.AND P4, PT, R19, RZ, PT ;  /* 0x000000ff1300720c */ /* 0x000fe20003f86270 */
[----:B-1----:R-:W-:Y:S01]  /*11f20*/  IMAD.MOV.U32 R22, RZ, RZ, R179 ;  /* 0x000000ffff167224 */ /* 0x002fe200078e00b3 */
[----:B------:R-:W-:Y:S01]  /*11f30*/  IADD3 R19, R248, 0x169, RZ ;  /* 0x00000169f8137810 */ /* 0x000fe20007ffe0ff */
[C---:B------:R-:W-:Y:S02]  /*11f40*/  IMAD R198, R251.reuse, R203, R198 ;  /* 0x000000cbfbc67224 */ /* 0x040fe400078e02c6 */
[----:B------:R-:W-:Y:S01]  /*11f50*/  @!P3 IMAD.MOV R22, RZ, RZ, -R22 ;  /* 0x000000ffff16b224 */ /* 0x000fe200078e0a16 */
[C---:B------:R-:W-:Y:S01]  /*11f60*/  ISETP.GT.U32.AND P3, PT, R251.reuse, R199, PT ;  /* 0x000000c7fb00720c */ /* 0x040fe20003f64070 */
[--C-:B------:R-:W-:Y:S01]  /*11f70*/  @!P5 IMAD.IADD R178, R178, 0x1, -R251.reuse ;  /* 0x00000001b2b2d824 */ /* 0x100fe200078e0afb */
[----:B------:R-:W-:Y:S01]  /*11f80*/  ISETP.GT.U32.AND P5, PT, R251, R198, PT ;  /* 0x000000c6fb00720c */ /* 0x000fe20003fa4070 */
[----:B------:R-:W-:Y:S01]  /*11f90*/  @!P6 IMAD.IADD R177, R177, 0x1, -R251 ;  /* 0x00000001b1b1e824 */ /* 0x000fe200078e0afb */
[----:B------:R-:W-:Y:S01]  /*11fa0*/  ISETP.GE.AND P6, PT, R18, RZ, PT ;  /* 0x000000ff1200720c */ /* 0x000fe20003fc6270 */
[----:B------:R-:W-:Y:S01]  /*11fb0*/  IMAD.HI.U32 R197, R105, R176, RZ ;  /* 0x000000b069c57227 */ /* 0x000fe200078e00ff */
[----:B------:R1:W-:Y:S03]  /*11fc0*/  STL [R1+0x258], R22 ;  /* 0x0002581601007387 */ /* 0x0003e60000100800 */
[----:B------:R-:W-:Y:S01]  /*11fd0*/  IMAD.MOV R197, RZ, RZ, -R197 ;  /* 0x000000ffffc57224 */ /* 0x000fe200078e0ac5 */
[----:B------:R-:W-:Y:S01]  /*11fe0*/  STL [R1+0x256c], R19 ;  /* 0x00256c1301007387 */ /* 0x000fe20000100800 */
[----:B------:R-:W-:-:S02]  /*11ff0*/  IMAD.MOV.U32 R18, RZ, RZ, R182 ;  /* 0x000000ffff127224 */ /* 0x000fc400078e00b6 */
[----:B------:R-:W-:Y:S01]  /*12000*/  @!P3 IMAD.IADD R199, R199, 0x1, -R251 ;  /* 0x00000001c7c7b824 */ /* 0x000fe200078e0afb */
[----:B------:R-:W-:Y:S01]  /*12010*/  ISETP.GE.AND P3, PT, R13, RZ, PT ;  /* 0x000000ff0d00720c */ /* 0x000fe20003f66270 */
[----:B------:R-:W-:Y:S01]  /*12020*/  IMAD.HI.U32 R194, R105, R195, RZ ;  /* 0x000000c369c27227 */ /* 0x000fe200078e00ff */
[----:B-1----:R-:W-:-:S03]  /*12030*/  IADD3 R22, R248, 0x16a, RZ ;  /* 0x0000016af8167810 */ /* 0x002fc60007ffe0ff */
[C---:B------:R-:W-:Y:S01]  /*12040*/  IMAD R176, R251.reuse, R197, R176 ;  /* 0x000000c5fbb07224 */ /* 0x040fe200078e02b0 */
[----:B------:R-:W-:Y:S01]  /*12050*/  IABS R197, R3 ;  /* 0x0000000300c57213 */ /* 0x000fe20000000000 */
[----:B------:R-:W-:Y:S01]  /*12060*/  @!P4 IMAD.MOV R18, RZ, RZ, -R18 ;  /* 0x000000ffff12c224 */ /* 0x000fe200078e0a12 */
[C---:B------:R-:W-:Y:S01]  /*12070*/  ISETP.GT.U32.AND P4, PT, R251.reuse, R199, PT ;  /* 0x000000c7fb00720c */ /* 0x040fe20003f84070 */
[----:B------:R-:W-:Y:S01]  /*12080*/  IMAD.MOV.U32 R13, RZ, RZ, R178 ;  /* 0x000000ffff0d7224 */ /* 0x000fe200078e00b2 */
[----:B------:R-:W-:Y:S01]  /*12090*/  IABS R178, R22 ;  /* 0x0000001600b27213 */ /* 0x000fe20000000000 */
[----:B------:R-:W-:Y:S01]  /*120a0*/  IMAD.MOV R194, RZ, RZ, -R194 ;  /* 0x000000ffffc27224 */ /* 0x000fe200078e0ac2 */
[----:B------:R1:W-:Y:S01]  /*120b0*/  STL [R1+0x228], R18 ;  /* 0x0002281201007387 */ /* 0x0003e20000100800 */
[----:B------:R-:W-:Y:S02]  /*120c0*/  @!P5 IMAD.IADD R198, R198, 0x1, -R251 ;  /* 0x00000001c6c6d824 */ /* 0x000fe400078e0afb */
[----:B------:R-:W-:Y:S01]  /*120d0*/  @!P6 IMAD.MOV R13, RZ, RZ, -R13 ;  /* 0x000000ffff0de224 */ /* 0x000fe200078e0a0d */
[C---:B------:R-:W-:Y:S01]  /*120e0*/  ISETP.GT.U32.AND P6, PT, R251.reuse, R176, PT ;  /* 0x000000b0fb00720c */ /* 0x040fe20003fc4070 */
[C---:B------:R-:W-:Y:S01]  /*120f0*/  IMAD R195, R251.reuse, R194, R195 ;  /* 0x000000c2fbc37224 */ /* 0x040fe200078e02c3 */
[----:B------:R-:W-:Y:S01]  /*12100*/  ISETP.GT.U32.AND P5, PT, R251, R198, PT ;  /* 0x000000c6fb00720c */ /* 0x000fe20003fa4070 */
[----:B------:R-:W-:Y:S01]  /*12110*/  IMAD.MOV.U32 R192, RZ, RZ, R193 ;  /* 0x000000ffffc07224 */ /* 0x000fe200078e00c1 */
[----:B------:R-:W-:Y:S01]  /*12120*/  STL [R1+0x2570], R22 ;  /* 0x0025701601007387 */ /* 0x000fe20000100800 */
[----:B------:R-:W-:Y:S01]  /*12130*/  @!P4 IMAD.IADD R199, R199, 0x1, -R251 ;  /* 0x00000001c7c7c824 */ /* 0x000fe200078e0afb */
[----:B------:R-:W-:Y:S01]  /*12140*/  ISETP.GE.AND P4, PT, R11, RZ, PT ;  /* 0x000000ff0b00720c */ /* 0x000fe20003f86270 */
[----:B-1----:R-:W-:Y:S01]  /*12150*/  IMAD.MOV.U32 R18, RZ, RZ, R177 ;  /* 0x000000ffff127224 */ /* 0x002fe200078e00b1 */
[----:B------:R1:W-:Y:S01]  /*12160*/  STL [R1+0x250], R13 ;  /* 0x0002500d01007387 */ /* 0x0003e20000100800 */
[----:B------:R-:W-:-:S04]  /*12170*/  IMAD.HI.U32 R194, R105, R197, RZ ;  /* 0x000000c569c27227 */ /* 0x000fc800078e00ff */
[----:B------:R-:W-:Y:S01]  /*12180*/  @!P3 IMAD.MOV R18, RZ, RZ, -R18 ;  /* 0x000000ffff12b224 */ /* 0x000fe200078e0a12 */
[----:B------:R-:W-:Y:S01]  /*12190*/  ISETP.GT.U32.AND P3, PT, R251, R195, PT ;  /* 0x000000c3fb00720c */ /* 0x000fe20003f64070 */
[--C-:B------:R-:W-:Y:S02]  /*121a0*/  @!P6 IMAD.IADD R176, R176, 0x1, -R251.reuse ;  /* 0x00000001b0b0e824 */ /* 0x100fe400078e0afb */
[----:B------:R-:W-:Y:S01]  /*121b0*/  @!P5 IMAD.IADD R198, R198, 0x1, -R251 ;  /* 0x00000001c6c6d824 */ /* 0x000fe200078e0afb */
[----:B------:R-:W-:Y:S01]  /*121c0*/  ISETP.GE.AND P5, PT, R6, RZ, PT ;  /* 0x000000ff0600720c */ /* 0x000fe20003fa6270 */
[----:B------:R-:W-:Y:S01]  /*121d0*/  IMAD.HI.U32 R193, R105, R192, RZ ;  /* 0x000000c069c17227 */ /* 0x000fe200078e00ff */
[----:B------:R-:W-:Y:S02]  /*121e0*/  ISETP.GT.U32.AND P6, PT, R251, R176, PT ;  /* 0x000000b0fb00720c */ /* 0x000fe40003fc4070 */
[----:B-1----:R-:W-:Y:S01]  /*121f0*/  IADD3 R13, R248, 0x16b, RZ ;  /* 0x0000016bf80d7810 */ /* 0x002fe20007ffe0ff */
[----:B------:R-:W-:-:S02]  /*12200*/  IMAD.MOV R194, RZ, RZ, -R194 ;  /* 0x000000ffffc27224 */ /* 0x000fc400078e0ac2 */
[----:B------:R-:W-:Y:S01]  /*12210*/  IMAD.MOV R193, RZ, RZ, -R193 ;  /* 0x000000ffffc17224 */ /* 0x000fe200078e0ac1 */
[----:B------:R-:W-:Y:S01]  /*12220*/  IABS R182, R13 ;  /* 0x0000000d00b67213 */ /* 0x000fe20000000000 */
[----:B------:R-:W-:Y:S01]  /*12230*/  @!P3 IMAD.IADD R195, R195, 0x1, -R251 ;  /* 0x00000001c3c3b824 */ /* 0x000fe200078e0afb */
[----:B------:R-:W-:Y:S01]  /*12240*/  STL [R1+0x2574], R13 ;  /* 0x0025740d01007387 */ /* 0x000fe20000100800 */
[C---:B------:R-:W-:Y:S01]  /*12250*/  IMAD R197, R251.reuse, R194, R197 ;  /* 0x000000c2fbc57224 */ /* 0x040fe200078e02c5 */
[----:B------:R-:W-:Y:S01]  /*12260*/  IABS R194, R21 ;  /* 0x0000001500c27213 */ /* 0x000fe20000000000 */
[----:B------:R-:W-:Y:S01]  /*12270*/  IMAD.MOV.U32 R11, RZ, RZ, R199 ;  /* 0x000000ffff0b7224 */ /* 0x000fe200078e00c7 */
[C---:B------:R-:W-:Y:S01]  /*12280*/  ISETP.GT.U32.AND P3, PT, R251.reuse, R195, PT ;  /* 0x000000c3fb00720c */ /* 0x040fe20003f64070 */
[----:B------:R-:W-:Y:S01]  /*12290*/  IMAD R192, R251, R193, R192 ;  /* 0x000000c1fbc07224 */ /* 0x000fe200078e02c0 */
[----:B------:R1:W-:Y:S01]  /*122a0*/  STL [R1+0x254], R18 ;  /* 0x0002541201007387 */ /* 0x0003e20000100800 */
[----:B------:R-:W-:-:S02]  /*122b0*/  IMAD.MOV.U32 R6, RZ, RZ, R198 ;  /* 0x000000ffff067224 */ /* 0x000fc400078e00c6 */
[----:B------:R-:W-:Y:S01]  /*122c0*/  @!P4 IMAD.MOV R11, RZ, RZ, -R11 ;  /* 0x000000ffff0bc224 */ /* 0x000fe200078e0a0b */
[C---:B------:R-:W-:Y:S01]  /*122d0*/  ISETP.GT.U32.AND P4, PT, R251.reuse, R197, PT ;  /* 0x000000c5fb00720c */ /* 0x040fe20003f84070 */
[----:B------:R-:W-:Y:S01]  /*122e0*/  @!P5 IMAD.MOV R6, RZ, RZ, -R6 ;  /* 0x000000ffff06d224 */ /* 0x000fe200078e0a06 */
[----:B------:R-:W-:Y:S01]  /*122f0*/  ISETP.GE.AND P5, PT, R4, RZ, PT ;  /* 0x000000ff0400720c */ /* 0x000fe20003fa6270 */
[--C-:B------:R-:W-:Y:S01]  /*12300*/  @!P6 IMAD.IADD R176, R176, 0x1, -R251.reuse ;  /* 0x00000001b0b0e824 */ /* 0x100fe200078e0afb */
[----:B------:R-:W-:Y:S01]  /*12310*/  ISETP.GT.U32.AND P6, PT, R251, R192, PT ;  /* 0x000000c0fb00720c */ /* 0x000fe20003fc4070 */
[----:B------:R-:W-:Y:S01]  /*12320*/  IMAD.HI.U32 R193, R105, R191, RZ ;  /* 0x000000bf69c17227 */ /* 0x000fe200078e00ff */
[----:B------:R2:W-:Y:S01]  /*12330*/  STL [R1+0x240], R11 ;  /* 0x0002400b01007387 */ /* 0x0005e20000100800 */
[C---:B------:R-:W-:Y:S02]  /*12340*/  IADD3 R4, R248.reuse, 0x16d, RZ ;  /* 0x0000016df8047810 */ /* 0x040fe40007ffe0ff */
[----:B------:R-:W-:Y:S01]  /*12350*/  @!P3 IMAD.IADD R195, R195, 0x1, -R251 ;  /* 0x00000001c3c3b824 */ /* 0x000fe200078e0afb */
[----:B------:R-:W-:Y:S01]  /*12360*/  ISETP.GE.AND P3, PT, R31, RZ, PT ;  /* 0x000000ff1f00720c */ /* 0x000fe20003f66270 */
[----:B------:R-:W-:Y:S01]  /*12370*/  IMAD.MOV R193, RZ, RZ, -R193 ;  /* 0x000000ffffc17224 */ /* 0x000fe200078e0ac1 */
[----:B------:R3:W-:Y:S01]  /*12380*/  STL [R1+0x244], R6 ;  /* 0x0002440601007387 */ /* 0x0007e20000100800 */
[----:B------:R-:W-:Y:S01]  /*12390*/  @!P4 IMAD.IADD R197, R197, 0x1, -R251 ;  /* 0x00000001c5c5c824 */ /* 0x000fe200078e0afb */
[----:B------:R-:W-:Y:S01]  /*123a0*/  ISETP.GE.AND P4, PT, R3, RZ, PT ;  /* 0x000000ff0300720c */ /* 0x000fe20003f86270 */
[----:B------:R-:W-:Y:S01]  /*123b0*/  IMAD.HI.U32 R190, R105, R194, RZ ;  /* 0x000000c269be7227 */ /* 0x000fe200078e00ff */
[----:B-1----:R-:W-:-:S03]  /*123c0*/  IADD3 R18, R248, 0x16e, RZ ;  /* 0x0000016ef8127810 */ /* 0x002fc60007ffe0ff */
[----:B--2---:R-:W-:Y:S01]  /*123d0*/  IMAD.MOV.U32 R11, RZ, RZ, R176 ;  /* 0x000000ffff0b7224 */ /* 0x004fe200078e00b0 */
[----:B------:R-:W-:Y:S01]  /*123e0*/  IABS R176, R4 ;  /* 0x0000000400b07213 */ /* 0x000fe20000000000 */
[C---:B------:R-:W-:Y:S01]  /*123f0*/  IMAD R191, R251.reuse, R193, R191 ;  /* 0x000000c1fbbf7224 */ /* 0x040fe200078e02bf */
[----:B------:R-:W-:Y:S01]  /*12400*/  IABS R193, R10 ;  /* 0x0000000a00c17213 */ /* 0x000fe20000000000 */
[----:B------:R-:W-:Y:S01]  /*12410*/  @!P5 IMAD.MOV R11, RZ, RZ, -R11 ;  /* 0x000000ffff0bd224 */ /* 0x000fe200078e0a0b */
[C---:B------:R-:W-:Y:S01]  /*12420*/  ISETP.GT.U32.AND P5, PT, R251.reuse, R197, PT ;  /* 0x000000c5fb00720c */ /* 0x040fe20003fa4070 */
[----:B------:R-:W-:Y:S01]  /*12430*/  @!P6 IMAD.IADD R192, R192, 0x1, -R251 ;  /* 0x00000001c0c0e824 */ /* 0x000fe200078e0afb */
[----:B---3--:R-:W-:Y:S01]  /*12440*/  IADD3 R6, R248, 0x16c, RZ ;  /* 0x0000016cf8067810 */ /* 0x008fe20007ffe0ff */
[----:B------:R-:W-:Y:S01]  /*12450*/  IMAD.MOV R190, RZ, RZ, -R190 ;  /* 0x000000ffffbe7224 */ /* 0x000fe200078e0abe */
[----:B------:R-:W-:Y:S01]  /*12460*/  IABS R199, R18 ;  /* 0x0000001200c77213 */ /* 0x000fe20000000000 */
[----:B------:R-:W-:Y:S01]  /*12470*/  IMAD.MOV.U32 R3, RZ, RZ, R195 ;  /* 0x000000ffff037224 */ /* 0x000fe200078e00c3 */
[C---:B------:R-:W-:Y:S01]  /*12480*/  ISETP.GT.U32.AND P6, PT, R251.reuse, R192, PT ;  /* 0x000000c0fb00720c */ /* 0x040fe20003fc4070 */
[----:B------:R-:W-:Y:S01]  /*12490*/  IMAD R194, R251, R190, R194 ;  /* 0x000000befbc27224 */ /* 0x000fe200078e02c2 */
[----:B------:R-:W-:Y:S01]  /*124a0*/  STL [R1+0x2560], R6 ;  /* 0x0025600601007387 */ /* 0x000fe20000100800 */
[----:B------:R-:W-:-:S03]  /*124b0*/  IMAD.HI.U32 R190, R105, R193, RZ ;  /* 0x000000c169be7227 */ /* 0x000fc600078e00ff */
[----:B------:R-:W-:Y:S01]  /*124c0*/  STL [R1+0x2564], R4 ;  /* 0x0025640401007387 */ /* 0x000fe20000100800 */
[----:B------:R-:W-:Y:S01]  /*124d0*/  @!P3 IMAD.MOV R3, RZ, RZ, -R3 ;  /* 0x000000ffff03b224 */ /* 0x000fe200078e0a03 */
[----:B------:R-:W-:Y:S01]  /*124e0*/  ISETP.GT.U32.AND P3, PT, R251, R191, PT ;  /* 0x000000bffb00720c */ /* 0x000fe20003f64070 */
[----:B------:R-:W-:Y:S01]  /*124f0*/  IMAD.MOV R190, RZ, RZ, -R190 ;  /* 0x000000ffffbe7224 */ /* 0x000fe200078e0abe */
[----:B------:R-:W-:Y:S01]  /*12500*/  STL [R1+0x2568], R18 ;  /* 0x0025681201007387 */ /* 0x000fe20000100800 */
[----:B------:R-:W-:Y:S01]  /*12510*/  @!P5 IMAD.IADD R197, R197, 0x1, -R251 ;  /* 0x00000001c5c5d824 */ /* 0x000fe200078e0afb */
[C---:B------:R-:W-:Y:S01]  /*12520*/  ISETP.GT.U32.AND P5, PT, R251.reuse, R194, PT ;  /* 0x000000c2fb00720c */ /* 0x040fe20003fa4070 */
[----:B------:R-:W-:Y:S01]  /*12530*/  IMAD R193, R251, R190, R193 ;  /* 0x000000befbc17224 */ /* 0x000fe200078e02c1 */
[----:B------:R-:W-:Y:S01]  /*12540*/  IABS R190, R12 ;  /* 0x0000000c00be7213 */ /* 0x000fe20000000000 */
[----:B------:R-:W-:Y:S01]  /*12550*/  @!P6 IMAD.IADD R192, R192, 0x1, -R251 ;  /* 0x00000001c0c0e824 */ /* 0x000fe200078e0afb */
[----:B------:R1:W-:Y:S01]  /*12560*/  STL [R1+0x248], R11 ;  /* 0x0002480b01007387 */ /* 0x0003e20000100800 */
[----:B------:R-:W-:Y:S01]  /*12570*/  IMAD.HI.U32 R203, R105, R171, RZ ;  /* 0x000000ab69cb7227 */ /* 0x000fe200078e00ff */
[----:B------:R-:W-:-:S02]  /*12580*/  ISETP.GT.U32.AND P6, PT, R251, R193, PT ;  /* 0x000000c1fb00720c */ /* 0x000fc40003fc4070 */
[----:B------:R2:W-:Y:S01]  /*12590*/  STL [R1+0x24c], R3 ;  /* 0x00024c0301007387 */ /* 0x0005e20000100800 */
[----:B------:R-:W-:Y:S01]  /*125a0*/  @!P3 IMAD.IADD R191, R191, 0x1, -R251 ;  /* 0x00000001bfbfb824 */ /* 0x000fe200078e0afb */
[----:B------:R-:W-:Y:S01]  /*125b0*/  ISETP.GE.AND P3, PT, R2, RZ, PT ;  /* 0x000000ff0200720c */ /* 0x000fe20003f66270 */
[----:B------:R-:W-:Y:S02]  /*125c0*/  IMAD.MOV R203, RZ, RZ, -R203 ;  /* 0x000000ffffcb7224 */ /* 0x000fe400078e0acb */
[----:B------:R-:W-:Y:S01]  /*125d0*/  @!P5 IMAD.IADD R194, R194, 0x1, -R251 ;  /* 0x00000001c2c2d824 */ /* 0x000fe200078e0afb */
[C---:B------:R-:W-:Y:S01]  /*125e0*/  ISETP.GT.U32.AND P5, PT, R251.reuse, R191, PT ;  /* 0x000000bffb00720c */ /* 0x040fe20003fa4070 */
[----:B------:R-:W-:Y:S01]  /*125f0*/  IMAD R171, R251, R203, R171 ;  /* 0x000000cbfbab7224 */ /* 0x000fe200078e02ab */
[C---:B-1----:R-:W-:Y:S01]  /*12600*/  IADD3 R11, R248.reuse, 0x170, RZ ;  /* 0x00000170f80b7810 */ /* 0x042fe20007ffe0ff */
[----:B------:R-:W-:Y:S01]  /*12610*/  IMAD.MOV.U32 R2, RZ, RZ, R197 ;  /* 0x000000ffff027224 */ /* 0x000fe200078e00c5 */
[----:B--2---:R-:W-:Y:S01]  /*12620*/  IADD3 R3, R248, 0x16f, RZ ;  /* 0x0000016ff8037810 */ /* 0x004fe20007ffe0ff */
[----:B------:R-:W-:Y:S01]  /*12630*/  IMAD.HI.U32 R203, R105, R172, RZ ;  /* 0x000000ac69cb7227 */ /* 0x000fe200078e00ff */
[----:B------:R-:W-:-:S03]  /*12640*/  IABS R197, R11 ;  /* 0x0000000b00c57213 */ /* 0x000fc60000000000 */
[----:B------:R-:W-:Y:S02]  /*12650*/  IMAD.MOV.U32 R31, RZ, RZ, R192 ;  /* 0x000000ffff1f7224 */ /* 0x000fe400078e00c0 */
[----:B------:R-:W-:Y:S02]  /*12660*/  @!P6 IMAD.IADD R193, R193, 0x1, -R251 ;  /* 0x00000001c1c1e824 */ /* 0x000fe400078e0afb */
[----:B------:R-:W-:Y:S01]  /*12670*/  @!P4 IMAD.MOV R2, RZ, RZ, -R2 ;  /* 0x000000ffff02c224 */ /* 0x000fe200078e0a02 */
[C---:B------:R-:W-:Y:S01]  /*12680*/  ISETP.GT.U32.AND P4, PT, R251.reuse, R194, PT ;  /* 0x000000c2fb00720c */ /* 0x040fe20003f84070 */
[----:B------:R-:W-:Y:S01]  /*12690*/  IMAD.MOV R203, RZ, RZ, -R203 ;  /* 0x000000ffffcb7224 */ /* 0x000fe200078e0acb */
[C---:B------:R-:W-:Y:S01]  /*126a0*/  ISETP.GT.U32.AND P6, PT, R251.reuse, R193, PT ;  /* 0x000000c1fb00720c */ /* 0x040fe20003fc4070 */
[----:B------:R-:W-:Y:S01]  /*126b0*/  @!P3 IMAD.MOV R31, RZ, RZ, -R31 ;  /* 0x000000ffff1fb224 */ /* 0x000fe200078e0a1f */
[----:B------:R-:W-:Y:S01]  /*126c0*/  ISETP.GT.U32.AND P3, PT, R251, R171, PT ;  /* 0x000000abfb00720c */ /* 0x000fe20003f64070 */
[----:B------:R-:W-:Y:S01]  /*126d0*/  IMAD.HI.U32 R189, R105, R173, RZ ;  /* 0x000000ad69bd7227 */ /* 0x000fe200078e00ff */
[----:B------:R1:W-:Y:S03]  /*126e0*/  STL [R1+0x238], R2 ;  /* 0x0002380201007387 */ /* 0x0003e60000100800 */
[----:B------:R-:W-:Y:S01]  /*126f0*/  IMAD R172, R251, R203, R172 ;  /* 0x000000cbfbac7224 */ /* 0x000fe200078e02ac */
[----:B------:R-:W-:Y:S01]  /*12700*/  STL [R1+0x2548], R3 ;  /* 0x0025480301007387 */ /* 0x000fe20000100800 */
[----:B------:R-:W-:-:S02]  /*12710*/  IMAD.MOV R189, RZ, RZ, -R189 ;  /* 0x000000ffffbd7224 */ /* 0x000fc400078e0abd */
[----:B------:R-:W-:Y:S01]  /*12720*/  @!P5 IMAD.IADD R191, R191, 0x1, -R251 ;  /* 0x00000001bfbfd824 */ /* 0x000fe200078e0afb */
[C---:B------:R-:W-:Y:S01]  /*12730*/  ISETP.GT.U32.AND P5, PT, R251.reuse, R172, PT ;  /* 0x000000acfb00720c */ /* 0x040fe20003fa4070 */
[----:B------:R-:W-:Y:S01]  /*12740*/  IMAD R173, R251, R189, R173 ;  /* 0x000000bdfbad7224 */ /* 0x000fe200078e02ad */
[----:B-1----:R-:W-:Y:S01]  /*12750*/  IADD3 R2, R248, 0x171, RZ ;  /* 0x00000171f8027810 */ /* 0x002fe20007ffe0ff */
[--C-:B------:R-:W-:Y:S01]  /*12760*/  @!P4 IMAD.IADD R194, R194, 0x1, -R251.reuse ;  /* 0x00000001c2c2c824 */ /* 0x100fe200078e0afb */
[----:B------:R-:W-:Y:S01]  /*12770*/  ISETP.GE.AND P4, PT, R27, RZ, PT ;  /* 0x000000ff1b00720c */ /* 0x000fe20003f86270 */
[--C-:B------:R-:W-:Y:S01]  /*12780*/  @!P3 IMAD.IADD R171, R171, 0x1, -R251.reuse ;  /* 0x00000001ababb824 */ /* 0x100fe200078e0afb */
[----:B------:R-:W-:Y:S01]  /*12790*/  ISETP.GE.AND P3, PT, R21, RZ, PT ;  /* 0x000000ff1500720c */ /* 0x000fe20003f66270 */
[----:B------:R-:W-:Y:S01]  /*127a0*/  @!P6 IMAD.IADD R193, R193, 0x1, -R251 ;  /* 0x00000001c1c1e824 */ /* 0x000fe200078e0afb */
[----:B------:R-:W-:Y:S01]  /*127b0*/  ISETP.GT.U32.AND P6, PT, R251, R173, PT ;  /* 0x000000adfb00720c */ /* 0x000fe20003fc4070 */
[----:B------:R-:W-:Y:S01]  /*127c0*/  IMAD.HI.U32 R175, R105, R190, RZ ;  /* 0x000000be69af7227 */ /* 0x000fe200078e00ff */
[----:B------:R-:W-:Y:S01]  /*127d0*/  STL [R1+0x2550], R11 ;  /* 0x0025500b01007387 */ /* 0x000fe20000100800 */
[----:B------:R-:W-:-:S02]  /*127e0*/  IABS R189, R20 ;  /* 0x0000001400bd7213 */ /* 0x000fc40000000000 */
[----:B------:R-:W-:Y:S01]  /*127f0*/  @!P5 IMAD.IADD R172, R172, 0x1, -R251 ;  /* 0x00000001acacd824 */ /* 0x000fe200078e0afb */
[----:B------:R-:W-:Y:S01]  /*12800*/  ISETP.GE.AND P5, PT, R10, RZ, PT ;  /* 0x000000ff0a00720c */ /* 0x000fe20003fa6270 */
[----:B------:R-:W-:Y:S01]  /*12810*/  IMAD.MOV.U32 R21, RZ, RZ, R191 ;  /* 0x000000ffff157224 */ /* 0x000fe200078e00bf */
[----:B------:R-:W-:Y:S01]  /*12820*/  STL [R1+0x2558], R2 ;  /* 0x0025580201007387 */ /* 0x000fe20000100800 */
[----:B------:R-:W-:Y:S01]  /*12830*/  IMAD.MOV R175, RZ, RZ, -R175 ;  /* 0x000000ffffaf7224 */ /* 0x000fe200078e0aaf */
[----:B------:R-:W-:Y:S01]  /*12840*/  IADD3 R27, R248, 0x172, RZ ;  /* 0x00000172f81b7810 */ /* 0x000fe20007ffe0ff */
[----:B------:R-:W-:Y:S01]  /*12850*/  IMAD.MOV.U32 R10, RZ, RZ, R194 ;  /* 0x000000ffff0a7224 */ /* 0x000fe200078e00c2 */
[----:B------:R-:W-:Y:S01]  /*12860*/  STL [R1+0x23c], R31 ;  /* 0x00023c1f01007387 */ /* 0x000fe20000100800 */
[----:B------:R-:W-:Y:S01]  /*12870*/  @!P4 IMAD.MOV R21, RZ, RZ, -R21 ;  /* 0x000000ffff15c224 */ /* 0x000fe200078e0a15 */
[C---:B------:R-:W-:Y:S01]  /*12880*/  ISETP.GT.U32.AND P4, PT, R251.reuse, R171, PT ;  /* 0x000000abfb00720c */ /* 0x040fe20003f84070 */
[----:B------:R-:W-:-:S02]  /*12890*/  IMAD R190, R251, R175, R190 ;  /* 0x000000affbbe7224 */ /* 0x000fc400078e02be */
[----:B------:R-:W-:Y:S01]  /*128a0*/  @!P3 IMAD.MOV R10, RZ, RZ, -R10 ;  /* 0x000000ffff0ab224 */ /* 0x000fe200078e0a0a */
[----:B------:R1:W-:Y:S01]  /*128b0*/  STL [R1+0x234], R21 ;  /* 0x0002341501007387 */ /* 0x0003e20000100800 */
[----:B------:R-:W-:-:S03]  /*128c0*/  IMAD.HI.U32 R175, R105, R188, RZ ;  /* 0x000000bc69af7227 */ /* 0x000fc600078e00ff */
[----:B------:R2:W-:Y:S01]  /*128d0*/  STL [R1+0x230], R10 ;  /* 0x0002300a01007387 */ /* 0x0005e20000100800 */
[----:B------:R-:W-:Y:S01]  /*128e0*/  @!P6 IMAD.IADD R173, R173, 0x1, -R251 ;  /* 0x00000001adade824 */ /* 0x000fe200078e0afb */
[----:B------:R-:W-:Y:S01]  /*128f0*/  ISETP.GT.U32.AND P6, PT, R251, R172, PT ;  /* 0x000000acfb00720c */ /* 0x000fe20003fc4070 */
[----:B------:R-:W-:Y:S02]  /*12900*/  IMAD.MOV R175, RZ, RZ, -R175 ;  /* 0x000000ffffaf7224 */ /* 0x000fe400078e0aaf */
[----:B------:R-:W-:Y:S01]  /*12910*/  @!P4 IMAD.IADD R171, R171, 0x1, -R251 ;  /* 0x00000001ababc824 */ /* 0x000fe200078e0afb */
[C---:B------:R-:W-:Y:S01]  /*12920*/  ISETP.GT.U32.AND P3, PT, R251.reuse, R173, PT ;  /* 0x000000adfb00720c */ /* 0x040fe20003f64070 */
[----:B------:R-:W-:Y:S01]  /*12930*/  IMAD R188, R251, R175, R188 ;  /* 0x000000affbbc7224 */ /* 0x000fe200078e02bc */
[----:B------:R-:W-:Y:S01]  /*12940*/  IABS R175, R0 ;  /* 0x0000000000af7213 */ /* 0x000fe20000000000 */
[----:B------:R-:W-:Y:S01]  /*12950*/  IMAD.HI.U32 R203, R105, R189, RZ ;  /* 0x000000bd69cb7227 */ /* 0x000fe200078e00ff */
[----:B-1----:R-:W-:-:S02]  /*12960*/  IADD3 R21, R248, 0x173, RZ ;  /* 0x00000173f8157810 */ /* 0x002fc40007ffe0ff */
[C---:B------:R-:W-:Y:S01]  /*12970*/  ISETP.GT.U32.AND P4, PT, R251.reuse, R188, PT ;  /* 0x000000bcfb00720c */ /* 0x040fe20003f84070 */
[----:B--2---:R-:W-:Y:S02]  /*12980*/  IMAD.MOV.U32 R10, RZ, RZ, R193 ;  /* 0x000000ffff0a7224 */ /* 0x004fe400078e00c1 */
[--C-:B------:R-:W-:Y:S01]  /*12990*/  @!P6 IMAD.IADD R172, R172, 0x1, -R251.reuse ;  /* 0x00000001acace824 */ /* 0x100fe200078e0afb */
[----:B------:R-:W-:Y:S01]  /*129a0*/  ISETP.GE.AND P6, PT, R30, RZ, PT ;  /* 0x000000ff1e00720c */ /* 0x000fe20003fc6270 */
[----:B------:R-:W-:Y:S01]  /*129b0*/  @!P5 IMAD.MOV R10, RZ, RZ, -R10 ;  /* 0x000000ffff0ad224 */ /* 0x000fe200078e0a0a */
[----:B------:R-:W-:Y:S01]  /*129c0*/  ISETP.GT.U32.AND P5, PT, R251, R190, PT ;  /* 0x000000befb00720c */ /* 0x000fe20003fa4070 */
[----:B------:R-:W-:Y:S01]  /*129d0*/  @!P3 IMAD.IADD R173, R173, 0x1, -R251 ;  /* 0x00000001adadb824 */ /* 0x000fe200078e0afb */
[----:B------:R-:W-:Y:S01]  /*129e0*/  ISETP.GE.AND P3, PT, R29, RZ, PT ;  /* 0x000000ff1d00720c */ /* 0x000fe20003f66270 */
[----:B------:R-:W-:Y:S01]  /*129f0*/  IMAD.HI.U32 R202, R105, R174, RZ ;  /* 0x000000ae69ca7227 */ /* 0x000fe200078e00ff */
[----:B------:R1:W-:Y:S03]  /*12a00*/  STL [R1+0x22c], R10 ;  /* 0x00022c0a01007387 */ /* 0x0003e60000100800 */
[----:B------:R-:W-:Y:S01]  /*12a10*/  IMAD.MOV R203, RZ, RZ, -R203 ;  /* 0x000000ffffcb7224 */ /* 0x000fe200078e0acb */
[----:B------:R-:W-:Y:S01]  /*12a20*/  STL [R1+0x253c], R27 ;  /* 0x00253c1b01007387 */ /* 0x000fe20000100800 */
[----:B------:R-:W-:-:S02]  /*12a30*/  @!P4 IMAD.IADD R188, R188, 0x1, -R251 ;  /* 0x00000001bcbcc824 */ /* 0x000fc400078e0afb */
[----:B------:R-:W-:Y:S01]  /*12a40*/  IMAD.MOV R202, RZ, RZ, -R202 ;  /* 0x000000ffffca7224 */ /* 0x000fe200078e0aca */
[----:B------:R-:W-:Y:S01]  /*12a50*/  STL [R1+0x2540], R21 ;  /* 0x0025401501007387 */ /* 0x000fe20000100800 */
[----:B------:R-:W-:Y:S01]  /*12a60*/  @!P5 IMAD.IADD R190, R190, 0x1, -R251 ;  /* 0x00000001bebed824 */ /* 0x000fe200078e0afb */
[----:B------:R-:W-:Y:S01]  /*12a70*/  ISETP.GE.AND P5, PT, R17, RZ, PT ;  /* 0x000000ff1100720c */ /* 0x000fe20003fa6270 */
[C---:B------:R-:W-:Y:S01]  /*12a80*/  IMAD R189, R251.reuse, R203, R189 ;  /* 0x000000cbfbbd7224 */ /* 0x040fe200078e02bd */
[----:B------:R-:W-:Y:S01]  /*12a90*/  IABS R203, R26 ;  /* 0x0000001a00cb7213 */ /* 0x000fe20000000000 */
[----:B------:R-:W-:Y:S01]  /*12aa0*/  @!P6 IMAD.MOV R171, RZ, RZ, -R171 ;  /* 0x000000ffffabe224 */ /* 0x000fe200078e0aab */
[C---:B------:R-:W-:Y:S01]  /*12ab0*/  ISETP.GT.U32.AND P6, PT, R251.reuse, R188, PT ;  /* 0x000000bcfb00720c */ /* 0x040fe20003fc4070 */
[C---:B------:R-:W-:Y:S01]  /*12ac0*/  IMAD R174, R251.reuse, R202, R174 ;  /* 0x000000cafbae7224 */ /* 0x040fe200078e02ae */
[C---:B------:R-:W-:Y:S01]  /*12ad0*/  ISETP.GT.U32.AND P4, PT, R251.reuse, R190, PT ;  /* 0x000000befb00720c */ /* 0x040fe20003f84070 */
[----:B------:R-:W-:Y:S01]  /*12ae0*/  @!P3 IMAD.MOV R172, RZ, RZ, -R172 ;  /* 0x000000ffffacb224 */ /* 0x000fe200078e0aac */
[----:B------:R-:W-:Y:S01]  /*12af0*/  ISETP.GT.U32.AND P3, PT, R251, R189, PT ;  /* 0x000000bdfb00720c */ /* 0x000fe20003f64070 */
[----:B------:R-:W-:Y:S01]  /*12b00*/  IMAD.HI.U32 R201, R105, R175, RZ ;  /* 0x000000af69c97227 */ /* 0x000fe200078e00ff */
[----:B-1----:R-:W-:-:S02]  /*12b10*/  IADD3 R10, R248, 0x174, RZ ;  /* 0x00000174f80a7810 */ /* 0x002fc40007ffe0ff */
[----:B------:R-:W-:Y:S01]  /*12b20*/  IADD3 R17, R248, 0x175, RZ ;  /* 0x00000175f8117810 */ /* 0x000fe20007ffe0ff */
[----:B------:R-:W-:Y:S01]  /*12b30*/  @!P5 IMAD.MOV R173, RZ, RZ, -R173 ;  /* 0x000000ffffadd224 */ /* 0x000fe200078e0aad */
[C---:B------:R-:W-:Y:S01]  /*12b40*/  ISETP.GT.U32.AND P5, PT, R251.reuse, R174, PT ;  /* 0x000000aefb00720c */ /* 0x040fe20003fa4070 */
[----:B------:R-:W-:Y:S01]  /*12b50*/  IMAD.MOV R201, RZ, RZ, -R201 ;  /* 0x000000ffffc97224 */ /* 0x000fe200078e0ac9 */
[----:B------:R-:W-:Y:S01]  /*12b60*/  STL [R1+0x2544], R10 ;  /* 0x0025440a01007387 */ /* 0x000fe20000100800 */
[----:B------:R-:W-:Y:S01]  /*12b70*/  @!P6 IMAD.IADD R188, R188, 0x1, -R251 ;  /* 0x00000001bcbce824 */ /* 0x000fe200078e0afb */
[----:B------:R-:W-:Y:S01]  /*12b80*/  ISETP.GE.AND P6, PT, R12, RZ, PT ;  /* 0x000000ff0c00720c */ /* 0x000fe20003fc6270 */
[----:B------:R-:W-:Y:S01]  /*12b90*/  IMAD R175, R251, R201, R175 ;  /* 0x000000c9fbaf7224 */ /* 0x000fe200078e02af */
[----:B------:R-:W-:Y:S01]  /*12ba0*/  IADD3 R12, R248, 0x176, RZ ;  /* 0x00000176f80c7810 */ /* 0x000fe20007ffe0ff */
[--C-:B------:R-:W-:Y:S01]  /*12bb0*/  @!P3 IMAD.IADD R189, R189, 0x1, -R251.reuse ;  /* 0x00000001bdbdb824 */ /* 0x100fe200078e0afb */
[----:B------:R-:W-:Y:S01]  /*12bc0*/  ISETP.GE.AND P3, PT, R9, RZ, PT ;  /* 0x000000ff0900720c */ /* 0x000fe20003f66270 */
[----:B------:R-:W-:Y:S01]  /*12bd0*/  @!P4 IMAD.IADD R190, R190, 0x1, -R251 ;  /* 0x00000001bebec824 */ /* 0x000fe200078e0afb */
[----:B------:R-:W-:Y:S01]  /*12be0*/  ISETP.GT.U32.AND P4, PT, R251, R175, PT ;  /* 0x000000affb00720c */ /* 0x000fe20003f84070 */
[----:B------:R-:W-:Y:S01]  /*12bf0*/  IMAD.HI.U32 R202, R105, R187, RZ ;  /* 0x000000bb69ca7227 */ /* 0x000fe200078e00ff */
[----:B------:R-:W-:Y:S01]  /*12c00*/  STL.64 [R1+0x2e50], R170 ;  /* 0x002e50aa01007387 */ /* 0x000fe20000100a00 */
[----:B------:R-:W-:-:S02]  /*12c10*/  IABS R194, R10 ;  /* 0x0000000a00c27213 */ /* 0x000fc40000000000 */
[----:B------:R-:W-:Y:S01]  /*12c20*/  @!P5 IMAD.IADD R174, R174, 0x1, -R251 ;  /* 0x00000001aeaed824 */ /* 0x000fe200078e0afb */
[C---:B------:R-:W-:Y:S01]  /*12c30*/  ISETP.GT.U32.AND P5, PT, R251.reuse, R189, PT ;  /* 0x000000bdfb00720c */ /* 0x040fe20003fa4070 */
[----:B------:R-:W-:Y:S01]  /*12c40*/  IMAD.MOV.U32 R9, RZ, RZ, R190 ;  /* 0x000000ffff097224 */ /* 0x000fe200078e00be */
[----:B------:R-:W-:Y:S01]  /*12c50*/  STL.64 [R1+0x2e58], R172 ;  /* 0x002e58ac01007387 */ /* 0x000fe20000100a00 */
[----:B------:R-:W-:Y:S02]  /*12c60*/  IMAD.MOV R202, RZ, RZ, -R202 ;  /* 0x000000ffffca7224 */ /* 0x000fe400078e0aca */
[----:B------:R-:W-:Y:S01]  /*12c70*/  @!P6 IMAD.MOV R9, RZ, RZ, -R9 ;  /* 0x000000ffff09e224 */ /* 0x000fe200078e0a09 */
[----:B------:R-:W-:Y:S01]  /*12c80*/  ISETP.GT.U32.AND P6, PT, R251, R174, PT ;  /* 0x000000aefb00720c */ /* 0x000fe20003fc4070 */
[C---:B------:R-:W-:Y:S01]  /*12c90*/  IMAD.HI.U32 R186, R105.reuse, R183, RZ ;  /* 0x000000b769ba7227 */ /* 0x040fe200078e00ff */
[----:B------:R-:W-:Y:S03]  /*12ca0*/  STL [R1+0x2528], R17 ;  /* 0x0025281101007387 */ /* 0x000fe60000100800 */
[----:B------:R-:W-:Y:S01]  /*12cb0*/  IMAD.HI.U32 R201, R105, R203, RZ ;  /* 0x000000cb69c97227 */ /* 0x000fe200078e00ff */
[----:B------:R-:W-:Y:S03]  /*12cc0*/  STL [R1+0x2534], R12 ;  /* 0x0025340c01007387 */ /* 0x000fe60000100800 */
[----:B------:R-:W-:Y:S01]  /*12cd0*/  IMAD R187, R251, R202, R187 ;  /* 0x000000cafbbb7224 */ /* 0x000fe200078e02bb */
[----:B------:R1:W-:Y:S01]  /*12ce0*/  STL [R1+0x21c], R9 ;  /* 0x00021c0901007387 */ /* 0x0003e20000100800 */
[----:B------:R-:W-:-:S02]  /*12cf0*/  IMAD.MOV R186, RZ, RZ, -R186 ;  /* 0x000000ffffba7224 */ /* 0x000fc400078e0aba */
[----:B------:R-:W-:Y:S02]  /*12d00*/  IMAD.MOV R201, RZ, RZ, -R201 ;  /* 0x000000ffffc97224 */ /* 0x000fe400078e0ac9 */
[--C-:B------:R-:W-:Y:S01]  /*12d10*/  @!P5 IMAD.IADD R189, R189, 0x1, -R251.reuse ;  /* 0x00000001bdbdd824 */ /* 0x100fe200078e0afb */
[----:B------:R-:W-:Y:S01]  /*12d20*/  ISETP.GT.U32.AND P5, PT, R251, R187, PT ;  /* 0x000000bbfb00720c */ /* 0x000fe20003fa4070 */
[----:B------:R-:W-:Y:S02]  /*12d30*/  @!P4 IMAD.IADD R175, R175, 0x1, -R251 ;  /* 0x00000001afafc824 */ /* 0x000fe400078e0afb */
[C---:B------:R-:W-:Y:S01]  /*12d40*/  IMAD R183, R251.reuse, R186, R183 ;  /* 0x000000bafbb77224 */ /* 0x040fe200078e02b7 */
[----:B------:R-:W-:Y:S01]  /*12d50*/  IABS R186, R15 ;  /* 0x0000000f00ba7213 */ /* 0x000fe20000000000 */
[----:B------:R-:W-:Y:S01]  /*12d60*/  IMAD.MOV.U32 R29, RZ, RZ, R188 ;  /* 0x000000ffff1d7224 */ /* 0x000fe200078e00bc */
[C---:B------:R-:W-:Y:S01]  /*12d70*/  ISETP.GT.U32.AND P4, PT, R251.reuse, R175, PT ;  /* 0x000000affb00720c */ /* 0x040fe20003f84070 */
[C---:B------:R-:W-:Y:S01]  /*12d80*/  IMAD R203, R251.reuse, R201, R203 ;  /* 0x000000c9fbcb7224 */ /* 0x040fe200078e02cb */
[----:B-1----:R-:W-:Y:S01]  /*12d90*/  IADD3 R9, R248, 0x177, RZ ;  /* 0x00000177f8097810 */ /* 0x002fe20007ffe0ff */
[----:B------:R-:W-:Y:S01]  /*12da0*/  @!P3 IMAD.MOV R29, RZ, RZ, -R29 ;  /* 0x000000ffff1db224 */ /* 0x000fe200078e0a1d */
[----:B------:R-:W-:Y:S01]  /*12db0*/  ISETP.GE.AND P3, PT, R20, RZ, PT ;  /* 0x000000ff1400720c */ /* 0x000fe20003f66270 */
[----:B------:R-:W-:Y:S01]  /*12dc0*/  @!P6 IMAD.IADD R174, R174, 0x1, -R251 ;  /* 0x00000001aeaee824 */ /* 0x000fe200078e0afb */
[----:B------:R-:W-:Y:S01]  /*12dd0*/  ISETP.GT.U32.AND P6, PT, R251, R203, PT ;  /* 0x000000cbfb00720c */ /* 0x000fe20003fc4070 */
[----:B------:R-:W-:Y:S01]  /*12de0*/  IMAD.HI.U32 R185, R105, R186, RZ ;  /* 0x000000ba69b97227 */ /* 0x000fe200078e00ff */
[----:B------:R-:W-:Y:S01]  /*12df0*/  STL [R1+0x252c], R9 ;  /* 0x00252c0901007387 */ /* 0x000fe20000100800 */
[----:B------:R-:W-:-:S02]  /*12e00*/  IADD3 R20, R248, 0x179, RZ ;  /* 0x00000179f8147810 */ /* 0x000fc40007ffe0ff */
[----:B------:R-:W-:Y:S01]  /*12e10*/  IMAD.MOV R185, RZ, RZ, -R185 ;  /* 0x000000ffffb97224 */ /* 0x000fe200078e0ab9 */
[----:B------:R-:W-:Y:S01]  /*12e20*/  STL [R1+0x224], R29 ;  /* 0x0002241d01007387 */ /* 0x000fe20000100800 */
[----:B------:R-:W-:Y:S01]  /*12e30*/  @!P5 IMAD.IADD R187, R187, 0x1, -R251 ;  /* 0x00000001bbbbd824 */ /* 0x000fe200078e0afb */
[----:B------:R-:W-:Y:S01]  /*12e40*/  ISETP.GE.AND P5, PT, R0, RZ, PT ;  /* 0x000000ff0000720c */ /* 0x000fe20003fa6270 */
[----:B------:R-:W-:Y:S01]  /*12e50*/  IMAD R186, R251, R185, R186 ;  /* 0x000000b9fbba7224 */ /* 0x000fe200078e02ba */
[----:B------:R-:W-:Y:S01]  /*12e60*/  IABS R185, R8 ;  /* 0x0000000800b97213 */ /* 0x000fe20000000000 */
[----:B------:R-:W-:Y:S02]  /*12e70*/  IMAD.MOV.U32 R0, RZ, RZ, R189 ;  /* 0x000000ffff007224 */ /* 0x000fe400078e00bd */
[--C-:B------:R-:W-:Y:S01]  /*12e80*/  @!P4 IMAD.IADD R175, R175, 0x1, -R251.reuse ;  /* 0x00000001afafc824 */ /* 0x100fe200078e0afb */
[----:B------:R-:W-:Y:S01]  /*12e90*/  ISETP.GE.AND P4, PT, R14, RZ, PT ;  /* 0x000000ff0e00720c */ /* 0x000fe20003f86270 */
[----:B------:R-:W-:Y:S01]  /*12ea0*/  @!P3 IMAD.MOV R0, RZ, RZ, -R0 ;  /* 0x000000ffff00b224 */ /* 0x000fe200078e0a00 */
[----:B------:R-:W-:Y:S01]  /*12eb0*/  ISETP.GT.U32.AND P3, PT, R251, R187, PT ;  /* 0x000000bbfb00720c */ /* 0x000fe20003f64070 */
[----:B------:R-:W-:Y:S01]  /*12ec0*/  @!P6 IMAD.IADD R203, R203, 0x1, -R251 ;  /* 0x00000001cbcbe824 */ /* 0x000fe200078e0afb */
[----:B------:R-:W-:Y:S01]  /*12ed0*/  IADD3 R14, R248, 0x17a, RZ ;  /* 0x0000017af80e7810 */ /* 0x000fe20007ffe0ff */
[----:B------:R-:W-:Y:S01]  /*12ee0*/  IMAD.HI.U32 R201, R105, R185, RZ ;  /* 0x000000b969c97227 */ /* 0x000fe200078e00ff */
[----:B------:R1:W-:Y:S02]  /*12ef0*/  STL [R1+0x220], R0 ;  /* 0x0002200001007387 */ /* 0x0003e40000100800 */
[----:B------:R-:W-:Y:S01]  /*12f00*/  ISETP.GT.U32.AND P6, PT, R251, R203, PT ;  /* 0x000000cbfb00720c */ /* 0x000fe20003fc4070 */
[----:B------:R-:W-:-:S02]  /*12f10*/  IMAD.MOV R201, RZ, RZ, -R201 ;  /* 0x000000ffffc97224 */ /* 0x000fc400078e0ac9 */
[----:B------:R-:W-:Y:S01]  /*12f20*/  @!P5 IMAD.MOV R175, RZ, RZ, -R175 ;  /* 0x000000ffffafd224 */ /* 0x000fe200078e0aaf */
[C---:B------:R-:W-:Y:S01]  /*12f30*/  ISETP.GT.U32.AND P5, PT, R251.reuse, R186, PT ;  /* 0x000000bafb00720c */ /* 0x040fe20003fa4070 */
[C---:B------:R-:W-:Y:S02]  /*12f40*/  IMAD R185, R251.reuse, R201, R185 ;  /* 0x000000c9fbb97224 */ /* 0x040fe400078e02b9 */
[----:B------:R-:W-:Y:S01]  /*12f50*/  @!P4 IMAD.MOV R174, RZ, RZ, -R174 ;  /* 0x000000ffffaec224 */ /* 0x000fe200078e0aae */
[----:B------:R-:W-:Y:S01]  /*12f60*/  ISETP.GT.U32.AND P4, PT, R251, R183, PT ;  /* 0x000000b7fb00720c */ /* 0x000fe20003f84070 */
[--C-:B------:R-:W-:Y:S01]  /*12f70*/  @!P3 IMAD.IADD R187, R187, 0x1, -R251.reuse ;  /* 0x00000001bbbbb824 */ /* 0x100fe200078e0afb */
[----:B------:R-:W-:Y:S01]  /*12f80*/  ISETP.GT.U32.AND P3, PT, R251, R185, PT ;  /* 0x000000b9fb00720c */ /* 0x000fe20003f64070 */
[----:B------:R-:W-:Y:S01]  /*12f90*/  IMAD.HI.U32 R180, R105, R181, RZ ;  /* 0x000000b569b47227 */ /* 0x000fe200078e00ff */
[----:B-1----:R-:W-:Y:S01]  /*12fa0*/  IADD3 R0, R248, 0x178, RZ ;  /* 0x00000178f8007810 */ /* 0x002fe20007ffe0ff */
[----:B------:R-:W-:Y:S02]  /*12fb0*/  STL.64 [R1+0x2e60], R174 ;  /* 0x002e60ae01007387 */ /* 0x000fe40000100a00 */
[--C-:B------:R-:W-:Y:S01]  /*12fc0*/  @!P6 IMAD.IADD R203, R203, 0x1, -R251.reuse ;  /* 0x00000001cbcbe824 */ /* 0x100fe200078e0afb */
[----:B------:R-:W-:Y:S01]  /*12fd0*/  ISETP.GE.AND P6, PT, R28, RZ, PT ;  /* 0x000000ff1c00720c */ /* 0x000fe20003fc6270 */
[----:B------:R-:W-:Y:S01]  /*12fe0*/  @!P5 IMAD.IADD R186, R186, 0x1, -R251 ;  /* 0x00000001babad824 */ /* 0x000fe200078e0afb */
[----:B------:R-:W-:Y:S01]  /*12ff0*/  STL [R1+0x2518], R0 ;  /* 0x0025180001007387 */ /* 0x000fe20000100800 */
[----:B------:R-:W-:-:S03]  /*13000*/  IMAD.HI.U32 R202, R105, R184, RZ ;  /* 0x000000b869ca7227 */ /* 0x000fc600078e00ff */
[----:B------:R-:W-:Y:S01]  /*13010*/  STL [R1+0x2520], R20 ;  /* 0x0025201401007387 */ /* 0x000fe20000100800 */
[--C-:B------:R-:W-:Y:S01]  /*13020*/  @!P4 IMAD.IADD R183, R183, 0x1, -R251.reuse ;  /* 0x00000001b7b7c824 */ /* 0x100fe200078e0afb */
[----:B------:R-:W-:Y:S01]  /*13030*/  ISETP.GE.AND P4, PT, R26, RZ, PT ;  /* 0x000000ff1a00720c */ /* 0x000fe20003f86270 */
[----:B------:R-:W-:Y:S01]  /*13040*/  @!P3 IMAD.IADD R185, R185, 0x1, -R251 ;  /* 0x00000001b9b9b824 */ /* 0x000fe200078e0afb */
[C---:B------:R-:W-:Y:S01]  /*13050*/  ISETP.GT.U32.AND P3, PT, R251.reuse, R186, PT ;  /* 0x000000bafb00720c */ /* 0x040fe20003f64070 */
[----:B------:R-:W-:Y:S01]  /*13060*/  IMAD.MOV.U32 R26, RZ, RZ, R187 ;  /* 0x000000ffff1a7224 */ /* 0x000fe200078e00bb */
[C---:B------:R-:W-:Y:S01]  /*13070*/  ISETP.GT.U32.AND P5, PT, R251.reuse, R183, PT ;  /* 0x000000b7fb00720c */ /* 0x040fe20003fa4070 */
[----:B------:R-:W-:Y:S01]  /*13080*/  IMAD.MOV R180, RZ, RZ, -R180 ;  /* 0x000000ffffb47224 */ /* 0x000fe200078e0ab4 */
[----:B------:R-:W-:Y:S01]  /*13090*/  STL [R1+0x2524], R14 ;  /* 0x0025240e01007387 */ /* 0x000fe20000100800 */
[----:B------:R-:W-:Y:S01]  /*130a0*/  @!P6 IMAD.MOV R26, RZ, RZ, -R26 ;  /* 0x000000ffff1ae224 */ /* 0x000fe200078e0a1a */
[C---:B------:R-:W-:Y:S01]  /*130b0*/  ISETP.GT.U32.AND P6, PT, R251.reuse, R185, PT ;  /* 0x000000b9fb00720c */ /* 0x040fe20003fc4070 */
[----:B------:R-:W-:Y:S01]  /*130c0*/  IMAD.MOV R200, RZ, RZ, -R202 ;  /* 0x000000ffffc87224 */ /* 0x000fe200078e0aca */
[----:B------:R-:W-:Y:S01]  /*130d0*/  IABS R202, R24 ;  /* 0x0000001800ca7213 */ /* 0x000fe20000000000 */
[C---:B------:R-:W-:Y:S01]  /*130e0*/  IMAD R181, R251.reuse, R180, R181 ;  /* 0x000000b4fbb57224 */ /* 0x040fe200078e02b5 */
[----:B------:R1:W-:Y:S01]  /*130f0*/  STL [R1+0x218], R26 ;  /* 0x0002181a01007387 */ /* 0x0003e20000100800 */
[C---:B------:R-:W-:Y:S01]  /*13100*/  IMAD R184, R251.reuse, R200, R184 ;  /* 0x000000c8fbb87224 */ /* 0x040fe200078e02b8 */
[----:B------:R-:W-:Y:S01]  /*13110*/  IABS R180, R25 ;  /* 0x0000001900b47213 */ /* 0x000fe20000000000 */
[--C-:B------:R-:W-:Y:S01]  /*13120*/  @!P3 IMAD.IADD R186, R186, 0x1, -R251.reuse ;  /* 0x00000001babab824 */ /* 0x100fe200078e0afb */
[----:B------:R-:W-:Y:S01]  /*13130*/  ISETP.GT.U32.AND P3, PT, R251, R181, PT ;  /* 0x000000b5fb00720c */ /* 0x000fe20003f64070 */
[----:B------:R-:W-:Y:S01]  /*13140*/  @!P5 IMAD.IADD R183, R183, 0x1, -R251 ;  /* 0x00000001b7b7d824 */ /* 0x000fe200078e0afb */
[----:B------:R-:W-:Y:S01]  /*13150*/  ISETP.GE.AND P5, PT, R16, RZ, PT ;  /* 0x000000ff1000720c */ /* 0x000fe20003fa6270 */
[----:B------:R-:W-:Y:S01]  /*13160*/  IMAD.HI.U32 R201, R105, R180, RZ ;  /* 0x000000b469c97227 */ /* 0x000fe200078e00ff */
[----:B------:R-:W-:-:S02]  /*13170*/  IABS R200, R23 ;  /* 0x0000001700c87213 */ /* 0x000fc40000000000 */
[C---:B------:R-:W-:Y:S01]  /*13180*/  IADD3 R16, R248.reuse, 0x17b, RZ ;  /* 0x0000017bf8107810 */ /* 0x040fe20007ffe0ff */
[----:B-1----:R-:W-:Y:S02]  /*13190*/  IMAD.MOV.U32 R26, RZ, RZ, R203 ;  /* 0x000000ffff1a7224 */ /* 0x002fe400078e00cb */
[--C-:B------:R-:W-:Y:S01]  /*131a0*/  @!P6 IMAD.IADD R185, R185, 0x1, -R251.reuse ;  /* 0x00000001b9b9e824 */ /* 0x100fe200078e0afb */
[----:B------:R-:W-:Y:S01]  /*131b0*/  ISETP.GE.AND P6, PT, R15, RZ, PT ;  /* 0x000000ff0f00720c */ /* 0x000fe20003fc6270 */
[----:B------:R-:W-:Y:S01]  /*131c0*/  @!P4 IMAD.MOV R26, RZ, RZ, -R26 ;  /* 0x000000ffff1ac224 */ /* 0x000fe200078e0a1a */
[----:B------:R-:W-:Y:S01]  /*131d0*/  ISETP.GT.U32.AND P4, PT, R251, R184, PT ;  /* 0x000000b8fb00720c */ /* 0x000fe20003f84070 */
[----:B------:R-:W-:Y:S01]  /*131e0*/  @!P3 IMAD.IADD R181, R181, 0x1, -R251 ;  /* 0x00000001b5b5b824 */ /* 0x000fe200078e0afb */
[----:B------:R-:W-:Y:S01]  /*131f0*/  IADD3 R15, R248, 0x17c, RZ ;  /* 0x0000017cf80f7810 */ /* 0x000fe20007ffe0ff */
[----:B------:R-:W-:Y:S01]  /*13200*/  IMAD.MOV R201, RZ, RZ, -R201 ;  /* 0x000000ffffc97224 */ /* 0x000fe200078e0ac9 */
[----:B------:R1:W-:Y:S01]  /*13210*/  STL [R1+0x204], R26 ;  /* 0x0002041a01007387 */ /* 0x0003e20000100800 */
[----:B------:R-:W-:Y:S01]  /*13220*/  IMAD.HI.U32 R196, R105, R202, RZ ;  /* 0x000000ca69c47227 */ /* 0x000fe200078e00ff */
[----:B------:R-:W-:-:S02]  /*13230*/  ISETP.GT.U32.AND P3, PT, R251, R181, PT ;  /* 0x000000b5fb00720c */ /* 0x000fc40003f64070 */
[----:B------:R-:W-:Y:S01]  /*13240*/  STL [R1+0x250c], R16 ;  /* 0x00250c1001007387 */ /* 0x000fe20000100800 */
[----:B------:R-:W-:-:S03]  /*13250*/  IMAD.HI.U32 R179, R105, R200, RZ ;  /* 0x000000c869b37227 */ /* 0x000fc600078e00ff */
        /* <DEDUP_REMOVED lines=8> */
[C---:B------:R-:W-:Y:S02]  /*132e0*/  IMAD R180, R251.reuse, R201, R180 ;  /* 0x000000c9fbb47224 */ /* 0x040fe400078e02b4 */
[----:B------:R-:W-:Y:S01]  /*132f0*/  @!P6 IMAD.MOV R8, RZ, RZ, -R8 ;  /* 0x000000ffff08e224 */ /* 0x000fe200078e0a08 */
[----:B------:R-:W-:Y:S01]  /*13300*/  STL [R1+0x214], R26 ;  /* 0x0002141a01007387 */ /* 0x000fe20000100800 */
[----:B------:R-:W-:Y:S01]  /*13310*/  IMAD.MOV R196, RZ, RZ, -R196 ;  /* 0x000000ffffc47224 */ /* 0x000fe200078e0ac4 */
[C---:B------:R-:W-:Y:S01]  /*13320*/  ISETP.GT.U32.AND P6, PT, R251.reuse, R180, PT ;  /* 0x000000b4fb00720c */ /* 0x040fe20003fc4070 */
[----:B------:R-:W-:Y:S01]  /*13330*/  IMAD.MOV R179, RZ, RZ, -R179 ;  /* 0x000000ffffb37224 */ /* 0x000fe200078e0ab3 */
[----:B------:R1:W-:Y:S01]  /*13340*/  STL [R1+0x210], R8 ;  /* 0x0002100801007387 */ /* 0x0003e20000100800 */
[----:B------:R-:W-:-:S02]  /*13350*/  IMAD R202, R251, R196, R202 ;  /* 0x000000c4fbca7224 */ /* 0x000fc400078e02ca */
[----:B------:R-:W-:Y:S01]  /*13360*/  IMAD R200, R251, R179, R200 ;  /* 0x000000b3fbc87224 */ /* 0x000fe200078e02c8 */
[----:B------:R-:W-:Y:S01]  /*13370*/  IABS R179, R19 ;  /* 0x0000001300b37213 */ /* 0x000fe20000000000 */
[--C-:B------:R-:W-:Y:S02]  /*13380*/  @!P3 IMAD.IADD R181, R181, 0x1, -R251.reuse ;  /* 0x00000001b5b5b824 */ /* 0x100fe400078e0afb */
[----:B------:R-:W-:Y:S01]  /*13390*/  @!P5 IMAD.IADD R184, R184, 0x1, -R251 ;  /* 0x00000001b8b8d824 */ /* 0x000fe200078e0afb */
[----:B------:R-:W-:Y:S01]  /*133a0*/  ISETP.GT.U32.AND P3, PT, R251, R200, PT ;  /* 0x000000c8fb00720c */ /* 0x000fe20003f64070 */
[----:B------:R-:W-:Y:S01]  /*133b0*/  IMAD.HI.U32 R177, R105, R179, RZ ;  /* 0x000000b369b17227 */ /* 0x000fe200078e00ff */
[----:B------:R-:W-:Y:S02]  /*133c0*/  ISETP.GE.AND P5, PT, R7, RZ, PT ;  /* 0x000000ff0700720c */ /* 0x000fe40003fa6270 */
[----:B------:R-:W-:Y:S01]  /*133d0*/  IADD3 R7, R248, 0x17e, RZ ;  /* 0x0000017ef8077810 */ /* 0x000fe20007ffe0ff */
[----:B-1----:R-:W-:Y:S01]  /*133e0*/  IMAD.MOV.U32 R8, RZ, RZ, R185 ;  /* 0x000000ffff087224 */ /* 0x002fe200078e00b9 */
[----:B------:R-:W-:Y:S01]  /*133f0*/  IADD3 R177, -R177, RZ, RZ ;  /* 0x000000ffb1b17210 */ /* 0x000fe20007ffe1ff */
[--C-:B------:R-:W-:Y:S01]  /*13400*/  @!P6 IMAD.IADD R180, R180, 0x1, -R251.reuse ;  /* 0x00000001b4b4e824 */ /* 0x100fe200078e0afb */
[----:B------:R-:W-:Y:S01]  /*13410*/  ISETP.GE.AND P6, PT, R5, RZ, PT ;  /* 0x000000ff0500720c */ /* 0x000fe20003fc6270 */
[----:B------:R-:W-:Y:S01]  /*13420*/  @!P4 IMAD.MOV R8, RZ, RZ, -R8 ;  /* 0x000000ffff08c224 */ /* 0x000fe200078e0a08 */
[C---:B------:R-:W-:Y:S01]  /*13430*/  ISETP.GT.U32.AND P4, PT, R251.reuse, R202, PT ;  /* 0x000000cafb00720c */ /* 0x040fe20003f84070 */
[----:B------:R-:W-:Y:S01]  /*13440*/  IMAD.MOV.U32 R5, RZ, RZ, R184 ;  /* 0x000000ffff057224 */ /* 0x000fe200078e00b8 */
[----:B------:R-:W-:Y:S01]  /*13450*/  IABS R184, R7 ;  /* 0x0000000700b87213 */ /* 0x000fe20000000000 */
[----:B------:R-:W-:Y:S01]  /*13460*/  @!P3 IMAD.IADD R200, R200, 0x1, -R251 ;  /* 0x00000001c8c8b824 */ /* 0x000fe200078e0afb */
[----:B------:R1:W-:Y:S01]  /*13470*/  STL [R1+0x20c], R8 ;  /* 0x00020c0801007387 */ /* 0x0003e20000100800 */
[----:B------:R-:W-:-:S02]  /*13480*/  IMAD R179, R251, R177, R179 ;  /* 0x000000b1fbb37224 */ /* 0x000fc400078e02b3 */
[----:B------:R-:W-:Y:S01]  /*13490*/  @!P5 IMAD.MOV R5, RZ, RZ, -R5 ;  /* 0x000000ffff05d224 */ /* 0x000fe200078e0a05 */
[----:B------:R-:W-:Y:S01]  /*134a0*/  ISETP.GT.U32.AND P3, PT, R251, R200, PT ;  /* 0x000000c8fb00720c */ /* 0x000fe20003f64070 */
[----:B------:R-:W-:Y:S02]  /*134b0*/  IMAD.MOV.U32 R26, RZ, RZ, R181 ;  /* 0x000000ffff1a7224 */ /* 0x000fe400078e00b5 */
[----:B------:R-:W-:Y:S01]  /*134c0*/  IMAD.HI.U32 R196, R105, R178, RZ ;  /* 0x000000b269c47227 */ /* 0x000fe200078e00ff */
[----:B-1----:R-:W-:-:S03]  /*134d0*/  IADD3 R8, R248, 0x17d, RZ ;  /* 0x0000017df8087810 */ /* 0x002fc60007ffe0ff */
[--C-:B------:R-:W-:Y:S01]  /*134e0*/  @!P4 IMAD.IADD R202, R202, 0x1, -R251.reuse ;  /* 0x00000001cacac824 */ /* 0x100fe200078e0afb */
[C---:B------:R-:W-:Y:S01]  /*134f0*/  ISETP.GT.U32.AND P4, PT, R251.reuse, R180, PT ;  /* 0x000000b4fb00720c */ /* 0x040fe20003f84070 */
[----:B------:R-:W-:Y:S01]  /*13500*/  @!P6 IMAD.MOV R26, RZ, RZ, -R26 ;  /* 0x000000ffff1ae224 */ /* 0x000fe200078e0a1a */
[C---:B------:R-:W-:Y:S01]  /*13510*/  ISETP.GT.U32.AND P6, PT, R251.reuse, R179, PT ;  /* 0x000000b3fb00720c */ /* 0x040fe20003fc4070 */
[----:B------:R-:W-:Y:S01]  /*13520*/  IMAD.MOV R196, RZ, RZ, -R196 ;  /* 0x000000ffffc47224 */ /* 0x000fe200078e0ac4 */
[C---:B------:R-:W-:Y:S01]  /*13530*/  ISETP.GT.U32.AND P5, PT, R251.reuse, R202, PT ;  /* 0x000000cafb00720c */ /* 0x040fe20003fa4070 */
[----:B------:R-:W-:Y:S01]  /*13540*/  @!P3 IMAD.IADD R200, R200, 0x1, -R251 ;  /* 0x00000001c8c8b824 */ /* 0x000fe200078e0afb */
[----:B------:R-:W-:Y:S01]  /*13550*/  ISETP.GE.AND P3, PT, R24, RZ, PT ;  /* 0x000000ff1800720c */ /* 0x000fe20003f66270 */
[----:B------:R-:W-:Y:S01]  /*13560*/  IMAD R178, R251, R196, R178 ;  /* 0x000000c4fbb27224 */ /* 0x000fe200078e02b2 */
[----:B------:R-:W-:Y:S01]  /*13570*/  STL [R1+0x2508], R8 ;  /* 0x0025080801007387 */ /* 0x000fe20000100800 */
[----:B------:R-:W-:Y:S01]  /*13580*/  IMAD.HI.U32 R177, R105, R182, RZ ;  /* 0x000000b669b17227 */ /* 0x000fe200078e00ff */
[----:B------:R-:W-:-:S02]  /*13590*/  IABS R185, R8 ;  /* 0x0000000800b97213 */ /* 0x000fc40000000000 */
[----:B------:R1:W-:Y:S01]  /*135a0*/  STL [R1+0x208], R5 ;  /* 0x0002080501007387 */ /* 0x0003e20000100800 */
[--C-:B------:R-:W-:Y:S01]  /*135b0*/  @!P4 IMAD.IADD R180, R180, 0x1, -R251.reuse ;  /* 0x00000001b4b4c824 */ /* 0x100fe200078e0afb */
[----:B------:R-:W-:Y:S01]  /*135c0*/  ISETP.GE.AND P4, PT, R25, RZ, PT ;  /* 0x000000ff1900720c */ /* 0x000fe20003f86270 */
[--C-:B------:R-:W-:Y:S01]  /*135d0*/  @!P6 IMAD.IADD R179, R179, 0x1, -R251.reuse ;  /* 0x00000001b3b3e824 */ /* 0x100fe200078e0afb */
[----:B------:R-:W-:Y:S01]  /*135e0*/  ISETP.GE.AND P6, PT, R23, RZ, PT ;  /* 0x000000ff1700720c */ /* 0x000fe20003fc6270 */
[----:B------:R-:W-:Y:S01]  /*135f0*/  @!P5 IMAD.IADD R202, R202, 0x1, -R251 ;  /* 0x00000001cacad824 */ /* 0x000fe200078e0afb */
[C---:B------:R-:W-:Y:S01]  /*13600*/  ISETP.GT.U32.AND P5, PT, R251.reuse, R178, PT ;  /* 0x000000b2fb00720c */ /* 0x040fe20003fa4070 */
[----:B------:R-:W-:Y:S01]  /*13610*/  IMAD.MOV.U32 R23, RZ, RZ, R180 ;  /* 0x000000ffff177224 */ /* 0x000fe200078e00b4 */
[----:B------:R-:W-:Y:S01]  /*13620*/  STL [R1+0x24f8], R7 ;  /* 0x0024f80701007387 */ /* 0x000fe20000100800 */
[----:B------:R-:W-:Y:S01]  /*13630*/  IMAD.MOV R177, RZ, RZ, -R177 ;  /* 0x000000ffffb17224 */ /* 0x000fe200078e0ab1 */
[C---:B-1----:R-:W-:Y:S01]  /*13640*/  IADD3 R5, R248.reuse, 0x17f, RZ ;  /* 0x0000017ff8057810 */ /* 0x042fe20007ffe0ff */
[----:B------:R-:W-:Y:S01]  /*13650*/  IMAD.MOV.U32 R24, RZ, RZ, R202 ;  /* 0x000000ffff187224 */ /* 0x000fe200078e00ca */
[----:B------:R-:W-:Y:S01]  /*13660*/  IADD3 R25, R248, 0x180, RZ ;  /* 0x00000180f8197810 */ /* 0x000fe20007ffe0ff */
[C---:B------:R-:W-:Y:S01]  /*13670*/  IMAD R182, R251.reuse, R177, R182 ;  /* 0x000000b1fbb67224 */ /* 0x040fe200078e02b6 */
[----:B------:R-:W-:Y:S01]  /*13680*/  IABS R177, R6 ;  /* 0x0000000600b17213 */ /* 0x000fe20000000000 */
[----:B------:R-:W-:Y:S01]  /*13690*/  @!P4 IMAD.MOV R23, RZ, RZ, -R23 ;  /* 0x000000ffff17c224 */ /* 0x000fe200078e0a17 */
[----:B------:R-:W-:Y:S01]  /*136a0*/  STL [R1+0x24fc], R5 ;  /* 0x0024fc0501007387 */ /* 0x000fe20000100800 */
[C---:B------:R-:W-:Y:S01]  /*136b0*/  ISETP.GT.U32.AND P4, PT, R251.reuse, R179, PT ;  /* 0x000000b3fb00720c */ /* 0x040fe20003f84070 */
[----:B------:R-:W-:Y:S01]  /*136c0*/  @!P3 IMAD.MOV R24, RZ, RZ, -R24 ;  /* 0x000000ffff18b224 */ /* 0x000fe200078e0a18 */
[----:B------:R-:W-:Y:S01]  /*136d0*/  ISETP.GT.U32.AND P3, PT, R251, R182, PT ;  /* 0x000000b6fb00720c */ /* 0x000fe20003f64070 */
[----:B------:R-:W-:Y:S01]  /*136e0*/  STL [R1+0x1dc], R26 ;  /* 0x0001dc1a01007387 */ /* 0x000fe20000100800 */
[----:B------:R-:W-:-:S02]  /*136f0*/  @!P5 IMAD.IADD R178, R178, 0x1, -R251 ;  /* 0x00000001b2b2d824 */ /* 0x000fc400078e0afb */
[----:B------:R-:W-:Y:S01]  /*13700*/  IMAD.HI.U32 R198, R105, R177, RZ ;  /* 0x000000b169c67227 */ /* 0x000fe200078e00ff */
[----:B------:R1:W-:Y:S02]  /*13710*/  STL [R1+0x200], R23 ;  /* 0x0002001701007387 */ /* 0x0003e40000100800 */
[----:B------:R-:W-:Y:S01]  /*13720*/  ISETP.GT.U32.AND P5, PT, R251, R178, PT ;  /* 0x000000b2fb00720c */ /* 0x000fe20003fa4070 */
[----:B------:R-:W-:Y:S01]  /*13730*/  IMAD.HI.U32 R196, R105, R176, RZ ;  /* 0x000000b069c47227 */ /* 0x000fe200078e00ff */
[----:B------:R2:W-:Y:S03]  /*13740*/  STL [R1+0x1ec], R24 ;  /* 0x0001ec1801007387 */ /* 0x0005e60000100800 */
[----:B------:R-:W-:Y:S02]  /*13750*/  IMAD.MOV R198, RZ, RZ, -R198 ;  /* 0x000000ffffc67224 */ /* 0x000fe400078e0ac6 */
[----:B------:R-:W-:-:S02]  /*13760*/  IMAD.MOV R196, RZ, RZ, -R196 ;  /* 0x000000ffffc47224 */ /* 0x000fc400078e0ac4 */
[----:B-1----:R-:W-:Y:S01]  /*13770*/  IMAD.MOV.U32 R23, RZ, RZ, R200 ;  /* 0x000000ffff177224 */ /* 0x002fe200078e00c8 */
[----:B------:R-:W-:Y:S01]  /*13780*/  IABS R200, R25 ;  /* 0x0000001900c87213 */ /* 0x000fe20000000000 */
[----:B------:R-:W-:Y:S01]  /*13790*/  @!P4 IMAD.IADD R179, R179, 0x1, -R251 ;  /* 0x00000001b3b3c824 */ /* 0x000fe200078e0afb */
[----:B------:R-:W-:Y:S01]  /*137a0*/  ISETP.GE.AND P4, PT, R22, RZ, PT ;  /* 0x000000ff1600720c */ /* 0x000fe20003f86270 */
[----:B------:R-:W-:Y:S01]  /*137b0*/  @!P6 IMAD.MOV R23, RZ, RZ, -R23 ;  /* 0x000000ffff17e224 */ /* 0x000fe200078e0a17 */
[----:B------:R-:W-:Y:S01]  /*137c0*/  ISETP.GE.AND P6, PT, R19, RZ, PT ;  /* 0x000000ff1300720c */ /* 0x000fe20003fc6270 */
[C---:B------:R-:W-:Y:S01]  /*137d0*/  IMAD R177, R251.reuse, R198, R177 ;  /* 0x000000c6fbb17224 */ /* 0x040fe200078e02b1 */
[----:B--2---:R-:W-:Y:S01]  /*137e0*/  IADD3 R24, R248, 0x181, RZ ;  /* 0x00000181f8187810 */ /* 0x004fe20007ffe0ff */
[----:B------:R-:W-:Y:S01]  /*137f0*/  @!P3 IMAD.IADD R182, R182, 0x1, -R251 ;  /* 0x00000001b6b6b824 */ /* 0x000fe200078e0afb */
[----:B------:R-:W-:Y:S01]  /*13800*/  IADD3 R19, R248, 0x182, RZ ;  /* 0x00000182f8137810 */ /* 0x000fe20007ffe0ff */
[C---:B------:R-:W-:Y:S01]  /*13810*/  IMAD R176, R251.reuse, R196, R176 ;  /* 0x000000c4fbb07224 */ /* 0x040fe200078e02b0 */
[----:B------:R1:W-:Y:S01]  /*13820*/  STL [R1+0x1f4], R23 ;  /* 0x0001f41701007387 */ /* 0x0003e20000100800 */
[----:B------:R-:W-:Y:S01]  /*13830*/  IMAD.MOV.U32 R22, RZ, RZ, R179 ;  /* 0x000000ffff167224 */ /* 0x000fe200078e00b3 */
[C---:B------:R-:W-:Y:S01]  /*13840*/  ISETP.GT.U32.AND P3, PT, R251.reuse, R182, PT ;  /* 0x000000b6fb00720c */ /* 0x040fe20003f64070 */
[----:B------:R-:W-:Y:S01]  /*13850*/  @!P5 IMAD.IADD R178, R178, 0x1, -R251 ;  /* 0x00000001b2b2d824 */ /* 0x000fe200078e0afb */
[----:B------:R-:W-:Y:S01]  /*13860*/  ISETP.GT.U32.AND P5, PT, R251, R177, PT ;  /* 0x000000b1fb00720c */ /* 0x000fe20003fa4070 */
[----:B------:R-:W-:Y:S01]  /*13870*/  IMAD.HI.U32 R195, R105, R199, RZ ;  /* 0x000000c769c37227 */ /* 0x000fe200078e00ff */
[----:B------:R-:W-:Y:S01]  /*13880*/  STL [R1+0x24e4], R25 ;  /* 0x0024e41901007387 */ /* 0x000fe20000100800 */
[----:B------:R-:W-:-:S02]  /*13890*/  IABS R198, R3 ;  /* 0x0000000300c67213 */ /* 0x000fc40000000000 */
[----:B------:R-:W-:Y:S01]  /*138a0*/  @!P6 IMAD.MOV R22, RZ, RZ, -R22 ;  /* 0x000000ffff16e224 */ /* 0x000fe200078e0a16 */
[----:B------:R-:W-:Y:S01]  /*138b0*/  ISETP.GT.U32.AND P6, PT, R251, R176, PT ;  /* 0x000000b0fb00720c */ /* 0x000fe20003fc4070 */
[----:B------:R-:W-:Y:S01]  /*138c0*/  STL [R1+0x24e8], R24 ;  /* 0x0024e81801007387 */ /* 0x000fe20000100800 */
[----:B------:R-:W-:Y:S01]  /*138d0*/  IMAD.MOV R195, RZ, RZ, -R195 ;  /* 0x000000ffffc37224 */ /* 0x000fe200078e0ac3 */
[----:B------:R-:W-:Y:S01]  /*138e0*/  IABS R196, R2 ;  /* 0x0000000200c47213 */ /* 0x000fe20000000000 */
[----:B------:R-:W-:Y:S01]  /*138f0*/  IMAD.HI.U32 R192, R105, R197, RZ ;  /* 0x000000c569c07227 */ /* 0x000fe200078e00ff */
[----:B------:R-:W-:Y:S01]  /*13900*/  STL [R1+0x24f0], R19 ;  /* 0x0024f01301007387 */ /* 0x000fe20000100800 */
[----:B-1----:R-:W-:Y:S02]  /*13910*/  IADD3 R23, R248, 0x185, RZ ;  /* 0x00000185f8177810 */ /* 0x002fe40007ffe0ff */
[----:B------:R-:W-:Y:S01]  /*13920*/  IMAD R199, R251, R195, R199 ;  /* 0x000000c3fbc77224 */ /* 0x000fe200078e02c7 */
[----:B------:R1:W-:Y:S01]  /*13930*/  STL [R1+0x1f8], R22 ;  /* 0x0001f81601007387 */ /* 0x0003e20000100800 */
[----:B------:R-:W-:-:S02]  /*13940*/  @!P5 IMAD.IADD R177, R177, 0x1, -R251 ;  /* 0x00000001b1b1d824 */ /* 0x000fc400078e0afb */
[--C-:B------:R-:W-:Y:S01]  /*13950*/  @!P3 IMAD.IADD R182, R182, 0x1, -R251.reuse ;  /* 0x00000001b6b6b824 */ /* 0x100fe200078e0afb */
[C---:B------:R-:W-:Y:S01]  /*13960*/  ISETP.GT.U32.AND P3, PT, R251.reuse, R199, PT ;  /* 0x000000c7fb00720c */ /* 0x040fe20003f64070 */
[----:B------:R-:W-:Y:S01]  /*13970*/  @!P6 IMAD.IADD R176, R176, 0x1, -R251 ;  /* 0x00000001b0b0e824 */ /* 0x000fe200078e0afb */
[----:B------:R-:W-:Y:S01]  /*13980*/  ISETP.GT.U32.AND P5, PT, R251, R177, PT ;  /* 0x000000b1fb00720c */ /* 0x000fe20003fa4070 */
[----:B------:R-:W-:-:S03]  /*13990*/  IMAD.HI.U32 R195, R105, R198, RZ ;  /* 0x000000c669c37227 */ /* 0x000fc600078e00ff */
[----:B------:R-:W-:Y:S01]  /*139a0*/  ISETP.GT.U32.AND P6, PT, R251, R176, PT ;  /* 0x000000b0fb00720c */ /* 0x000fe20003fc4070 */
[----:B-1----:R-:W-:Y:S02]  /*139b0*/  IMAD.MOV.U32 R22, RZ, RZ, R178 ;  /* 0x000000ffff167224 */ /* 0x002fe400078e00b2 */
[----:B------:R-:W-:Y:S02]  /*139c0*/  IMAD.MOV R195, RZ, RZ, -R195 ;  /* 0x000000ffffc37224 */ /* 0x000fe400078e0ac3 */
[----:B------:R-:W-:Y:S01]  /*139d0*/  @!P4 IMAD.MOV R22, RZ, RZ, -R22 ;  /* 0x000000ffff16c224 */ /* 0x000fe200078e0a16 */
[----:B------:R-:W-:Y:S01]  /*139e0*/  ISETP.GE.AND P4, PT, R13, RZ, PT ;  /* 0x000000ff0d00720c */ /* 0x000fe20003f86270 */
[----:B------:R-:W-:Y:S01]  /*139f0*/  IMAD.MOV.U32 R13, RZ, RZ, R182 ;  /* 0x000000ffff0d7224 */ /* 0x000fe200078e00b6 */
[----:B------:R-:W-:Y:S01]  /*13a00*/  @!P3 IADD3 R199, R199, -R251, RZ ;  /* 0x800000fbc7c7b210 */ /* 0x000fe20007ffe0ff */
[----:B------:R-:W-:Y:S01]  /*13a10*/  IMAD R198, R251, R195, R198 ;  /* 0x000000c3fbc67224 */ /* 0x000fe200078e02c6 */
[----:B------:R1:W-:Y:S01]  /*13a20*/  STL [R1+0x1fc], R22 ;  /* 0x0001fc1601007387 */ /* 0x0003e20000100800 */
[--C-:B------:R-:W-:Y:S01]  /*13a30*/  @!P5 IMAD.IADD R177, R177, 0x1, -R251.reuse ;  /* 0x00000001b1b1d824 */ /* 0x100fe200078e0afb */
[C---:B------:R-:W-:Y:S01]  /*13a40*/  ISETP.GT.U32.AND P3, PT, R251.reuse, R199, PT ;  /* 0x000000c7fb00720c */ /* 0x040fe20003f64070 */
[----:B------:R-:W-:Y:S01]  /*13a50*/  @!P6 IMAD.IADD R176, R176, 0x1, -R251 ;  /* 0x00000001b0b0e824 */ /* 0x000fe200078e0afb */
[----:B------:R-:W-:Y:S01]  /*13a60*/  ISETP.GE.AND P5, PT, R4, RZ, PT ;  /* 0x000000ff0400720c */ /* 0x000fe20003fa6270 */
[----:B------:R-:W-:Y:S01]  /*13a70*/  IMAD.MOV.U32 R26, RZ, RZ, R177 ;  /* 0x000000ffff1a7224 */ /* 0x000fe200078e00b1 */
[----:B------:R-:W-:Y:S01]  /*13a80*/  ISETP.GT.U32.AND P6, PT, R251, R198, PT ;  /* 0x000000c6fb00720c */ /* 0x000fe20003fc4070 */
[----:B------:R-:W-:Y:S01]  /*13a90*/  IMAD.MOV R192, RZ, RZ, -R192 ;  /* 0x000000ffffc07224 */ /* 0x000fe200078e0ac0 */
[----:B------:R-:W-:Y:S01]  /*13aa0*/  IADD3 R4, R248, 0x184, RZ ;  /* 0x00000184f8047810 */ /* 0x000fe20007ffe0ff */
[----:B------:R-:W-:Y:S01]  /*13ab0*/  @!P4 IMAD.MOV R13, RZ, RZ, -R13 ;  /* 0x000000ffff0dc224 */ /* 0x000fe200078e0a0d */
[----:B------:R-:W-:Y:S01]  /*13ac0*/  ISETP.GE.AND P4, PT, R6, RZ, PT ;  /* 0x000000ff0600720c */ /* 0x000fe20003f86270 */
[----:B------:R-:W-:Y:S01]  /*13ad0*/  IMAD.HI.U32 R201, R105, R196, RZ ;  /* 0x000000c469c97227 */ /* 0x000fe200078e00ff */
[----:B------:R-:W-:-:S02]  /*13ae0*/  IADD3 R6, R248, 0x183, RZ ;  /* 0x00000183f8067810 */ /* 0x000fc40007ffe0ff */
[----:B------:R2:W-:Y:S01]  /*13af0*/  STL [R1+0x1f0], R13 ;  /* 0x0001f00d01007387 */ /* 0x0005e20000100800 */
[----:B------:R-:W-:Y:S01]  /*13b00*/  IMAD R197, R251, R192, R197 ;  /* 0x000000c0fbc57224 */ /* 0x000fe200078e02c5 */
[----:B------:R-:W-:Y:S01]  /*13b10*/  IABS R195, R21 ;  /* 0x0000001500c37213 */ /* 0x000fe20000000000 */
[----:B------:R-:W-:Y:S01]  /*13b20*/  IMAD.MOV R191, RZ, RZ, -R201 ;  /* 0x000000ffffbf7224 */ /* 0x000fe200078e0ac9 */
[----:B------:R-:W-:Y:S01]  /*13b30*/  IABS R201, R27 ;  /* 0x0000001b00c97213 */ /* 0x000fe20000000000 */
[--C-:B------:R-:W-:Y:S01]  /*13b40*/  @!P3 IMAD.IADD R199, R199, 0x1, -R251.reuse ;  /* 0x00000001c7c7b824 */ /* 0x100fe200078e0afb */
[C---:B------:R-:W-:Y:S01]  /*13b50*/  ISETP.GT.U32.AND P3, PT, R251.reuse, R197, PT ;  /* 0x000000c5fb00720c */ /* 0x040fe20003f64070 */
[----:B------:R-:W-:Y:S01]  /*13b60*/  @!P6 IMAD.IADD R198, R198, 0x1, -R251 ;  /* 0x00000001c6c6e824 */ /* 0x000fe200078e0afb */
[----:B-1----:R-:W-:Y:S01]  /*13b70*/  IADD3 R22, R248, 0x186, RZ ;  /* 0x00000186f8167810 */ /* 0x002fe20007ffe0ff */
[----:B------:R-:W-:Y:S01]  /*13b80*/  @!P4 IMAD.MOV R26, RZ, RZ, -R26 ;  /* 0x000000ffff1ac224 */ /* 0x000fe200078e0a1a */
[----:B------:R-:W-:Y:S01]  /*13b90*/  ISETP.GE.AND P4, PT, R18, RZ, PT ;  /* 0x000000ff1200720c */ /* 0x000fe20003f86270 */
[----:B--2---:R-:W-:Y:S01]  /*13ba0*/  IMAD.MOV.U32 R13, RZ, RZ, R176 ;  /* 0x000000ffff0d7224 */ /* 0x004fe200078e00b0 */
[C---:B------:R-:W-:Y:S01]  /*13bb0*/  ISETP.GT.U32.AND P6, PT, R251.reuse, R198, PT ;  /* 0x000000c6fb00720c */ /* 0x040fe20003fc4070 */
[----:B------:R-:W-:Y:S01]  /*13bc0*/  IMAD R196, R251, R191, R196 ;  /* 0x000000bffbc47224 */ /* 0x000fe200078e02c4 */
[----:B------:R-:W-:Y:S01]  /*13bd0*/  STL [R1+0x24d0], R6 ;  /* 0x0024d00601007387 */ /* 0x000fe20000100800 */
[----:B------:R-:W-:Y:S01]  /*13be0*/  @!P5 IMAD.MOV R13, RZ, RZ, -R13 ;  /* 0x000000ffff0dd224 */ /* 0x000fe200078e0a0d */
[----:B------:R-:W-:Y:S01]  /*13bf0*/  ISETP.GE.AND P5, PT, R3, RZ, PT ;  /* 0x000000ff0300720c */ /* 0x000fe20003fa6270 */
[----:B------:R-:W-:Y:S01]  /*13c00*/  IMAD.MOV.U32 R3, RZ, RZ, R199 ;  /* 0x000000ffff037224 */ /* 0x000fe200078e00c7 */
[----:B------:R-:W-:Y:S01]  /*13c10*/  STL [R1+0x24d4], R4 ;  /* 0x0024d40401007387 */ /* 0x000fe20000100800 */
[----:B------:R-:W-:Y:S01]  /*13c20*/  IMAD.HI.U32 R193, R105, R201, RZ ;  /* 0x000000c969c17227 */ /* 0x000fe200078e00ff */
[----:B------:R-:W-:-:S02]  /*13c30*/  IADD3 R18, R248, 0x18a, RZ ;  /* 0x0000018af8127810 */ /* 0x000fc40007ffe0ff */
[----:B------:R-:W-:Y:S01]  /*13c40*/  STL [R1+0x24dc], R23 ;  /* 0x0024dc1701007387 */ /* 0x000fe20000100800 */
[----:B------:R-:W-:Y:S01]  /*13c50*/  @!P4 IMAD.MOV R3, RZ, RZ, -R3 ;  /* 0x000000ffff03c224 */ /* 0x000fe200078e0a03 */
[----:B------:R-:W-:Y:S01]  /*13c60*/  ISETP.GT.U32.AND P4, PT, R251, R196, PT ;  /* 0x000000c4fb00720c */ /* 0x000fe20003f84070 */
[----:B------:R-:W-:Y:S01]  /*13c70*/  IMAD.MOV R193, RZ, RZ, -R193 ;  /* 0x000000ffffc17224 */ /* 0x000fe200078e0ac1 */
[----:B------:R-:W-:Y:S01]  /*13c80*/  STL [R1+0x1e0], R26 ;  /* 0x0001e01a01007387 */ /* 0x000fe20000100800 */
[----:B------:R-:W-:Y:S01]  /*13c90*/  @!P3 IMAD.IADD R197, R197, 0x1, -R251 ;  /* 0x00000001c5c5b824 */ /* 0x000fe200078e0afb */
[----:B------:R-:W-:Y:S01]  /*13ca0*/  IABS R177, R23 ;  /* 0x0000001700b17213 */ /* 0x000fe20000000000 */
[C---:B------:R-:W-:Y:S01]  /*13cb0*/  IMAD R201, R251.reuse, R193, R201 ;  /* 0x000000c1fbc97224 */ /* 0x040fe200078e02c9 */
[----:B------:R-:W-:Y:S01]  /*13cc0*/  STL [R1+0x24e0], R22 ;  /* 0x0024e01601007387 */ /* 0x000fe20000100800 */
[--C-:B------:R-:W-:Y:S01]  /*13cd0*/  @!P6 IMAD.IADD R198, R198, 0x1, -R251.reuse ;  /* 0x00000001c6c6e824 */ /* 0x100fe200078e0afb */
[----:B------:R-:W-:Y:S01]  /*13ce0*/  ISETP.GT.U32.AND P3, PT, R251, R197, PT ;  /* 0x000000c5fb00720c */ /* 0x000fe20003f64070 */
[----:B------:R-:W-:Y:S01]  /*13cf0*/  IMAD.HI.U32 R192, R105, R195, RZ ;  /* 0x000000c369c07227 */ /* 0x000fe200078e00ff */
[----:B------:R-:W-:Y:S01]  /*13d00*/  ISETP.GT.U32.AND P6, PT, R251, R201, PT ;  /* 0x000000c9fb00720c */ /* 0x000fe20003fc4070 */
[----:B------:R1:W-:Y:S01]  /*13d10*/  STL [R1+0x1e4], R13 ;  /* 0x0001e40d01007387 */ /* 0x0003e20000100800 */
[----:B------:R-:W-:Y:S01]  /*13d20*/  IABS R193, R17 ;  /* 0x0000001100c17213 */ /* 0x000fe20000000000 */
[----:B------:R-:W-:Y:S01]  /*13d30*/  @!P4 IMAD.IADD R196, R196, 0x1, -R251 ;  /* 0x00000001c4c4c824 */ /* 0x000fe200078e0afb */
[----:B------:R-:W-:Y:S01]  /*13d40*/  IABS R176, R22 ;  /* 0x0000001600b07213 */ /* 0x000fe20000000000 */
[----:B------:R2:W-:Y:S01]  /*13d50*/  STL [R1+0x1e8], R3 ;  /* 0x0001e80301007387 */ /* 0x0005e20000100800 */
[----:B------:R-:W-:-:S02]  /*13d60*/  IMAD.HI.U32 R191, R105, R194, RZ ;  /* 0x000000c269bf7227 */ /* 0x000fc400078e00ff */
[----:B------:R-:W-:Y:S02]  /*13d70*/  ISETP.GT.U32.AND P4, PT, R251, R196, PT ;  /* 0x000000c4fb00720c */ /* 0x000fe40003f84070 */
[----:B------:R-:W-:Y:S01]  /*13d80*/  IMAD.MOV R192, RZ, RZ, -R192 ;  /* 0x000000ffffc07224 */ /* 0x000fe200078e0ac0 */
[----:B-1----:R-:W-:Y:S01]  /*13d90*/  IADD3 R13, R248, 0x187, RZ ;  /* 0x00000187f80d7810 */ /* 0x002fe20007ffe0ff */
[--C-:B------:R-:W-:Y:S01]  /*13da0*/  @!P3 IMAD.IADD R197, R197, 0x1, -R251.reuse ;  /* 0x00000001c5c5b824 */ /* 0x100fe200078e0afb */
[----:B------:R-:W-:Y:S01]  /*13db0*/  ISETP.GE.AND P3, PT, R11, RZ, PT ;  /* 0x000000ff0b00720c */ /* 0x000fe20003f66270 */
[----:B------:R-:W-:Y:S01]  /*13dc0*/  @!P6 IMAD.IADD R201, R201, 0x1, -R251 ;  /* 0x00000001c9c9e824 */ /* 0x000fe200078e0afb */
[----:B------:R-:W-:Y:S01]  /*13dd0*/  ISETP.GE.AND P6, PT, R2, RZ, PT ;  /* 0x000000ff0200720c */ /* 0x000fe20003fc6270 */
[----:B--2---:R-:W-:Y:S01]  /*13de0*/  IMAD.MOV.U32 R3, RZ, RZ, R198 ;  /* 0x000000ffff037224 */ /* 0x004fe200078e00c6 */
[C---:B------:R-:W-:Y:S01]  /*13df0*/  IADD3 R11, R248.reuse, 0x188, RZ ;  /* 0x00000188f80b7810 */ /* 0x040fe20007ffe0ff */
[----:B------:R-:W-:Y:S01]  /*13e00*/  IMAD.MOV R191, RZ, RZ, -R191 ;  /* 0x000000ffffbf7224 */ /* 0x000fe200078e0abf */
[----:B------:R-:W-:Y:S01]  /*13e10*/  IADD3 R2, R248, 0x18b, RZ ;  /* 0x0000018bf8027810 */ /* 0x000fe20007ffe0ff */
[C---:B------:R-:W-:Y:S01]  /*13e20*/  IMAD R195, R251.reuse, R192, R195 ;  /* 0x000000c0fbc37224 */ /* 0x040fe200078e02c3 */
[----:B------:R-:W-:Y:S01]  /*13e30*/  IABS R192, R12 ;  /* 0x0000000c00c07213 */ /* 0x000fe20000000000 */
[----:B------:R-:W-:Y:S01]  /*13e40*/  @!P5 IMAD.MOV R3, RZ, RZ, -R3 ;  /* 0x000000ffff03d224 */ /* 0x000fe200078e0a03 */
[C---:B------:R-:W-:Y:S01]  /*13e50*/  ISETP.GT.U32.AND P5, PT, R251.reuse, R201, PT ;  /* 0x000000c9fb00720c */ /* 0x040fe20003fa4070 */
[----:B------:R-:W-:Y:S01]  /*13e60*/  @!P4 IMAD.IADD R196, R196, 0x1, -R251 ;  /* 0x00000001c4c4c824 */ /* 0x000fe200078e0afb */
[C---:B------:R-:W-:Y:S01]  /*13e70*/  ISETP.GT.U32.AND P4, PT, R251.reuse, R195, PT ;  /* 0x000000c3fb00720c */ /* 0x040fe20003f84070 */
[----:B------:R-:W-:Y:S01]  /*13e80*/  IMAD R194, R251, R191, R194 ;  /* 0x000000bffbc27224 */ /* 0x000fe200078e02c2 */
[----:B------:R-:W-:Y:S01]  /*13e90*/  IABS R191, R9 ;  /* 0x0000000900bf7213 */ /* 0x000fe20000000000 */
[----:B------:R-:W-:Y:S01]  /*13ea0*/  IMAD.MOV.U32 R28, RZ, RZ, R197 ;  /* 0x000000ffff1c7224 */ /* 0x000fe200078e00c5 */
[----:B------:R1:W-:Y:S01]  /*13eb0*/  STL [R1+0x1cc], R3 ;  /* 0x0001cc0301007387 */ /* 0x0003e20000100800 */
[----:B------:R-:W-:Y:S01]  /*13ec0*/  IMAD.MOV.U32 R26, RZ, RZ, R196 ;  /* 0x000000ffff1a7224 */ /* 0x000fe200078e00c4 */
[----:B------:R-:W-:Y:S01]  /*13ed0*/  IABS R196, R13 ;  /* 0x0000000d00c47213 */ /* 0x000fe20000000000 */
[----:B------:R-:W-:Y:S01]  /*13ee0*/  IMAD.HI.U32 R188, R105, R193, RZ ;  /* 0x000000c169bc7227 */ /* 0x000fe200078e00ff */
[----:B------:R-:W-:Y:S01]  /*13ef0*/  STL [R1+0x24b4], R13 ;  /* 0x0024b40d01007387 */ /* 0x000fe20000100800 */
[----:B------:R-:W-:-:S02]  /*13f00*/  IABS R197, R11 ;  /* 0x0000000b00c57213 */ /* 0x000fc40000000000 */
[----:B------:R-:W-:Y:S01]  /*13f10*/  @!P3 IMAD.MOV R28, RZ, RZ, -R28 ;  /* 0x000000ffff1cb224 */ /* 0x000fe200078e0a1c */
[----:B------:R-:W-:Y:S01]  /*13f20*/  ISETP.GE.AND P3, PT, R27, RZ, PT ;  /* 0x000000ff1b00720c */ /* 0x000fe20003f66270 */
[----:B------:R-:W-:Y:S01]  /*13f30*/  @!P6 IMAD.MOV R26, RZ, RZ, -R26 ;  /* 0x000000ffff1ae224 */ /* 0x000fe200078e0a1a */
[----:B------:R-:W-:Y:S01]  /*13f40*/  ISETP.GT.U32.AND P6, PT, R251, R194, PT ;  /* 0x000000c2fb00720c */ /* 0x000fe20003fc4070 */
[----:B------:R-:W-:Y:S01]  /*13f50*/  IMAD.MOV R188, RZ, RZ, -R188 ;  /* 0x000000ffffbc7224 */ /* 0x000fe200078e0abc */
[----:B-1----:R-:W-:Y:S01]  /*13f60*/  IADD3 R3, R248, 0x189, RZ ;  /* 0x00000189f8037810 */ /* 0x002fe20007ffe0ff */
[----:B------:R-:W-:Y:S01]  /*13f70*/  @!P5 IMAD.IADD R201, R201, 0x1, -R251 ;  /* 0x00000001c9c9d824 */ /* 0x000fe200078e0afb */
[----:B------:R-:W-:Y:S01]  /*13f80*/  ISETP.GE.AND P5, PT, R21, RZ, PT ;  /* 0x000000ff1500720c */ /* 0x000fe20003fa6270 */
[----:B------:R-:W-:Y:S01]  /*13f90*/  IMAD R193, R251, R188, R193 ;  /* 0x000000bcfbc17224 */ /* 0x000fe200078e02c1 */
[----:B------:R-:W-:Y:S01]  /*13fa0*/  STL [R1+0x24bc], R11 ;  /* 0x0024bc0b01007387 */ /* 0x000fe20000100800 */
[----:B------:R-:W-:Y:S01]  /*13fb0*/  @!P4 IMAD.IADD R195, R195, 0x1, -R251 ;  /* 0x00000001c3c3c824 */ /* 0x000fe200078e0afb */
[----:B------:R-:W-:Y:S01]  /*13fc0*/  IABS R198, R3 ;  /* 0x0000000300c67213 */ /* 0x000fe20000000000 */
[----:B------:R-:W-:Y:S01]  /*13fd0*/  IMAD.MOV.U32 R21, RZ, RZ, R201 ;  /* 0x000000ffff157224 */ /* 0x000fe200078e00c9 */
[----:B------:R-:W-:Y:S01]  /*13fe0*/  ISETP.GT.U32.AND P4, PT, R251, R193, PT ;  /* 0x000000c1fb00720c */ /* 0x000fe20003f84070 */
[----:B------:R-:W-:Y:S01]  /*13ff0*/  IMAD.HI.U32 R190, R105, R192, RZ ;  /* 0x000000c069be7227 */ /* 0x000fe200078e00ff */
[----:B------:R-:W-:Y:S03]  /*14000*/  STL [R1+0x24c0], R3 ;  /* 0x0024c00301007387 */ /* 0x000fe60000100800 */
[----:B------:R-:W-:Y:S01]  /*14010*/  @!P6 IMAD.IADD R194, R194, 0x1, -R251 ;  /* 0x00000001c2c2e824 */ /* 0x000fe200078e0afb */
[----:B------:R-:W-:Y:S01]  /*14020*/  STL [R1+0x24c8], R18 ;  /* 0x0024c81201007387 */ /* 0x000fe20000100800 */
[----:B------:R-:W-:Y:S01]  /*14030*/  @!P3 IMAD.MOV R21, RZ, RZ, -R21 ;  /* 0x000000ffff15b224 */ /* 0x000fe200078e0a15 */
[----:B------:R-:W-:Y:S01]  /*14040*/  ISETP.GT.U32.AND P3, PT, R251, R195, PT ;  /* 0x000000c3fb00720c */ /* 0x000fe20003f64070 */
[----:B------:R-:W-:Y:S01]  /*14050*/  IMAD.HI.U32 R188, R105, R191, RZ ;  /* 0x000000bf69bc7227 */ /* 0x000fe200078e00ff */
[C---:B------:R-:W-:Y:S01]  /*14060*/  ISETP.GT.U32.AND P6, PT, R251.reuse, R194, PT ;  /* 0x000000c2fb00720c */ /* 0x040fe20003fc4070 */
[----:B------:R-:W-:Y:S02]  /*14070*/  STL [R1+0x24c4], R2 ;  /* 0x0024c40201007387 */ /* 0x000fe40000100800 */
[----:B------:R-:W-:Y:S01]  /*14080*/  IMAD.MOV R189, RZ, RZ, -R190 ;  /* 0x000000ffffbd7224 */ /* 0x000fe200078e0abe */
[----:B------:R-:W-:Y:S01]  /*14090*/  IABS R190, R0 ;  /* 0x0000000000be7213 */ /* 0x000fe20000000000 */
[----:B------:R-:W-:Y:S01]  /*140a0*/  IMAD.MOV R188, RZ, RZ, -R188 ;  /* 0x000000ffffbc7224 */ /* 0x000fe200078e0abc */
[----:B------:R-:W-:Y:S01]  /*140b0*/  STL [R1+0x1d0], R28 ;  /* 0x0001d01c01007387 */ /* 0x000fe20000100800 */
[----:B------:R-:W-:Y:S01]  /*140c0*/  IMAD R192, R251, R189, R192 ;  /* 0x000000bdfbc07224 */ /* 0x000fe200078e02c0 */
[----:B------:R-:W-:Y:S01]  /*140d0*/  IABS R189, R20 ;  /* 0x0000001400bd7213 */ /* 0x000fe20000000000 */
[----:B------:R-:W-:Y:S01]  /*140e0*/  @!P4 IMAD.IADD R193, R193, 0x1, -R251 ;  /* 0x00000001c1c1c824 */ /* 0x000fe200078e0afb */
[----:B------:R-:W-:Y:S01]  /*140f0*/  STL [R1+0x1d8], R26 ;  /* 0x0001d81a01007387 */ /* 0x000fe20000100800 */
[----:B------:R-:W-:-:S02]  /*14100*/  IMAD R191, R251, R188, R191 ;  /* 0x000000bcfbbf7224 */ /* 0x000fc400078e02bf */
[--C-:B------:R-:W-:Y:S01]  /*14110*/  @!P3 IMAD.IADD R195, R195, 0x1, -R251.reuse ;  /* 0x00000001c3c3b824 */ /* 0x100fe200078e0afb */
[C---:B------:R-:W-:Y:S01]  /*14120*/  ISETP.GT.U32.AND P4, PT, R251.reuse, R193, PT ;  /* 0x000000c1fb00720c */ /* 0x040fe20003f84070 */
[----:B------:R-:W-:Y:S01]  /*14130*/  @!P6 IMAD.IADD R194, R194, 0x1, -R251 ;  /* 0x00000001c2c2e824 */ /* 0x000fe200078e0afb */
[----:B------:R-:W-:Y:S01]  /*14140*/  ISETP.GT.U32.AND P3, PT, R251, R192, PT ;  /* 0x000000c0fb00720c */ /* 0x000fe20003f64070 */
[----:B------:R-:W-:Y:S01]  /*14150*/  IMAD.HI.U32 R188, R105, R190, RZ ;  /* 0x000000be69bc7227 */ /* 0x000fe200078e00ff */
[----:B------:R-:W-:Y:S01]  /*14160*/  ISETP.GT.U32.AND P6, PT, R251, R191, PT ;  /* 0x000000bffb00720c */ /* 0x000fe20003fc4070 */
[----:B------:R1:W-:Y:S02]  /*14170*/  STL [R1+0x1d4], R21 ;  /* 0x0001d41501007387 */ /* 0x0003e40000100800 */
[----:B------:R-:W-:-:S04]  /*14180*/  IMAD.HI.U32 R187, R105, R189, RZ ;  /* 0x000000bd69bb7227 */ /* 0x000fc800078e00ff */
[----:B------:R-:W-:Y:S02]  /*14190*/  IMAD.MOV R188, RZ, RZ, -R188 ;  /* 0x000000ffffbc7224 */ /* 0x000fe400078e0abc */
        /* <DEDUP_REMOVED lines=8> */
[C---:B------:R-:W-:Y:S01]  /*14220*/  IMAD R190, R251.reuse, R188, R190 ;  /* 0x000000bcfbbe7224 */ /* 0x040fe200078e02be */
[----:B------:R-:W-:Y:S01]  /*14230*/  IABS R188, R14 ;  /* 0x0000000e00bc7213 */ /* 0x000fe20000000000 */
[----:B------:R-:W-:Y:S01]  /*14240*/  IMAD.MOV.U32 R27, RZ, RZ, R194 ;  /* 0x000000ffff1b7224 */ /* 0x000fe200078e00c2 */
[----:B-1----:R-:W-:Y:S01]  /*14250*/  IADD3 R21, R248, 0x18d, RZ ;  /* 0x0000018df8157810 */ /* 0x002fe20007ffe0ff */
[C---:B------:R-:W-:Y:S01]  /*14260*/  IMAD R189, R251.reuse, R187, R189 ;  /* 0x000000bbfbbd7224 */ /* 0x040fe200078e02bd */
[----:B------:R-:W-:Y:S01]  /*14270*/  IABS R187, R16 ;  /* 0x0000001000bb7213 */ /* 0x000fe20000000000 */
[----:B------:R-:W-:Y:S01]  /*14280*/  IMAD.MOV.U32 R10, RZ, RZ, R195 ;  /* 0x000000ffff0a7224 */ /* 0x000fe200078e00c3 */
[----:B------:R-:W-:Y:S01]  /*14290*/  IABS R195, R21 ;  /* 0x0000001500c37213 */ /* 0x000fe20000000000 */
[----:B------:R-:W-:Y:S01]  /*142a0*/  @!P4 IMAD.MOV R27, RZ, RZ, -R27 ;  /* 0x000000ffff1bc224 */ /* 0x000fe200078e0a1b */
[C---:B------:R-:W-:Y:S01]  /*142b0*/  ISETP.GT.U32.AND P4, PT, R251.reuse, R190, PT ;  /* 0x000000befb00720c */ /* 0x040fe20003f84070 */
[----:B------:R-:W-:Y:S01]  /*142c0*/  IMAD.MOV.U32 R26, RZ, RZ, R193 ;  /* 0x000000ffff1a7224 */ /* 0x000fe200078e00c1 */
[----:B------:R-:W-:Y:S01]  /*142d0*/  IABS R193, R17 ;  /* 0x0000001100c17213 */ /* 0x000fe20000000000 */
[----:B------:R-:W-:Y:S01]  /*142e0*/  @!P5 IMAD.MOV R10, RZ, RZ, -R10 ;  /* 0x000000ffff0ad224 */ /* 0x000fe200078e0a0a */
[C---:B------:R-:W-:Y:S01]  /*142f0*/  ISETP.GT.U32.AND P5, PT, R251.reuse, R191, PT ;  /* 0x000000bffb00720c */ /* 0x040fe20003fa4070 */
[----:B------:R-:W-:Y:S01]  /*14300*/  @!P6 IMAD.IADD R192, R192, 0x1, -R251 ;  /* 0x00000001c0c0e824 */ /* 0x000fe200078e0afb */
[----:B------:R-:W-:Y:S01]  /*14310*/  ISETP.GT.U32.AND P6, PT, R251, R189, PT ;  /* 0x000000bdfb00720c */ /* 0x000fe20003fc4070 */
[----:B------:R-:W-:Y:S01]  /*14320*/  IMAD.HI.U32 R183, R105, R188, RZ ;  /* 0x000000bc69b77227 */ /* 0x000fe200078e00ff */
[----:B------:R1:W-:Y:S03]  /*14330*/  STL [R1+0x1c8], R10 ;  /* 0x0001c80a01007387 */ /* 0x0003e60000100800 */
[----:B------:R-:W-:Y:S01]  /*14340*/  @!P3 IMAD.MOV R26, RZ, RZ, -R26 ;  /* 0x000000ffff1ab224 */ /* 0x000fe200078e0a1a */
[----:B------:R-:W-:Y:S01]  /*14350*/  ISETP.GE.AND P3, PT, R12, RZ, PT ;  /* 0x000000ff0c00720c */ /* 0x000fe20003f66270 */
[----:B------:R-:W-:Y:S01]  /*14360*/  IMAD.MOV R183, RZ, RZ, -R183 ;  /* 0x000000ffffb77224 */ /* 0x000fe200078e0ab7 */
[----:B------:R-:W-:Y:S01]  /*14370*/  STL [R1+0x249c], R17 ;  /* 0x00249c1101007387 */ /* 0x000fe20000100800 */
[----:B------:R-:W-:Y:S01]  /*14380*/  @!P4 IMAD.IADD R190, R190, 0x1, -R251 ;  /* 0x00000001bebec824 */ /* 0x000fe200078e0afb */
[----:B------:R-:W-:Y:S01]  /*14390*/  ISETP.GE.AND P4, PT, R9, RZ, PT ;  /* 0x000000ff0900720c */ /* 0x000fe20003f86270 */
[----:B------:R-:W-:Y:S01]  /*143a0*/  IMAD R188, R251, R183, R188 ;  /* 0x000000b7fbbc7224 */ /* 0x000fe200078e02bc */
[C---:B-1----:R-:W-:Y:S01]  /*143b0*/  IADD3 R10, R248.reuse, 0x18e, RZ ;  /* 0x0000018ef80a7810 */ /* 0x042fe20007ffe0ff */
[----:B------:R-:W-:Y:S01]  /*143c0*/  IMAD.MOV.U32 R9, RZ, RZ, R192 ;  /* 0x000000ffff097224 */ /* 0x000fe200078e00c0 */
[----:B------:R-:W-:Y:S01]  /*143d0*/  STL [R1+0x24a8], R21 ;  /* 0x0024a81501007387 */ /* 0x000fe20000100800 */
[----:B------:R-:W-:Y:S01]  /*143e0*/  IMAD.HI.U32 R203, R105, R187, RZ ;  /* 0x000000bb69cb7227 */ /* 0x000fe200078e00ff */
[----:B------:R-:W-:-:S02]  /*143f0*/  IADD3 R12, R248, 0x18f, RZ ;  /* 0x0000018ff80c7810 */ /* 0x000fc40007ffe0ff */
[----:B------:R-:W-:Y:S01]  /*14400*/  STL [R1+0x24a4], R10 ;  /* 0x0024a40a01007387 */ /* 0x000fe20000100800 */
[--C-:B------:R-:W-:Y:S01]  /*14410*/  @!P5 IMAD.IADD R191, R191, 0x1, -R251.reuse ;  /* 0x00000001bfbfd824 */ /* 0x100fe200078e0afb */
[----:B------:R-:W-:Y:S01]  /*14420*/  ISETP.GT.U32.AND P5, PT, R251, R188, PT ;  /* 0x000000bcfb00720c */ /* 0x000fe20003fa4070 */
[----:B------:R-:W-:Y:S01]  /*14430*/  @!P6 IMAD.IADD R189, R189, 0x1, -R251 ;  /* 0x00000001bdbde824 */ /* 0x000fe200078e0afb */
[----:B------:R-:W-:Y:S01]  /*14440*/  STL [R1+0x1c4], R27 ;  /* 0x0001c41b01007387 */ /* 0x000fe20000100800 */
[----:B------:R-:W-:Y:S01]  /*14450*/  @!P3 IMAD.MOV R9, RZ, RZ, -R9 ;  /* 0x000000ffff09b224 */ /* 0x000fe200078e0a09 */
[C---:B------:R-:W-:Y:S01]  /*14460*/  ISETP.GT.U32.AND P3, PT, R251.reuse, R190, PT ;  /* 0x000000befb00720c */ /* 0x040fe20003f64070 */
[----:B------:R-:W-:Y:S01]  /*14470*/  IMAD.MOV R203, RZ, RZ, -R203 ;  /* 0x000000ffffcb7224 */ /* 0x000fe200078e0acb */
[----:B------:R-:W-:Y:S01]  /*14480*/  ISETP.GT.U32.AND P6, PT, R251, R189, PT ;  /* 0x000000bdfb00720c */ /* 0x000fe20003fc4070 */
[----:B------:R-:W-:Y:S01]  /*14490*/  STL [R1+0x1c0], R26 ;  /* 0x0001c01a01007387 */ /* 0x000fe20000100800 */
[----:B------:R-:W-:Y:S01]  /*144a0*/  IMAD.HI.U32 R183, R105, R186, RZ ;  /* 0x000000ba69b77227 */ /* 0x000fe200078e00ff */
[----:B------:R-:W-:-:S02]  /*144b0*/  IABS R194, R10 ;  /* 0x0000000a00c27213 */ /* 0x000fc40000000000 */
[----:B------:R1:W-:Y:S01]  /*144c0*/  STL [R1+0x1bc], R9 ;  /* 0x0001bc0901007387 */ /* 0x0003e20000100800 */
[C---:B------:R-:W-:Y:S02]  /*144d0*/  IMAD R187, R251.reuse, R203, R187 ;  /* 0x000000cbfbbb7224 */ /* 0x040fe400078e02bb */
[----:B------:R-:W-:Y:S02]  /*144e0*/  @!P5 IMAD.IADD R188, R188, 0x1, -R251 ;  /* 0x00000001bcbcd824 */ /* 0x000fe400078e0afb */
[----:B------:R-:W-:Y:S02]  /*144f0*/  IMAD.MOV R183, RZ, RZ, -R183 ;  /* 0x000000ffffb77224 */ /* 0x000fe400078e0ab7 */
[--C-:B------:R-:W-:Y:S01]  /*14500*/  @!P3 IMAD.IADD R190, R190, 0x1, -R251.reuse ;  /* 0x00000001bebeb824 */ /* 0x100fe200078e0afb */
[----:B------:R-:W-:Y:S01]  /*14510*/  ISETP.GT.U32.AND P5, PT, R251, R188, PT ;  /* 0x000000bcfb00720c */ /* 0x000fe20003fa4070 */
[----:B------:R-:W-:Y:S01]  /*14520*/  @!P6 IMAD.IADD R189, R189, 0x1, -R251 ;  /* 0x00000001bdbde824 */ /* 0x000fe200078e0afb */
[----:B------:R-:W-:Y:S01]  /*14530*/  ISETP.GE.AND P6, PT, R0, RZ, PT ;  /* 0x000000ff0000720c */ /* 0x000fe20003fc6270 */
[----:B-1----:R-:W-:Y:S01]  /*14540*/  IMAD.MOV.U32 R9, RZ, RZ, R191 ;  /* 0x000000ffff097224 */ /* 0x002fe200078e00bf */
[----:B------:R-:W-:Y:S01]  /*14550*/  IADD3 R0, R248, 0x191, RZ ;  /* 0x00000191f8007810 */ /* 0x000fe20007ffe0ff */
[C---:B------:R-:W-:Y:S01]  /*14560*/  IMAD R186, R251.reuse, R183, R186 ;  /* 0x000000b7fbba7224 */ /* 0x040fe200078e02ba */
[----:B------:R-:W-:Y:S01]  /*14570*/  IABS R183, R5 ;  /* 0x0000000500b77213 */ /* 0x000fe20000000000 */
[----:B------:R-:W-:Y:S01]  /*14580*/  @!P4 IMAD.MOV R9, RZ, RZ, -R9 ;  /* 0x000000ffff09c224 */ /* 0x000fe200078e0a09 */
[----:B------:R-:W-:Y:S01]  /*14590*/  ISETP.GT.U32.AND P4, PT, R251, R187, PT ;  /* 0x000000bbfb00720c */ /* 0x000fe20003f84070 */
[----:B------:R-:W-:Y:S01]  /*145a0*/  IMAD.HI.U32 R181, R105, R185, RZ ;  /* 0x000000b969b57227 */ /* 0x000fe200078e00ff */
[----:B------:R-:W-:-:S02]  /*145b0*/  ISETP.GT.U32.AND P3, PT, R251, R186, PT ;  /* 0x000000bafb00720c */ /* 0x000fc40003f64070 */
[----:B------:R1:W-:Y:S01]  /*145c0*/  STL [R1+0x1b8], R9 ;  /* 0x0001b80901007387 */ /* 0x0003e20000100800 */
[----:B------:R-:W-:Y:S01]  /*145d0*/  @!P5 IMAD.IADD R188, R188, 0x1, -R251 ;  /* 0x00000001bcbcd824 */ /* 0x000fe200078e0afb */
[----:B------:R-:W-:Y:S01]  /*145e0*/  ISETP.GE.AND P5, PT, R20, RZ, PT ;  /* 0x000000ff1400720c */ /* 0x000fe20003fa6270 */
[----:B------:R-:W-:Y:S01]  /*145f0*/  IMAD.MOV R181, RZ, RZ, -R181 ;  /* 0x000000ffffb57224 */ /* 0x000fe200078e0ab5 */
[----:B------:R-:W-:Y:S01]  /*14600*/  STL [R1+0x248c], R12 ;  /* 0x00248c0c01007387 */ /* 0x000fe20000100800 */
[----:B------:R-:W-:Y:S02]  /*14610*/  IMAD.MOV.U32 R20, RZ, RZ, R189 ;  /* 0x000000ffff147224 */ /* 0x000fe400078e00bd */
[----:B------:R-:W-:Y:S02]  /*14620*/  IMAD R185, R251, R181, R185 ;  /* 0x000000b5fbb97224 */ /* 0x000fe400078e02b9 */
[----:B------:R-:W-:Y:S01]  /*14630*/  @!P4 IMAD.IADD R187, R187, 0x1, -R251 ;  /* 0x00000001bbbbc824 */ /* 0x000fe200078e0afb */
[----:B------:R-:W-:Y:S01]  /*14640*/  ISETP.GE.AND P4, PT, R14, RZ, PT ;  /* 0x000000ff0e00720c */ /* 0x000fe20003f86270 */
[----:B------:R-:W-:Y:S01]  /*14650*/  IMAD.MOV.U32 R14, RZ, RZ, R190 ;  /* 0x000000ffff0e7224 */ /* 0x000fe200078e00be */
[----:B-1----:R-:W-:Y:S01]  /*14660*/  IADD3 R9, R248, 0x190, RZ ;  /* 0x00000190f8097810 */ /* 0x002fe20007ffe0ff */
[----:B------:R-:W-:-:S03]  /*14670*/  IMAD.HI.U32 R181, R105, R184, RZ ;  /* 0x000000b869b57227 */ /* 0x000fc600078e00ff */
[----:B------:R-:W-:Y:S01]  /*14680*/  IABS R190, R9 ;  /* 0x0000000900be7213 */ /* 0x000fe20000000000 */
[----:B------:R-:W-:Y:S01]  /*14690*/  @!P6 IMAD.MOV R14, RZ, RZ, -R14 ;  /* 0x000000ffff0ee224 */ /* 0x000fe200078e0a0e */
[----:B------:R-:W-:Y:S01]  /*146a0*/  STL [R1+0x2490], R9 ;  /* 0x0024900901007387 */ /* 0x000fe20000100800 */
[C---:B------:R-:W-:Y:S01]  /*146b0*/  ISETP.GT.U32.AND P6, PT, R251.reuse, R187, PT ;  /* 0x000000bbfb00720c */ /* 0x040fe20003fc4070 */
[----:B------:R-:W-:Y:S02]  /*146c0*/  @!P3 IMAD.IADD R186, R186, 0x1, -R251 ;  /* 0x00000001babab824 */ /* 0x000fe400078e0afb */
[----:B------:R-:W-:Y:S01]  /*146d0*/  STL [R1+0x2498], R0 ;  /* 0x0024980001007387 */ /* 0x000fe20000100800 */
[----:B------:R-:W-:Y:S02]  /*146e0*/  IMAD.MOV R181, RZ, RZ, -R181 ;  /* 0x000000ffffb57224 */ /* 0x000fe400078e0ab5 */
[----:B------:R-:W-:Y:S01]  /*146f0*/  ISETP.GT.U32.AND P3, PT, R251, R186, PT ;  /* 0x000000bafb00720c */ /* 0x000fe20003f64070 */
[----:B------:R1:W-:Y:S01]  /*14700*/  STL [R1+0x1b4], R14 ;  /* 0x0001b40e01007387 */ /* 0x0003e20000100800 */
[----:B------:R-:W-:-:S04]  /*14710*/  IMAD.HI.U32 R180, R105, R183, RZ ;  /* 0x000000b769b47227 */ /* 0x000fc800078e00ff */
[----:B------:R-:W-:Y:S01]  /*14720*/  IMAD R184, R251, R181, R184 ;  /* 0x000000b5fbb87224 */ /* 0x000fe200078e02b8 */
[----:B------:R-:W-:Y:S01]  /*14730*/  IABS R181, R24 ;  /* 0x0000001800b57213 */ /* 0x000fe20000000000 */
[----:B------:R-:W-:Y:S01]  /*14740*/  @!P5 IMAD.MOV R20, RZ, RZ, -R20 ;  /* 0x000000ffff14d224 */ /* 0x000fe200078e0a14 */
[----:B------:R-:W-:Y:S01]  /*14750*/  ISETP.GE.AND P5, PT, R16, RZ, PT ;  /* 0x000000ff1000720c */ /* 0x000fe20003fa6270 */
[----:B------:R-:W-:Y:S01]  /*14760*/  IMAD.MOV R180, RZ, RZ, -R180 ;  /* 0x000000ffffb47224 */ /* 0x000fe200078e0ab4 */
[----:B------:R-:W-:Y:S01]  /*14770*/  IADD3 R16, R248, 0x193, RZ ;  /* 0x00000193f8107810 */ /* 0x000fe20007ffe0ff */
[----:B-1----:R-:W-:Y:S01]  /*14780*/  IMAD.MOV.U32 R14, RZ, RZ, R188 ;  /* 0x000000ffff0e7224 */ /* 0x002fe200078e00bc */
[----:B------:R1:W-:Y:S01]  /*14790*/  STL [R1+0x1b0], R20 ;  /* 0x0001b01401007387 */ /* 0x0003e20000100800 */
[----:B------:R-:W-:Y:S01]  /*147a0*/  @!P6 IMAD.IADD R187, R187, 0x1, -R251 ;  /* 0x00000001bbbbe824 */ /* 0x000fe200078e0afb */
[C---:B------:R-:W-:Y:S01]  /*147b0*/  ISETP.GT.U32.AND P6, PT, R251.reuse, R184, PT ;  /* 0x000000b8fb00720c */ /* 0x040fe20003fc4070 */
[----:B------:R-:W-:Y:S01]  /*147c0*/  @!P4 IMAD.MOV R14, RZ, RZ, -R14 ;  /* 0x000000ffff0ec224 */ /* 0x000fe200078e0a0e */
[C---:B------:R-:W-:Y:S01]  /*147d0*/  ISETP.GT.U32.AND P4, PT, R251.reuse, R185, PT ;  /* 0x000000b9fb00720c */ /* 0x040fe20003f84070 */
[----:B------:R-:W-:Y:S01]  /*147e0*/  IMAD R183, R251, R180, R183 ;  /* 0x000000b4fbb77224 */ /* 0x000fe200078e02b7 */
[----:B------:R-:W-:Y:S01]  /*147f0*/  IABS R180, R19 ;  /* 0x0000001300b47213 */ /* 0x000fe20000000000 */
[----:B------:R-:W-:Y:S01]  /*14800*/  @!P3 IMAD.IADD R186, R186, 0x1, -R251 ;  /* 0x00000001babab824 */ /* 0x000fe200078e0afb */
[----:B------:R2:W-:Y:S01]  /*14810*/  STL [R1+0x1ac], R14 ;  /* 0x0001ac0e01007387 */ /* 0x0005e20000100800 */
[----:B------:R-:W-:Y:S01]  /*14820*/  IMAD.HI.U32 R202, R105, R200, RZ ;  /* 0x000000c869ca7227 */ /* 0x000fe200078e00ff */
[----:B------:R-:W-:-:S02]  /*14830*/  ISETP.GT.U32.AND P3, PT, R251, R183, PT ;  /* 0x000000b7fb00720c */ /* 0x000fc40003f64070 */
[----:B-1----:R-:W-:Y:S01]  /*14840*/  IADD3 R20, R248, 0x192, RZ ;  /* 0x00000192f8147810 */ /* 0x002fe20007ffe0ff */
[----:B------:R-:W-:Y:S02]  /*14850*/  IMAD.MOV R202, RZ, RZ, -R202 ;  /* 0x000000ffffca7224 */ /* 0x000fe400078e0aca */
[--C-:B------:R-:W-:Y:S02]  /*14860*/  @!P6 IMAD.IADD R184, R184, 0x1, -R251.reuse ;  /* 0x00000001b8b8e824 */ /* 0x100fe400078e0afb */
[----:B------:R-:W-:Y:S01]  /*14870*/  @!P4 IMAD.IADD R185, R185, 0x1, -R251 ;  /* 0x00000001b9b9c824 */ /* 0x000fe200078e0afb */
[----:B------:R-:W-:Y:S01]  /*14880*/  ISETP.GE.AND P4, PT, R15, RZ, PT ;  /* 0x000000ff0f00720c */ /* 0x000fe20003f86270 */
[----:B--2---:R-:W-:Y:S01]  /*14890*/  IMAD.MOV.U32 R14, RZ, RZ, R187 ;  /* 0x000000ffff0e7224 */ /* 0x004fe200078e00bb */
[----:B------:R-:W-:Y:S01]  /*148a0*/  STL [R1+0x2484], R20 ;  /* 0x0024841401007387 */ /* 0x000fe20000100800 */
[----:B------:R-:W-:Y:S01]  /*148b0*/  IMAD.HI.U32 R179, R105, R181, RZ ;  /* 0x000000b569b37227 */ /* 0x000fe200078e00ff */
[----:B------:R-:W-:-:S02]  /*148c0*/  ISETP.GT.U32.AND P6, PT, R251, R185, PT ;  /* 0x000000b9fb00720c */ /* 0x000fc40003fc4070 */
[----:B------:R-:W-:Y:S01]  /*148d0*/  IADD3 R15, R248, 0x194, RZ ;  /* 0x00000194f80f7810 */ /* 0x000fe20007ffe0ff */
[----:B------:R-:W-:Y:S01]  /*148e0*/  @!P5 IMAD.MOV R14, RZ, RZ, -R14 ;  /* 0x000000ffff0ed224 */ /* 0x000fe200078e0a0e */
[C---:B------:R-:W-:Y:S01]  /*148f0*/  ISETP.GT.U32.AND P5, PT, R251.reuse, R184, PT ;  /* 0x000000b8fb00720c */ /* 0x040fe20003fa4070 */
[----:B------:R-:W-:Y:S02]  /*14900*/  IMAD R182, R251, R202, R200 ;  /* 0x000000cafbb67224 */ /* 0x000fe400078e02c8 */
[----:B------:R-:W-:Y:S01]  /*14910*/  IMAD.MOV R179, RZ, RZ, -R179 ;  /* 0x000000ffffb37224 */ /* 0x000fe200078e0ab3 */
[----:B------:R1:W-:Y:S01]  /*14920*/  STL [R1+0x1a8], R14 ;  /* 0x0001a80e01007387 */ /* 0x0003e20000100800 */
[----:B------:R-:W-:Y:S02]  /*14930*/  @!P3 IMAD.IADD R183, R183, 0x1, -R251 ;  /* 0x00000001b7b7b824 */ /* 0x000fe400078e0afb */
[----:B------:R-:W-:Y:S01]  /*14940*/  IMAD R181, R251, R179, R181 ;  /* 0x000000b3fbb57224 */ /* 0x000fe200078e02b5 */
[----:B------:R-:W-:Y:S01]  /*14950*/  IABS R179, R6 ;  /* 0x0000000600b37213 */ /* 0x000fe20000000000 */
[----:B------:R-:W-:Y:S01]  /*14960*/  IMAD.HI.U32 R178, R105, R180, RZ ;  /* 0x000000b469b27227 */ /* 0x000fe200078e00ff */
[----:B------:R-:W-:Y:S01]  /*14970*/  ISETP.GT.U32.AND P3, PT, R251, R183, PT ;  /* 0x000000b7fb00720c */ /* 0x000fe20003f64070 */
[----:B------:R-:W-:Y:S02]  /*14980*/  STL [R1+0x2474], R16 ;  /* 0x0024741001007387 */ /* 0x000fe40000100800 */
[----:B------:R-:W-:Y:S01]  /*14990*/  @!P6 IMAD.IADD R185, R185, 0x1, -R251 ;  /* 0x00000001b9b9e824 */ /* 0x000fe200078e0afb */
[----:B------:R-:W-:Y:S01]  /*149a0*/  ISETP.GT.U32.AND P6, PT, R251, R181, PT ;  /* 0x000000b5fb00720c */ /* 0x000fe20003fc4070 */
[----:B-1----:R-:W-:-:S02]  /*149b0*/  IMAD.MOV.U32 R14, RZ, RZ, R186 ;  /* 0x000000ffff0e7224 */ /* 0x002fc400078e00ba */
[----:B------:R-:W-:Y:S02]  /*149c0*/  IMAD.MOV R178, RZ, RZ, -R178 ;  /* 0x000000ffffb27224 */ /* 0x000fe400078e0ab2 */
[----:B------:R-:W-:Y:S01]  /*149d0*/  @!P4 IMAD.MOV R14, RZ, RZ, -R14 ;  /* 0x000000ffff0ec224 */ /* 0x000fe200078e0a0e */
[C---:B------:R-:W-:Y:S01]  /*149e0*/  ISETP.GT.U32.AND P4, PT, R251.reuse, R182, PT ;  /* 0x000000b6fb00720c */ /* 0x040fe20003f84070 */
[--C-:B------:R-:W-:Y:S01]  /*149f0*/  @!P5 IMAD.IADD R184, R184, 0x1, -R251.reuse ;  /* 0x00000001b8b8d824 */ /* 0x100fe200078e0afb */
[----:B------:R-:W-:Y:S01]  /*14a00*/  ISETP.GE.AND P5, PT, R8, RZ, PT ;  /* 0x000000ff0800720c */ /* 0x000fe20003fa6270 */
[----:B------:R-:W-:Y:S01]  /*14a10*/  IMAD R180, R251, R178, R180 ;  /* 0x000000b2fbb47224 */ /* 0x000fe200078e02b4 */
[----:B------:R-:W-:Y:S01]  /*14a20*/  IABS R178, R4 ;  /* 0x0000000400b27213 */ /* 0x000fe20000000000 */
[--C-:B------:R-:W-:Y:S01]  /*14a30*/  @!P3 IMAD.IADD R183, R183, 0x1, -R251.reuse ;  /* 0x00000001b7b7b824 */ /* 0x100fe200078e0afb */
[----:B------:R1:W-:Y:S01]  /*14a40*/  STL [R1+0x1a4], R14 ;  /* 0x0001a40e01007387 */ /* 0x0003e20000100800 */
[--C-:B------:R-:W-:Y:S01]  /*14a50*/  @!P6 IMAD.IADD R181, R181, 0x1, -R251.reuse ;  /* 0x00000001b5b5e824 */ /* 0x100fe200078e0afb */
[----:B------:R-:W-:Y:S01]  /*14a60*/  ISETP.GT.U32.AND P3, PT, R251, R180, PT ;  /* 0x000000b4fb00720c */ /* 0x000fe20003f64070 */
[----:B------:R-:W-:Y:S01]  /*14a70*/  IMAD.HI.U32 R203, R105, R179, RZ ;  /* 0x000000b369cb7227 */ /* 0x000fe200078e00ff */
[----:B------:R-:W-:Y:S01]  /*14a80*/  ISETP.GE.AND P6, PT, R5, RZ, PT ;  /* 0x000000ff0500720c */ /* 0x000fe20003fc6270 */
[----:B------:R-:W-:Y:S01]  /*14a90*/  STL [R1+0x247c], R15 ;  /* 0x00247c0f01007387 */ /* 0x000fe20000100800 */
[----:B------:R-:W-:Y:S01]  /*14aa0*/  IADD3 R8, R248, 0x195, RZ ;  /* 0x00000195f8087810 */ /* 0x000fe20007ffe0ff */
[----:B------:R-:W-:Y:S01]  /*14ab0*/  @!P4 IMAD.IADD R182, R182, 0x1, -R251 ;  /* 0x00000001b6b6c824 */ /* 0x000fe200078e0afb */
[----:B------:R-:W-:Y:S01]  /*14ac0*/  ISETP.GE.AND P4, PT, R7, RZ, PT ;  /* 0x000000ff0700720c */ /* 0x000fe20003f86270 */
[----:B------:R-:W-:Y:S01]  /*14ad0*/  IMAD.MOV.U32 R7, RZ, RZ, R185 ;  /* 0x000000ffff077224 */ /* 0x000fe200078e00b9 */
[----:B-1----:R-:W-:Y:S01]  /*14ae0*/  IADD3 R14, R248, 0x197, RZ ;  /* 0x00000197f80e7810 */ /* 0x002fe20007ffe0ff */
[----:B------:R-:W-:-:S02]  /*14af0*/  IMAD.MOV.U32 R5, RZ, RZ, R184 ;  /* 0x000000ffff057224 */ /* 0x000fc400078e00b8 */
[----:B------:R-:W-:Y:S01]  /*14b00*/  @!P5 IMAD.MOV R7, RZ, RZ, -R7 ;  /* 0x000000ffff07d224 */ /* 0x000fe200078e0a07 */
[----:B------:R-:W-:Y:S01]  /*14b10*/  ISETP.GT.U32.AND P5, PT, R251, R181, PT ;  /* 0x000000b5fb00720c */ /* 0x000fe20003fa4070 */
[----:B------:R-:W-:-:S03]  /*14b20*/  IMAD.HI.U32 R202, R105, R178, RZ ;  /* 0x000000b269ca7227 */ /* 0x000fc600078e00ff */
[----:B------:R1:W-:Y:S01]  /*14b30*/  STL [R1+0x1a0], R7 ;  /* 0x0001a00701007387 */ /* 0x0003e20000100800 */
[----:B------:R-:W-:Y:S02]  /*14b40*/  IMAD.MOV R203, RZ, RZ, -R203 ;  /* 0x000000ffffcb7224 */ /* 0x000fe400078e0acb */
[----:B------:R-:W-:Y:S02]  /*14b50*/  @!P4 IMAD.MOV R5, RZ, RZ, -R5 ;  /* 0x000000ffff05c224 */ /* 0x000fe400078e0a05 */
[----:B------:R-:W-:Y:S01]  /*14b60*/  @!P3 IMAD.IADD R180, R180, 0x1, -R251 ;  /* 0x00000001b4b4b824 */ /* 0x000fe200078e0afb */
[C---:B------:R-:W-:Y:S01]  /*14b70*/  ISETP.GT.U32.AND P3, PT, R251.reuse, R182, PT ;  /* 0x000000b6fb00720c */ /* 0x040fe20003f64070 */
[----:B------:R-:W-:Y:S01]  /*14b80*/  IMAD.MOV R202, RZ, RZ, -R202 ;  /* 0x000000ffffca7224 */ /* 0x000fe200078e0aca */
[----:B------:R2:W-:Y:S01]  /*14b90*/  STL [R1+0x19c], R5 ;  /* 0x00019c0501007387 */ /* 0x0005e20000100800 */
[C---:B------:R-:W-:Y:S01]  /*14ba0*/  IMAD R179, R251.reuse, R203, R179 ;  /* 0x000000cbfbb37224 */ /* 0x040fe200078e02b3 */
[C---:B------:R-:W-:Y:S01]  /*14bb0*/  ISETP.GT.U32.AND P4, PT, R251.reuse, R180, PT ;  /* 0x000000b4fb00720c */ /* 0x040fe20003f84070 */
[----:B------:R-:W-:Y:S01]  /*14bc0*/  IMAD R178, R251, R202, R178 ;  /* 0x000000cafbb27224 */ /* 0x000fe200078e02b2 */
[----:B-1----:R-:W-:Y:S01]  /*14bd0*/  IADD3 R7, R248, 0x198, RZ ;  /* 0x00000198f8077810 */ /* 0x002fe20007ffe0ff */
[----:B------:R-:W-:-:S02]  /*14be0*/  @!P5 IMAD.IADD R181, R181, 0x1, -R251 ;  /* 0x00000001b5b5d824 */ /* 0x000fc400078e0afb */
[----:B------:R-:W-:Y:S01]  /*14bf0*/  IMAD.HI.U32 R200, R105, R177, RZ ;  /* 0x000000b169c87227 */ /* 0x000fe200078e00ff */
[----:B------:R-:W-:-:S03]  /*14c00*/  ISETP.GT.U32.AND P5, PT, R251, R178, PT ;  /* 0x000000b2fb00720c */ /* 0x000fc60003fa4070 */
[----:B--2---:R-:W-:Y:S02]  /*14c10*/  IMAD.MOV.U32 R5, RZ, RZ, R183 ;  /* 0x000000ffff057224 */ /* 0x004fe400078e00b7 */
[----:B------:R-:W-:Y:S01]  /*14c20*/  @!P3 IMAD.IADD R182, R182, 0x1, -R251 ;  /* 0x00000001b6b6b824 */ /* 0x000fe200078e0afb */
[----:B------:R-:W-:Y:S01]  /*14c30*/  ISETP.GE.AND P3, PT, R25, RZ, PT ;  /* 0x000000ff1900720c */ /* 0x000fe20003f66270 */
[----:B------:R-:W-:Y:S01]  /*14c40*/  @!P6 IMAD.MOV R5, RZ, RZ, -R5 ;  /* 0x000000ffff05e224 */ /* 0x000fe200078e0a05 */
[----:B------:R-:W-:Y:S01]  /*14c50*/  ISETP.GT.U32.AND P6, PT, R251, R179, PT ;  /* 0x000000b3fb00720c */ /* 0x000fe20003fc4070 */
[--C-:B------:R-:W-:Y:S01]  /*14c60*/  @!P4 IMAD.IADD R180, R180, 0x1, -R251.reuse ;  /* 0x00000001b4b4c824 */ /* 0x100fe200078e0afb */
[----:B------:R-:W-:Y:S01]  /*14c70*/  ISETP.GE.AND P4, PT, R24, RZ, PT ;  /* 0x000000ff1800720c */ /* 0x000fe20003f86270 */
[----:B------:R-:W-:Y:S01]  /*14c80*/  IMAD.HI.U32 R201, R105, R196, RZ ;  /* 0x000000c469c97227 */ /* 0x000fe200078e00ff */
[----:B------:R1:W-:Y:S03]  /*14c90*/  STL [R1+0x198], R5 ;  /* 0x0001980501007387 */ /* 0x0003e60000100800 */
[----:B------:R-:W-:Y:S01]  /*14ca0*/  @!P5 IMAD.IADD R178, R178, 0x1, -R251 ;  /* 0x00000001b2b2d824 */ /* 0x000fe200078e0afb */
[----:B------:R-:W-:Y:S01]  /*14cb0*/  STL [R1+0x2460], R8 ;  /* 0x0024600801007387 */ /* 0x000fe20000100800 */
[----:B------:R-:W-:-:S02]  /*14cc0*/  IMAD.MOV R200, RZ, RZ, -R200 ;  /* 0x000000ffffc87224 */ /* 0x000fc400078e0ac8 */
[----:B------:R-:W-:Y:S01]  /*14cd0*/  IMAD.HI.U32 R199, R105, R176, RZ ;  /* 0x000000b069c77227 */ /* 0x000fe200078e00ff */
[----:B-1----:R-:W-:-:S03]  /*14ce0*/  IADD3 R5, R248, 0x196, RZ ;  /* 0x00000196f8057810 */ /* 0x002fc60007ffe0ff */
[----:B------:R-:W-:Y:S01]  /*14cf0*/  @!P6 IMAD.IADD R179, R179, 0x1, -R251 ;  /* 0x00000001b3b3e824 */ /* 0x000fe200078e0afb */
[----:B------:R-:W-:Y:S01]  /*14d00*/  ISETP.GE.AND P6, PT, R19, RZ, PT ;  /* 0x000000ff1300720c */ /* 0x000fe20003fc6270 */
[----:B------:R-:W-:Y:S02]  /*14d10*/  IMAD.MOV.U32 R19, RZ, RZ, R182 ;  /* 0x000000ffff137224 */ /* 0x000fe400078e00b6 */
[----:B------:R-:W-:Y:S01]  /*14d20*/  IMAD.MOV R201, RZ, RZ, -R201 ;  /* 0x000000ffffc97224 */ /* 0x000fe200078e0ac9 */
[C---:B------:R-:W-:Y:S01]  /*14d30*/  ISETP.GT.U32.AND P5, PT, R251.reuse, R179, PT ;  /* 0x000000b3fb00720c */ /* 0x040fe20003fa4070 */
[----:B------:R-:W-:Y:S01]  /*14d40*/  @!P3 IMAD.MOV R19, RZ, RZ, -R19 ;  /* 0x000000ffff13b224 */ /* 0x000fe200078e0a13 */
[C---:B------:R-:W-:Y:S01]  /*14d50*/  ISETP.GT.U32.AND P3, PT, R251.reuse, R178, PT ;  /* 0x000000b2fb00720c */ /* 0x040fe20003f64070 */
[C---:B------:R-:W-:Y:S01]  /*14d60*/  IMAD R177, R251.reuse, R200, R177 ;  /* 0x000000c8fbb17224 */ /* 0x040fe200078e02b1 */
[----:B------:R-:W-:Y:S01]  /*14d70*/  STL [R1+0x2464], R5 ;  /* 0x0024640501007387 */ /* 0x000fe20000100800 */
[----:B------:R-:W-:Y:S01]  /*14d80*/  IMAD.MOV.U32 R24, RZ, RZ, R181 ;  /* 0x000000ffff187224 */ /* 0x000fe200078e00b5 */
[----:B------:R-:W-:Y:S01]  /*14d90*/  IABS R200, R2 ;  /* 0x0000000200c87213 */ /* 0x000fe20000000000 */
[----:B------:R-:W-:Y:S01]  /*14da0*/  IMAD.MOV R199, RZ, RZ, -R199 ;  /* 0x000000ffffc77224 */ /* 0x000fe200078e0ac7 */
[----:B------:R-:W-:Y:S01]  /*14db0*/  STL [R1+0x2468], R14 ;  /* 0x0024680e01007387 */ /* 0x000fe20000100800 */
[----:B------:R-:W-:-:S02]  /*14dc0*/  IMAD R196, R251, R201, R196 ;  /* 0x000000c9fbc47224 */ /* 0x000fc400078e02c4 */
[----:B------:R-:W-:Y:S01]  /*14dd0*/  @!P4 IMAD.MOV R24, RZ, RZ, -R24 ;  /* 0x000000ffff18c224 */ /* 0x000fe200078e0a18 */
[----:B------:R-:W-:Y:S01]  /*14de0*/  STL [R1+0x246c], R7 ;  /* 0x00246c0701007387 */ /* 0x000fe20000100800 */
[C---:B------:R-:W-:Y:S01]  /*14df0*/  IMAD R176, R251.reuse, R199, R176 ;  /* 0x000000c7fbb07224 */ /* 0x040fe200078e02b0 */
[----:B------:R-:W-:Y:S01]  /*14e00*/  ISETP.GT.U32.AND P4, PT, R251, R177, PT ;  /* 0x000000b1fb00720c */ /* 0x000fe20003f84070 */
[--C-:B------:R-:W-:Y:S01]  /*14e10*/  @!P5 IMAD.IADD R179, R179, 0x1, -R251.reuse ;  /* 0x00000001b3b3d824 */ /* 0x100fe200078e0afb */
[----:B------:R1:W-:Y:S01]  /*14e20*/  STL [R1+0x194], R19 ;  /* 0x0001941301007387 */ /* 0x0003e20000100800 */
[----:B------:R-:W-:Y:S01]  /*14e30*/  ISETP.GT.U32.AND P5, PT, R251, R196, PT ;  /* 0x000000c4fb00720c */ /* 0x000fe20003fa4070 */
[----:B------:R-:W-:Y:S01]  /*14e40*/  @!P3 IMAD.IADD R178, R178, 0x1, -R251 ;  /* 0x00000001b2b2b824 */ /* 0x000fe200078e0afb */
[----:B------:R-:W-:Y:S01]  /*14e50*/  ISETP.GE.AND P3, PT, R6, RZ, PT ;  /* 0x000000ff0600720c */ /* 0x000fe20003f66270 */
[----:B------:R-:W-:Y:S01]  /*14e60*/  IMAD.HI.U32 R202, R105, R197, RZ ;  /* 0x000000c569ca7227 */ /* 0x000fe200078e00ff */
[----:B------:R-:W-:Y:S01]  /*14e70*/  IABS R199, R18 ;  /* 0x0000001200c77213 */ /* 0x000fe20000000000 */
[----:B------:R-:W-:Y:S02]  /*14e80*/  STL [R1+0x190], R24 ;  /* 0x0001901801007387 */ /* 0x000fe40000100800 */
[----:B------:R-:W-:-:S02]  /*14e90*/  IMAD.MOV R202, RZ, RZ, -R202 ;  /* 0x000000ffffca7224 */ /* 0x000fc400078e0aca */
[----:B-1----:R-:W-:Y:S02]  /*14ea0*/  IMAD.MOV.U32 R19, RZ, RZ, R180 ;  /* 0x000000ffff137224 */ /* 0x002fe400078e00b4 */
[----:B------:R-:W-:Y:S01]  /*14eb0*/  @!P4 IMAD.IADD R177, R177, 0x1, -R251 ;  /* 0x00000001b1b1c824 */ /* 0x000fe200078e0afb */
[----:B------:R-:W-:Y:S01]  /*14ec0*/  ISETP.GE.AND P4, PT, R4, RZ, PT ;  /* 0x000000ff0400720c */ /* 0x000fe20003f86270 */
[----:B------:R-:W-:Y:S01]  /*14ed0*/  @!P6 IMAD.MOV R19, RZ, RZ, -R19 ;  /* 0x000000ffff13e224 */ /* 0x000fe200078e0a13 */
[----:B------:R-:W-:Y:S01]  /*14ee0*/  ISETP.GT.U32.AND P6, PT, R251, R176, PT ;  /* 0x000000b0fb00720c */ /* 0x000fe20003fc4070 */
[----:B------:R-:W-:Y:S02]  /*14ef0*/  IMAD.MOV.U32 R4, RZ, RZ, R179 ;  /* 0x000000ffff047224 */ /* 0x000fe400078e00b3 */
[----:B------:R-:W-:Y:S01]  /*14f00*/  @!P5 IMAD.IADD R196, R196, 0x1, -R251 ;  /* 0x00000001c4c4d824 */ /* 0x000fe200078e0afb */
[----:B------:R1:W-:Y:S01]  /*14f10*/  STL [R1+0x18c], R19 ;  /* 0x00018c1301007387 */ /* 0x0003e20000100800 */
[----:B------:R-:W-:-:S02]  /*14f20*/  @!P3 IMAD.MOV R4, RZ, RZ, -R4 ;  /* 0x000000ffff04b224 */ /* 0x000fc400078e0a04 */
[C---:B------:R-:W-:Y:S01]  /*14f30*/  IMAD R197, R251.reuse, R202, R197 ;  /* 0x000000cafbc57224 */ /* 0x040fe200078e02c5 */
[----:B------:R-:W-:Y:S01]  /*14f40*/  ISETP.GT.U32.AND P3, PT, R251, R196, PT ;  /* 0x000000c4fb00720c */ /* 0x000fe20003f64070 */
[----:B------:R-:W-:Y:S01]  /*14f50*/  IMAD.MOV.U32 R6, RZ, RZ, R178 ;  /* 0x000000ffff067224 */ /* 0x000fe200078e00b2 */
[----:B------:R2:W-:Y:S01]  /*14f60*/  STL [R1+0x188], R4 ;  /* 0x0001880401007387 */ /* 0x0005e20000100800 */
[----:B------:R-:W-:Y:S01]  /*14f70*/  IMAD.HI.U32 R203, R105, R198, RZ ;  /* 0x000000c669cb7227 */ /* 0x000fe200078e00ff */
[----:B-1----:R-:W-:-:S03]  /*14f80*/  IADD3 R19, R248, 0x19a, RZ ;  /* 0x0000019af8137810 */ /* 0x002fc60007ffe0ff */
[----:B------:R-:W-:Y:S01]  /*14f90*/  @!P6 IMAD.IADD R176, R176, 0x1, -R251 ;  /* 0x00000001b0b0e824 */ /* 0x000fe200078e0afb */
        /* <DEDUP_REMOVED lines=8> */
[----:B--2---:R-:W-:Y:S01]  /*15020*/  IADD3 R4, R248, 0x199, RZ ;  /* 0x00000199f8047810 */ /* 0x004fe20007ffe0ff */
[----:B------:R-:W-:Y:S01]  /*15030*/  IMAD.HI.U32 R204, R105, R199, RZ ;  /* 0x000000c769cc7227 */ /* 0x000fe200078e00ff */
[----:B------:R-:W-:-:S03]  /*15040*/  IABS R179, R19 ;  /* 0x0000001300b37213 */ /* 0x000fc60000000000 */
[--C-:B------:R-:W-:Y:S01]  /*15050*/  @!P6 IMAD.IADD R177, R177, 0x1, -R251.reuse ;  /* 0x00000001b1b1e824 */ /* 0x100fe200078e0afb */
[----:B------:R-:W-:Y:S01]  /*15060*/  ISETP.GE.AND P6, PT, R23, RZ, PT ;  /* 0x000000ff1700720c */ /* 0x000fe20003fc6270 */
[--C-:B------:R-:W-:Y:S01]  /*15070*/  @!P4 IMAD.IADD R197, R197, 0x1, -R251.reuse ;  /* 0x00000001c5c5c824 */ /* 0x100fe200078e0afb */
[----:B------:R-:W-:Y:S01]  /*15080*/  ISETP.GE.AND P4, PT, R13, RZ, PT ;  /* 0x000000ff0d00720c */ /* 0x000fe20003f86270 */
[----:B------:R-:W-:Y:S01]  /*15090*/  @!P5 IMAD.IADD R176, R176, 0x1, -R251 ;  /* 0x00000001b0b0d824 */ /* 0x000fe200078e0afb */
[----:B------:R-:W-:Y:S01]  /*150a0*/  ISETP.GT.U32.AND P5, PT, R251, R198, PT ;  /* 0x000000c6fb00720c */ /* 0x000fe20003fa4070 */
[----:B------:R-:W-:Y:S01]  /*150b0*/  IMAD.MOV.U32 R22, RZ, RZ, R177 ;  /* 0x000000ffff167224 */ /* 0x000fe200078e00b1 */
[----:B------:R-:W-:Y:S01]  /*150c0*/  STL [R1+0x244c], R4 ;  /* 0x00244c0401007387 */ /* 0x000fe20000100800 */
[----:B------:R-:W-:Y:S02]  /*150d0*/  IMAD.MOV R204, RZ, RZ, -R204 ;  /* 0x000000ffffcc7224 */ /* 0x000fe400078e0acc */
[----:B------:R-:W-:Y:S01]  /*150e0*/  IMAD.MOV.U32 R13, RZ, RZ, R176 ;  /* 0x000000ffff0d7224 */ /* 0x000fe200078e00b0 */
[----:B------:R1:W-:Y:S01]  /*150f0*/  STL [R1+0x184], R6 ;  /* 0x0001840601007387 */ /* 0x0003e20000100800 */
[----:B------:R-:W-:-:S03]  /*15100*/  IMAD.HI.U32 R205, R105, R200, RZ ;  /* 0x000000c869cd7227 */ /* 0x000fc600078e00ff */
[----:B------:R-:W-:Y:S01]  /*15110*/  STL [R1+0x2454], R19 ;  /* 0x0024541301007387 */ /* 0x000fe20000100800 */
[----:B------:R-:W-:Y:S02]  /*15120*/  @!P6 IMAD.MOV R22, RZ, RZ, -R22 ;  /* 0x000000ffff16e224 */ /* 0x000fe400078e0a16 */
[C---:B------:R-:W-:Y:S02]  /*15130*/  IMAD R199, R251.reuse, R204, R199 ;  /* 0x000000ccfbc77224 */ /* 0x040fe400078e02c7 */
[----:B------:R-:W-:Y:S01]  /*15140*/  @!P3 IMAD.MOV R13, RZ, RZ, -R13 ;  /* 0x000000ffff0db224 */ /* 0x000fe200078e0a0d */
[----:B-1----:R-:W-:Y:S01]  /*15150*/  IADD3 R6, R248, 0x19b, RZ ;  /* 0x0000019bf8067810 */ /* 0x002fe20007ffe0ff */
[----:B------:R-:W-:Y:S01]  /*15160*/  IMAD.MOV R205, RZ, RZ, -R205 ;  /* 0x000000ffffcd7224 */ /* 0x000fe200078e0acd */
[C---:B------:R-:W-:Y:S01]  /*15170*/  ISETP.GT.U32.AND P6, PT, R251.reuse, R199, PT ;  /* 0x000000c7fb00720c */ /* 0x040fe20003fc4070 */
[----:B------:R-:W-:Y:S01]  /*15180*/  @!P5 IMAD.IADD R198, R198, 0x1, -R251 ;  /* 0x00000001c6c6d824 */ /* 0x000fe200078e0afb */
[C---:B------:R-:W-:Y:S01]  /*15190*/  ISETP.GT.U32.AND P5, PT, R251.reuse, R197, PT ;  /* 0x000000c5fb00720c */ /* 0x040fe20003fa4070 */
[----:B------:R-:W-:Y:S01]  /*151a0*/  STL [R1+0x2458], R6 ;  /* 0x0024580601007387 */ /* 0x000fe20000100800 */
[----:B------:R-:W-:-:S02]  /*151b0*/  IMAD R200, R251, R205, R200 ;  /* 0x000000cdfbc87224 */ /* 0x000fc400078e02c8 */
[----:B------:R-:W-:Y:S01]  /*151c0*/  ISETP.GT.U32.AND P3, PT, R251, R198, PT ;  /* 0x000000c6fb00720c */ /* 0x000fe20003f64070 */
[----:B------:R-:W-:Y:S01]  /*151d0*/  STL [R1+0x180], R22 ;  /* 0x0001801601007387 */ /* 0x000fe20000100800 */
[----:B------:R-:W-:-:S03]  /*151e0*/  IMAD.HI.U32 R201, R105, R193, RZ ;  /* 0x000000c169c97227 */ /* 0x000fc600078e00ff */
[----:B------:R1:W-:Y:S01]  /*151f0*/  STL [R1+0x17c], R13 ;  /* 0x00017c0d01007387 */ /* 0x0003e20000100800 */
[----:B------:R-:W-:-:S04]  /*15200*/  IMAD.HI.U32 R192, R105, R195, RZ ;  /* 0x000000c369c07227 */ /* 0x000fc800078e00ff */
[--C-:B------:R-:W-:Y:S02]  /*15210*/  @!P6 IMAD.IADD R199, R199, 0x1, -R251.reuse ;  /* 0x00000001c7c7e824 */ /* 0x100fe400078e0afb */
[----:B------:R-:W-:Y:S01]  /*15220*/  @!P5 IMAD.IADD R197, R197, 0x1, -R251 ;  /* 0x00000001c5c5d824 */ /* 0x000fe200078e0afb */
[----:B------:R-:W-:Y:S01]  /*15230*/  ISETP.GE.AND P5, PT, R11, RZ, PT ;  /* 0x000000ff0b00720c */ /* 0x000fe20003fa6270 */
[----:B------:R-:W-:Y:S01]  /*15240*/  IMAD.MOV R201, RZ, RZ, -R201 ;  /* 0x000000ffffc97224 */ /* 0x000fe200078e0ac9 */
[----:B------:R-:W-:Y:S01]  /*15250*/  ISETP.GT.U32.AND P6, PT, R251, R199, PT ;  /* 0x000000c7fb00720c */ /* 0x000fe20003fc4070 */
[----:B-1----:R-:W-:Y:S01]  /*15260*/  IMAD.MOV.U32 R13, RZ, RZ, R196 ;  /* 0x000000ffff0d7224 */ /* 0x002fe200078e00c4 */
[----:B------:R-:W-:Y:S01]  /*15270*/  MOV R23, R197 ;  /* 0x000000c500177202 */ /* 0x000fe20000000f00 */
[----:B------:R-:W-:Y:S01]  /*15280*/  @!P3 IMAD.IADD R198, R198, 0x1, -R251 ;  /* 0x00000001c6c6b824 */ /* 0x000fe200078e0afb */
[----:B------:R-:W-:Y:S01]  /*15290*/  ISETP.GE.AND P3, PT, R3, RZ, PT ;  /* 0x000000ff0300720c */ /* 0x000fe20003f66270 */
[----:B------:R-:W-:Y:S01]  /*152a0*/  @!P4 IMAD.MOV R13, RZ, RZ, -R13 ;  /* 0x000000ffff0dc224 */ /* 0x000fe200078e0a0d */
[----:B------:R-:W-:Y:S01]  /*152b0*/  ISETP.GT.U32.AND P4, PT, R251, R200, PT ;  /* 0x000000c8fb00720c */ /* 0x000fe20003f84070 */
[----:B------:R-:W-:Y:S01]  /*152c0*/  IMAD.MOV R192, RZ, RZ, -R192 ;  /* 0x000000ffffc07224 */ /* 0x000fe200078e0ac0 */
[C---:B------:R-:W-:Y:S01]  /*152d0*/  IADD3 R3, R248.reuse, 0x19c, RZ ;  /* 0x0000019cf8037810 */ /* 0x040fe20007ffe0ff */
[----:B------:R-:W-:Y:S01]  /*152e0*/  IMAD.HI.U32 R202, R105, R194, RZ ;  /* 0x000000c269ca7227 */ /* 0x000fe200078e00ff */
[----:B------:R1:W-:Y:S01]  /*152f0*/  STL [R1+0x178], R13 ;  /* 0x0001780d01007387 */ /* 0x0003e20000100800 */
[----:B------:R-:W-:-:S02]  /*15300*/  IADD3 R11, R248, 0x19e, RZ ;  /* 0x0000019ef80b7810 */ /* 0x000fc40007ffe0ff */
[C---:B------:R-:W-:Y:S01]  /*15310*/  IMAD R193, R251.reuse, R201, R193 ;  /* 0x000000c9fbc17224 */ /* 0x040fe200078e02c1 */
[----:B------:R-:W-:Y:S01]  /*15320*/  STL [R1+0x2434], R3 ;  /* 0x0024340301007387 */ /* 0x000fe20000100800 */
[C---:B------:R-:W-:Y:S01]  /*15330*/  IMAD R192, R251.reuse, R192, R195 ;  /* 0x000000c0fbc07224 */ /* 0x040fe200078e02c3 */
[----:B------:R-:W-:Y:S01]  /*15340*/  IABS R195, R12 ;  /* 0x0000000c00c37213 */ /* 0x000fe20000000000 */
[----:B------:R-:W-:Y:S02]  /*15350*/  IMAD.MOV R191, RZ, RZ, -R202 ;  /* 0x000000ffffbf7224 */ /* 0x000fe400078e0aca */
[----:B------:R-:W-:Y:S01]  /*15360*/  @!P4 IMAD.IADD R200, R200, 0x1, -R251 ;  /* 0x00000001c8c8c824 */ /* 0x000fe200078e0afb */
[----:B-1----:R-:W-:Y:S01]  /*15370*/  IADD3 R13, R248, 0x19d, RZ ;  /* 0x0000019df80d7810 */ /* 0x002fe20007ffe0ff */
[----:B------:R-:W-:Y:S01]  /*15380*/  @!P5 IMAD.MOV R23, RZ, RZ, -R23 ;  /* 0x000000ffff17d224 */ /* 0x000fe200078e0a17 */
[C---:B------:R-:W-:Y:S01]  /*15390*/  ISETP.GT.U32.AND P5, PT, R251.reuse, R193, PT ;  /* 0x000000c1fb00720c */ /* 0x040fe20003fa4070 */
[----:B------:R-:W-:Y:S01]  /*153a0*/  IMAD.MOV.U32 R22, RZ, RZ, R198 ;  /* 0x000000ffff167224 */ /* 0x000fe200078e00c6 */
[----:B------:R-:W-:Y:S01]  /*153b0*/  ISETP.GT.U32.AND P4, PT, R251, R200, PT ;  /* 0x000000c8fb00720c */ /* 0x000fe20003f84070 */
[----:B------:R-:W-:Y:S01]  /*153c0*/  @!P6 IMAD.IADD R199, R199, 0x1, -R251 ;  /* 0x00000001c7c7e824 */ /* 0x000fe200078e0afb */
[C---:B------:R-:W-:Y:S01]  /*153d0*/  ISETP.GT.U32.AND P6, PT, R251.reuse, R192, PT ;  /* 0x000000c0fb00720c */ /* 0x040fe20003fc4070 */
[----:B------:R-:W-:Y:S01]  /*153e0*/  IMAD R191, R251, R191, R194 ;  /* 0x000000bffbbf7224 */ /* 0x000fe200078e02c2 */
[----:B------:R-:W-:Y:S01]  /*153f0*/  STL [R1+0x2440], R13 ;  /* 0x0024400d01007387 */ /* 0x000fe20000100800 */
[----:B------:R-:W-:Y:S01]  /*15400*/  @!P3 IMAD.MOV R22, RZ, RZ, -R22 ;  /* 0x000000ffff16b224 */ /* 0x000fe200078e0a16 */
[----:B------:R-:W-:Y:S01]  /*15410*/  ISETP.GE.AND P3, PT, R18, RZ, PT ;  /* 0x000000ff1200720c */ /* 0x000fe20003f66270 */
[----:B------:R-:W-:Y:S01]  /*15420*/  IMAD.HI.U32 R189, R105, R195, RZ ;  /* 0x000000c369bd7227 */ /* 0x000fe200078e00ff */
[----:B------:R-:W-:Y:S01]  /*15430*/  STL [R1+0x243c], R11 ;  /* 0x00243c0b01007387 */ /* 0x000fe20000100800 */
[----:B------:R-:W-:-:S02]  /*15440*/  IABS R194, R0 ;  /* 0x0000000000c27213 */ /* 0x000fc40000000000 */
[--C-:B------:R-:W-:Y:S01]  /*15450*/  @!P5 IMAD.IADD R193, R193, 0x1, -R251.reuse ;  /* 0x00000001c1c1d824 */ /* 0x100fe200078e0afb */
[----:B------:R-:W-:Y:S01]  /*15460*/  ISETP.GE.AND P5, PT, R2, RZ, PT ;  /* 0x000000ff0200720c */ /* 0x000fe20003fa6270 */
[----:B------:R-:W-:Y:S01]  /*15470*/  @!P4 IMAD.IADD R200, R200, 0x1, -R251 ;  /* 0x00000001c8c8c824 */ /* 0x000fe200078e0afb */
[C---:B------:R-:W-:Y:S01]  /*15480*/  ISETP.GT.U32.AND P4, PT, R251.reuse, R191, PT ;  /* 0x000000bffb00720c */ /* 0x040fe20003f84070 */
[----:B------:R-:W-:Y:S01]  /*15490*/  IMAD.MOV.U32 R2, RZ, RZ, R199 ;  /* 0x000000ffff027224 */ /* 0x000fe200078e00c7 */
[----:B------:R-:W-:Y:S01]  /*154a0*/  STL [R1+0x174], R23 ;  /* 0x0001741701007387 */ /* 0x000fe20000100800 */
[----:B------:R-:W-:Y:S01]  /*154b0*/  @!P6 IMAD.IADD R192, R192, 0x1, -R251 ;  /* 0x00000001c0c0e824 */ /* 0x000fe200078e0afb */
[----:B------:R-:W-:Y:S01]  /*154c0*/  IADD3 R18, R248, 0x1a0, RZ ;  /* 0x000001a0f8127810 */ /* 0x000fe20007ffe0ff */
[----:B------:R-:W-:Y:S01]  /*154d0*/  @!P3 IMAD.MOV R2, RZ, RZ, -R2 ;  /* 0x000000ffff02b224 */ /* 0x000fe200078e0a02 */
[C---:B------:R-:W-:Y:S01]  /*154e0*/  ISETP.GT.U32.AND P3, PT, R251.reuse, R193, PT ;  /* 0x000000c1fb00720c */ /* 0x040fe20003f64070 */
[----:B------:R-:W-:Y:S01]  /*154f0*/  IMAD.MOV R189, RZ, RZ, -R189 ;  /* 0x000000ffffbd7224 */ /* 0x000fe200078e0abd */
[----:B------:R-:W-:Y:S01]  /*15500*/  ISETP.GT.U32.AND P6, PT, R251, R192, PT ;  /* 0x000000c0fb00720c */ /* 0x000fe20003fc4070 */
[----:B------:R-:W-:Y:S01]  /*15510*/  IMAD.HI.U32 R188, R105, R190, RZ ;  /* 0x000000be69bc7227 */ /* 0x000fe200078e00ff */
[----:B------:R-:W-:Y:S03]  /*15520*/  STL [R1+0x170], R22 ;  /* 0x0001701601007387 */ /* 0x000fe60000100800 */
[----:B------:R-:W-:Y:S01]  /*15530*/  @!P4 IMAD.IADD R191, R191, 0x1, -R251 ;  /* 0x00000001bfbfc824 */ /* 0x000fe200078e0afb */
[----:B------:R1:W-:Y:S01]  /*15540*/  STL [R1+0x16c], R2 ;  /* 0x00016c0201007387 */ /* 0x0003e20000100800 */
[C---:B------:R-:W-:Y:S01]  /*15550*/  IMAD R189, R251.reuse, R189, R195 ;  /* 0x000000bdfbbd7224 */ /* 0x040fe200078e02c3 */
[----:B------:R-:W-:Y:S01]  /*15560*/  IABS R195, R16 ;  /* 0x0000001000c37213 */ /* 0x000fe20000000000 */
[----:B------:R-:W-:Y:S01]  /*15570*/  IMAD.MOV R188, RZ, RZ, -R188 ;  /* 0x000000ffffbc7224 */ /* 0x000fe200078e0abc */
[----:B------:R-:W-:Y:S01]  /*15580*/  ISETP.GT.U32.AND P4, PT, R251, R191, PT ;  /* 0x000000bffb00720c */ /* 0x000fe20003f84070 */
[----:B------:R-:W-:-:S02]  /*15590*/  @!P3 IMAD.IADD R193, R193, 0x1, -R251 ;  /* 0x00000001c1c1b824 */ /* 0x000fc400078e0afb */
[----:B------:R-:W-:Y:S02]  /*155a0*/  IMAD R188, R251, R188, R190 ;  /* 0x000000bcfbbc7224 */ /* 0x000fe400078e02be */
[----:B------:R-:W-:Y:S01]  /*155b0*/  @!P6 IMAD.IADD R192, R192, 0x1, -R251 ;  /* 0x00000001c0c0e824 */ /* 0x000fe200078e0afb */
[----:B------:R-:W-:Y:S01]  /*155c0*/  ISETP.GE.AND P6, PT, R17, RZ, PT ;  /* 0x000000ff1100720c */ /* 0x000fe20003fc6270 */
[----:B-1----:R-:W-:Y:S01]  /*155d0*/  IMAD.MOV.U32 R2, RZ, RZ, R200 ;  /* 0x000000ffff027224 */ /* 0x002fe200078e00c8 */
[----:B------:R-:W-:Y:S01]  /*155e0*/  ISETP.GT.U32.AND P3, PT, R251, R188, PT ;  /* 0x000000bcfb00720c */ /* 0x000fe20003f64070 */
[----:B------:R-:W-:Y:S01]  /*155f0*/  IMAD.HI.U32 R190, R105, R194, RZ ;  /* 0x000000c269be7227 */ /* 0x000fe200078e00ff */
[----:B------:R-:W-:-:S03]  /*15600*/  IADD3 R17, R248, 0x1a1, RZ ;  /* 0x000001a1f8117810 */ /* 0x000fc60007ffe0ff */
[----:B------:R-:W-:Y:S01]  /*15610*/  @!P5 IMAD.MOV R2, RZ, RZ, -R2 ;  /* 0x000000ffff02d224 */ /* 0x000fe200078e0a02 */
[----:B------:R-:W-:Y:S01]  /*15620*/  ISETP.GT.U32.AND P5, PT, R251, R189, PT ;  /* 0x000000bdfb00720c */ /* 0x000fe20003fa4070 */
[----:B------:R-:W-:Y:S01]  /*15630*/  @!P4 IMAD.IADD R191, R191, 0x1, -R251 ;  /* 0x00000001bfbfc824 */ /* 0x000fe200078e0afb */
[----:B------:R-:W-:Y:S01]  /*15640*/  ISETP.GE.AND P4, PT, R21, RZ, PT ;  /* 0x000000ff1500720c */ /* 0x000fe20003f86270 */
[----:B------:R-:W-:Y:S01]  /*15650*/  IMAD.MOV R187, RZ, RZ, -R190 ;  /* 0x000000ffffbb7224 */ /* 0x000fe200078e0abe */
[----:B------:R1:W-:Y:S01]  /*15660*/  STL [R1+0x168], R2 ;  /* 0x0001680201007387 */ /* 0x0003e20000100800 */
[----:B------:R-:W-:Y:S01]  /*15670*/  IMAD.MOV.U32 R21, RZ, RZ, R193 ;  /* 0x000000ffff157224 */ /* 0x000fe200078e00c1 */
[----:B------:R-:W-:Y:S01]  /*15680*/  IABS R190, R20 ;  /* 0x0000001400be7213 */ /* 0x000fe20000000000 */
[----:B------:R-:W-:Y:S02]  /*15690*/  IMAD R187, R251, R187, R194 ;  /* 0x000000bbfbbb7224 */ /* 0x000fe400078e02c2 */
[----:B------:R-:W-:-:S02]  /*156a0*/  @!P6 IMAD.MOV R21, RZ, RZ, -R21 ;  /* 0x000000ffff15e224 */ /* 0x000fc400078e0a15 */
[----:B------:R-:W-:Y:S01]  /*156b0*/  IMAD.MOV.U32 R186, RZ, RZ, R190 ;  /* 0x000000ffffba7224 */ /* 0x000fe200078e00be */
[----:B------:R-:W-:Y:S01]  /*156c0*/  IABS R190, R15 ;  /* 0x0000000f00be7213 */ /* 0x000fe20000000000 */
[--C-:B------:R-:W-:Y:S01]  /*156d0*/  @!P5 IMAD.IADD R189, R189, 0x1, -R251.reuse ;  /* 0x00000001bdbdd824 */ /* 0x100fe200078e0afb */
[----:B-1----:R-:W-:Y:S01]  /*156e0*/  IADD3 R2, R248, 0x19f, RZ ;  /* 0x0000019ff8027810 */ /* 0x002fe20007ffe0ff */
[----:B------:R-:W-:Y:S01]  /*156f0*/  @!P3 IMAD.IADD R188, R188, 0x1, -R251 ;  /* 0x00000001bcbcb824 */ /* 0x000fe200078e0afb */
[----:B------:R-:W-:Y:S01]  /*15700*/  ISETP.GE.AND P5, PT, R10, RZ, PT ;  /* 0x000000ff0a00720c */ /* 0x000fe20003fa6270 */
[----:B------:R-:W-:Y:S01]  /*15710*/  IMAD.MOV.U32 R22, RZ, RZ, R192 ;  /* 0x000000ffff167224 */ /* 0x000fe200078e00c0 */
[----:B------:R-:W-:Y:S01]  /*15720*/  IADD3 R10, R248, 0x1a2, RZ ;  /* 0x000001a2f80a7810 */ /* 0x000fe20007ffe0ff */
[----:B------:R-:W-:Y:S01]  /*15730*/  STL [R1+0x242c], R2 ;  /* 0x00242c0201007387 */ /* 0x000fe20000100800 */
[----:B------:R-:W-:Y:S01]  /*15740*/  ISETP.GT.U32.AND P6, PT, R251, R189, PT ;  /* 0x000000bdfb00720c */ /* 0x000fe20003fc4070 */
[----:B------:R-:W-:Y:S01]  /*15750*/  IMAD.HI.U32 R194, R105, R186, RZ ;  /* 0x000000ba69c27227 */ /* 0x000fe200078e00ff */
[C---:B------:R-:W-:Y:S01]  /*15760*/  ISETP.GT.U32.AND P3, PT, R251.reuse, R188, PT ;  /* 0x000000bcfb00720c */ /* 0x040fe20003f64070 */
[----:B------:R-:W-:Y:S02]  /*15770*/  STL [R1+0x2424], R18 ;  /* 0x0024241201007387 */ /* 0x000fe40000100800 */
[----:B------:R-:W-:Y:S01]  /*15780*/  @!P4 IMAD.MOV R22, RZ, RZ, -R22 ;  /* 0x000000ffff16c224 */ /* 0x000fe200078e0a16 */
[----:B------:R-:W-:Y:S01]  /*15790*/  ISETP.GT.U32.AND P4, PT, R251, R187, PT ;  /* 0x000000bbfb00720c */ /* 0x000fe20003f84070 */
[----:B------:R-:W-:Y:S01]  /*157a0*/  STL [R1+0x2420], R17 ;  /* 0x0024201101007387 */ /* 0x000fe20000100800 */
[----:B------:R-:W-:-:S03]  /*157b0*/  IMAD.HI.U32 R201, R105, R195, RZ ;  /* 0x000000c369c97227 */ /* 0x000fc600078e00ff */
[----:B------:R-:W-:Y:S01]  /*157c0*/  STL [R1+0x241c], R10 ;  /* 0x00241c0a01007387 */ /* 0x000fe20000100800 */
[----:B------:R-:W-:Y:S02]  /*157d0*/  IMAD.MOV R194, RZ, RZ, -R194 ;  /* 0x000000ffffc27224 */ /* 0x000fe400078e0ac2 */
[----:B------:R-:W-:Y:S01]  /*157e0*/  IMAD.MOV R185, RZ, RZ, -R201 ;  /* 0x000000ffffb97224 */ /* 0x000fe200078e0ac9 */
[----:B------:R1:W-:Y:S01]  /*157f0*/  STL [R1+0x164], R21 ;  /* 0x0001641501007387 */ /* 0x0003e20000100800 */
[C---:B------:R-:W-:Y:S02]  /*15800*/  IMAD R186, R251.reuse, R194, R186 ;  /* 0x000000c2fbba7224 */ /* 0x040fe400078e02ba */
[----:B------:R-:W-:Y:S01]  /*15810*/  IMAD R184, R251, R185, R195 ;  /* 0x000000b9fbb87224 */ /* 0x000fe200078e02c3 */
[----:B------:R-:W-:Y:S01]  /*15820*/  IABS R195, R8 ;  /* 0x0000000800c37213 */ /* 0x000fe20000000000 */
[--C-:B------:R-:W-:Y:S01]  /*15830*/  @!P6 IMAD.IADD R189, R189, 0x1, -R251.reuse ;  /* 0x00000001bdbde824 */ /* 0x100fe200078e0afb */
[C---:B------:R-:W-:Y:S01]  /*15840*/  ISETP.GT.U32.AND P6, PT, R251.reuse, R186, PT ;  /* 0x000000bafb00720c */ /* 0x040fe20003fc4070 */
[--C-:B------:R-:W-:Y:S01]  /*15850*/  @!P3 IMAD.IADD R188, R188, 0x1, -R251.reuse ;  /* 0x00000001bcbcb824 */ /* 0x100fe200078e0afb */
[----:B------:R-:W-:Y:S01]  /*15860*/  ISETP.GT.U32.AND P3, PT, R251, R184, PT ;  /* 0x000000b8fb00720c */ /* 0x000fe20003f64070 */
[----:B------:R-:W-:Y:S01]  /*15870*/  @!P4 IMAD.IADD R187, R187, 0x1, -R251 ;  /* 0x00000001bbbbc824 */ /* 0x000fe200078e0afb */
[----:B------:R-:W-:Y:S01]  /*15880*/  STL [R1+0x160], R22 ;  /* 0x0001601601007387 */ /* 0x000fe20000100800 */
[----:B-1----:R-:W-:Y:S01]  /*15890*/  IMAD.MOV.U32 R21, RZ, RZ, R191 ;  /* 0x000000ffff157224 */ /* 0x002fe200078e00bf */
[----:B------:R-:W-:Y:S01]  /*158a0*/  IABS R185, R7 ;  /* 0x0000000700b97213 */ /* 0x000fe20000000000 */
[----:B------:R-:W-:Y:S01]  /*158b0*/  IMAD.HI.U32 R194, R105, R190, RZ ;  /* 0x000000be69c27227 */ /* 0x000fe200078e00ff */
[----:B------:R-:W-:-:S03]  /*158c0*/  ISETP.GT.U32.AND P4, PT, R251, R187, PT ;  /* 0x000000bbfb00720c */ /* 0x000fc60003f84070 */
[----:B------:R-:W-:Y:S01]  /*158d0*/  @!P5 IMAD.MOV R21, RZ, RZ, -R21 ;  /* 0x000000ffff15d224 */ /* 0x000fe200078e0a15 */
[----:B------:R-:W-:Y:S01]  /*158e0*/  ISETP.GE.AND P5, PT, R12, RZ, PT ;  /* 0x000000ff0c00720c */ /* 0x000fe20003fa6270 */
[----:B------:R-:W-:Y:S02]  /*158f0*/  IMAD.MOV.U32 R12, RZ, RZ, R189 ;  /* 0x000000ffff0c7224 */ /* 0x000fe400078e00bd */
[----:B------:R-:W-:Y:S01]  /*15900*/  IMAD.MOV R194, RZ, RZ, -R194 ;  /* 0x000000ffffc27224 */ /* 0x000fe200078e0ac2 */
[----:B------:R-:W-:Y:S01]  /*15910*/  STL [R1+0x15c], R21 ;  /* 0x00015c1501007387 */ /* 0x000fe20000100800 */
[----:B------:R-:W-:Y:S01]  /*15920*/  @!P6 IMAD.IADD R186, R186, 0x1, -R251 ;  /* 0x00000001babae824 */ /* 0x000fe200078e0afb */
[----:B------:R-:W-:Y:S01]  /*15930*/  ISETP.GE.AND P6, PT, R0, RZ, PT ;  /* 0x000000ff0000720c */ /* 0x000fe20003fc6270 */
[----:B------:R-:W-:Y:S01]  /*15940*/  IMAD R183, R251, R194, R190 ;  /* 0x000000c2fbb77224 */ /* 0x000fe200078e02be */
[----:B------:R-:W-:Y:S01]  /*15950*/  IABS R190, R5 ;  /* 0x0000000500be7213 */ /* 0x000fe20000000000 */
[----:B------:R-:W-:Y:S01]  /*15960*/  IMAD.HI.U32 R182, R105, R195, RZ ;  /* 0x000000c369b67227 */ /* 0x000fe200078e00ff */
[----:B------:R-:W-:-:S03]  /*15970*/  IABS R194, R14 ;  /* 0x0000000e00c27213 */ /* 0x000fc60000000000 */
[----:B------:R-:W-:Y:S01]  /*15980*/  @!P5 IMAD.MOV R12, RZ, RZ, -R12 ;  /* 0x000000ffff0cd224 */ /* 0x000fe200078e0a0c */
[----:B------:R-:W-:Y:S01]  /*15990*/  ISETP.GE.AND P5, PT, R9, RZ, PT ;  /* 0x000000ff0900720c */ /* 0x000fe20003fa6270 */
[----:B------:R-:W-:Y:S01]  /*159a0*/  IMAD.MOV.U32 R0, RZ, RZ, R188 ;  /* 0x000000ffff007224 */ /* 0x000fe200078e00bc */
[----:B------:R-:W-:Y:S01]  /*159b0*/  IADD3 R9, R248, 0x1a4, RZ ;  /* 0x000001a4f8097810 */ /* 0x000fe20007ffe0ff */
[--C-:B------:R-:W-:Y:S01]  /*159c0*/  @!P3 IMAD.IADD R184, R184, 0x1, -R251.reuse ;  /* 0x00000001b8b8b824 */ /* 0x100fe200078e0afb */
[----:B------:R1:W-:Y:S01]  /*159d0*/  STL [R1+0x158], R12 ;  /* 0x0001580c01007387 */ /* 0x0003e20000100800 */
[----:B------:R-:W-:Y:S01]  /*159e0*/  IMAD.MOV R182, RZ, RZ, -R182 ;  /* 0x000000ffffb67224 */ /* 0x000fe200078e0ab6 */
[----:B------:R-:W-:Y:S01]  /*159f0*/  ISETP.GT.U32.AND P3, PT, R251, R186, PT ;  /* 0x000000bafb00720c */ /* 0x000fe20003f64070 */
[----:B------:R-:W-:Y:S01]  /*15a00*/  @!P4 IMAD.IADD R187, R187, 0x1, -R251 ;  /* 0x00000001bbbbc824 */ /* 0x000fe200078e0afb */
[----:B------:R-:W-:Y:S01]  /*15a10*/  ISETP.GT.U32.AND P4, PT, R251, R183, PT ;  /* 0x000000b7fb00720c */ /* 0x000fe20003f84070 */
[----:B------:R-:W-:-:S04]  /*15a20*/  IMAD.HI.U32 R201, R105, R190, RZ ;  /* 0x000000be69c97227 */ /* 0x000fc800078e00ff */
[----:B------:R-:W-:Y:S01]  /*15a30*/  @!P5 IMAD.MOV R0, RZ, RZ, -R0 ;  /* 0x000000ffff00d224 */ /* 0x000fe200078e0a00 */
[C---:B------:R-:W-:Y:S01]  /*15a40*/  ISETP.GT.U32.AND P5, PT, R251.reuse, R184, PT ;  /* 0x000000b8fb00720c */ /* 0x040fe20003fa4070 */
[C---:B------:R-:W-:Y:S02]  /*15a50*/  IMAD R182, R251.reuse, R182, R195 ;  /* 0x000000b6fbb67224 */ /* 0x040fe400078e02c3 */
[----:B-1----:R-:W-:Y:S01]  /*15a60*/  IMAD.MOV.U32 R12, RZ, RZ, R187 ;  /* 0x000000ffff0c7224 */ /* 0x002fe200078e00bb */
[----:B------:R1:W-:Y:S01]  /*15a70*/  STL [R1+0x154], R0 ;  /* 0x0001540001007387 */ /* 0x0003e20000100800 */
[----:B------:R-:W-:Y:S02]  /*15a80*/  IMAD.MOV R181, RZ, RZ, -R201 ;  /* 0x000000ffffb57224 */ /* 0x000fe400078e0ac9 */
[----:B------:R-:W-:Y:S01]  /*15a90*/  @!P6 IMAD.MOV R12, RZ, RZ, -R12 ;  /* 0x000000ffff0ce224 */ /* 0x000fe200078e0a0c */
[C---:B------:R-:W-:Y:S01]  /*15aa0*/  ISETP.GT.U32.AND P6, PT, R251.reuse, R182, PT ;  /* 0x000000b6fb00720c */ /* 0x040fe20003fc4070 */
[----:B------:R-:W-:-:S02]  /*15ab0*/  IMAD R181, R251, R181, R190 ;  /* 0x000000b5fbb57224 */ /* 0x000fc400078e02be */
[--C-:B------:R-:W-:Y:S01]  /*15ac0*/  @!P3 IMAD.IADD R186, R186, 0x1, -R251.reuse ;  /* 0x00000001babab824 */ /* 0x100fe200078e0afb */
[----:B------:R-:W-:Y:S01]  /*15ad0*/  ISETP.GE.AND P3, PT, R20, RZ, PT ;  /* 0x000000ff1400720c */ /* 0x000fe20003f66270 */
[--C-:B------:R-:W-:Y:S01]  /*15ae0*/  @!P5 IMAD.IADD R184, R184, 0x1, -R251.reuse ;  /* 0x00000001b8b8d824 */ /* 0x100fe200078e0afb */
[----:B------:R-:W-:Y:S01]  /*15af0*/  ISETP.GT.U32.AND P5, PT, R251, R181, PT ;  /* 0x000000b5fb00720c */ /* 0x000fe20003fa4070 */
[--C-:B------:R-:W-:Y:S01]  /*15b00*/  @!P4 IMAD.IADD R183, R183, 0x1, -R251.reuse ;  /* 0x00000001b7b7c824 */ /* 0x100fe200078e0afb */
[----:B-1----:R-:W-:Y:S01]  /*15b10*/  IADD3 R0, R248, 0x1a3, RZ ;  /* 0x000001a3f8007810 */ /* 0x002fe20007ffe0ff */
[----:B------:R-:W-:Y:S01]  /*15b20*/  IMAD.HI.U32 R202, R105, R194, RZ ;  /* 0x000000c269ca7227 */ /* 0x000fe200078e00ff */
[----:B------:R-:W-:Y:S02]  /*15b30*/  ISETP.GE.AND P4, PT, R16, RZ, PT ;  /* 0x000000ff1000720c */ /* 0x000fe40003f86270 */
[----:B------:R-:W-:Y:S01]  /*15b40*/  IADD3 R20, R248, 0x1ff, RZ ;  /* 0x000001fff8147810 */ /* 0x000fe20007ffe0ff */
[----:B------:R-:W-:Y:S01]  /*15b50*/  @!P6 IMAD.IADD R182, R182, 0x1, -R251 ;  /* 0x00000001b6b6e824 */ /* 0x000fe200078e0afb */
[----:B------:R-:W-:Y:S01]  /*15b60*/  ISETP.GT.U32.AND P6, PT, R251, R183, PT ;  /* 0x000000b7fb00720c */ /* 0x000fe20003fc4070 */
[----:B------:R-:W-:Y:S01]  /*15b70*/  IMAD.MOV.U32 R16, RZ, RZ, R186 ;  /* 0x000000ffff107224 */ /* 0x000fe200078e00ba */
[----:B------:R-:W-:Y:S01]  /*15b80*/  STL [R1+0x240c], R0 ;  /* 0x00240c0001007387 */ /* 0x000fe20000100800 */
[----:B------:R-:W-:-:S02]  /*15b90*/  IMAD.MOV R180, RZ, RZ, -R202 ;  /* 0x000000ffffb47224 */ /* 0x000fc400078e0aca */
[----:B------:R-:W-:Y:S01]  /*15ba0*/  @!P5 IMAD.IADD R181, R181, 0x1, -R251 ;  /* 0x00000001b5b5d824 */ /* 0x000fe200078e0afb */
[----:B------:R1:W-:Y:S01]  /*15bb0*/  STL [R1+0x150], R12 ;  /* 0x0001500c01007387 */ /* 0x0003e20000100800 */
[----:B------:R-:W-:Y:S01]  /*15bc0*/  @!P3 IMAD.MOV R16, RZ, RZ, -R16 ;  /* 0x000000ffff10b224 */ /* 0x000fe200078e0a10 */
[C---:B------:R-:W-:Y:S01]  /*15bd0*/  ISETP.GT.U32.AND P5, PT, R251.reuse, R182, PT ;  /* 0x000000b6fb00720c */ /* 0x040fe20003fa4070 */
[C---:B------:R-:W-:Y:S01]  /*15be0*/  IMAD R180, R251.reuse, R180, R194 ;  /* 0x000000b4fbb47224 */ /* 0x040fe200078e02c2 */
[----:B------:R-:W-:Y:S01]  /*15bf0*/  ISETP.GT.U32.AND P3, PT, R251, R181, PT ;  /* 0x000000b5fb00720c */ /* 0x000fe20003f64070 */
[----:B------:R-:W-:Y:S01]  /*15c00*/  STL [R1+0x2404], R9 ;  /* 0x0024040901007387 */ /* 0x000fe20000100800 */
[----:B------:R-:W-:Y:S01]  /*15c10*/  IMAD.HI.U32 R190, R105, R185, RZ ;  /* 0x000000b969be7227 */ /* 0x000fe200078e00ff */
[----:B-1----:R-:W-:-:S03]  /*15c20*/  IADD3 R12, R248, 0x1a5, RZ ;  /* 0x000001a5f80c7810 */ /* 0x002fc60007ffe0ff */
[----:B------:R-:W-:Y:S01]  /*15c30*/  @!P6 IMAD.IADD R183, R183, 0x1, -R251 ;  /* 0x00000001b7b7e824 */ /* 0x000fe200078e0afb */
[----:B------:R-:W-:Y:S01]  /*15c40*/  ISETP.GE.AND P6, PT, R15, RZ, PT ;  /* 0x000000ff0f00720c */ /* 0x000fe20003fc6270 */
[----:B------:R-:W-:Y:S01]  /*15c50*/  IMAD.MOV R190, RZ, RZ, -R190 ;  /* 0x000000ffffbe7224 */ /* 0x000fe200078e0abe */
[----:B------:R-:W-:Y:S01]  /*15c60*/  IABS R187, R12 ;  /* 0x0000000c00bb7213 */ /* 0x000fe20000000000 */
[----:B------:R-:W-:Y:S01]  /*15c70*/  STL [R1+0x23fc], R12 ;  /* 0x0023fc0c01007387 */ /* 0x000fe20000100800 */
[----:B------:R-:W-:Y:S02]  /*15c80*/  IMAD.MOV.U32 R15, RZ, RZ, R183 ;  /* 0x000000ffff0f7224 */ /* 0x000fe400078e00b7 */
[----:B------:R-:W-:Y:S01]  /*15c90*/  IMAD R178, R251, R190, R185 ;  /* 0x000000befbb27224 */ /* 0x000fe200078e02b9 */
[----:B------:R1:W-:Y:S01]  /*15ca0*/  STL [R1+0x14c], R16 ;  /* 0x00014c1001007387 */ /* 0x0003e20000100800 */
[--C-:B------:R-:W-:Y:S01]  /*15cb0*/  @!P3 IMAD.IADD R181, R181, 0x1, -R251.reuse ;  /* 0x00000001b5b5b824 */ /* 0x100fe200078e0afb */
[----:B------:R-:W-:Y:S01]  /*15cc0*/  IABS R185, R4 ;  /* 0x0000000400b97213 */ /* 0x000fe20000000000 */
[----:B------:R-:W-:Y:S01]  /*15cd0*/  @!P5 IMAD.IADD R182, R182, 0x1, -R251 ;  /* 0x00000001b6b6d824 */ /* 0x000fe200078e0afb */
[----:B------:R-:W-:Y:S01]  /*15ce0*/  ISETP.GE.AND P3, PT, R8, RZ, PT ;  /* 0x000000ff0800720c */ /* 0x000fe20003f66270 */
[----:B------:R-:W-:Y:S01]  /*15cf0*/  IMAD.HI.U32 R177, R105, R179, RZ ;  /* 0x000000b369b17227 */ /* 0x000fe200078e00ff */
[----:B------:R-:W-:-:S02]  /*15d00*/  IADD3 R8, R248, 0x1a6, RZ ;  /* 0x000001a6f8087810 */ /* 0x000fc40007ffe0ff */
[----:B------:R-:W-:Y:S01]  /*15d10*/  ISETP.GT.U32.AND P5, PT, R251, R178, PT ;  /* 0x000000b2fb00720c */ /* 0x000fe20003fa4070 */
[----:B------:R-:W-:Y:S01]  /*15d20*/  @!P6 IMAD.MOV R15, RZ, RZ, -R15 ;  /* 0x000000ffff0fe224 */ /* 0x000fe200078e0a0f */
[----:B------:R-:W-:Y:S01]  /*15d30*/  IABS R190, R6 ;  /* 0x0000000600be7213 */ /* 0x000fe20000000000 */
[----:B-1----:R-:W-:Y:S02]  /*15d40*/  IMAD.MOV.U32 R16, RZ, RZ, R184 ;  /* 0x000000ffff107224 */ /* 0x002fe400078e00b8 */
[----:B------:R-:W-:-:S04]  /*15d50*/  IMAD.HI.U32 R194, R105, R185, RZ ;  /* 0x000000b969c27227 */ /* 0x000fc800078e00ff */
[----:B------:R-:W-:Y:S01]  /*15d60*/  @!P4 IMAD.MOV R16, RZ, RZ, -R16 ;  /* 0x000000ffff10c224 */ /* 0x000fe200078e0a10 */
[C---:B------:R-:W-:Y:S01]  /*15d70*/  ISETP.GT.U32.AND P4, PT, R251.reuse, R180, PT ;  /* 0x000000b4fb00720c */ /* 0x040fe20003f84070 */
[----:B------:R-:W-:Y:S02]  /*15d80*/  IMAD.MOV R194, RZ, RZ, -R194 ;  /* 0x000000ffffc27224 */ /* 0x000fe400078e0ac2 */
[----:B------:R-:W-:Y:S01]  /*15d90*/  IMAD.MOV R177, RZ, RZ, -R177 ;  /* 0x000000ffffb17224 */ /* 0x000fe200078e0ab1 */
[----:B------:R1:W-:Y:S01]  /*15da0*/  STL [R1+0x148], R16 ;  /* 0x0001481001007387 */ /* 0x0003e20000100800 */
[C---:B------:R-:W-:Y:S01]  /*15db0*/  IMAD R185, R251.reuse, R194, R185 ;  /* 0x000000c2fbb97224 */ /* 0x040fe200078e02b9 */
[----:B------:R-:W-:Y:S01]  /*15dc0*/  IABS R194, R13 ;  /* 0x0000000d00c27213 */ /* 0x000fe20000000000 */
[----:B------:R-:W-:Y:S01]  /*15dd0*/  @!P5 IMAD.IADD R178, R178, 0x1, -R251 ;  /* 0x00000001b2b2d824 */ /* 0x000fe200078e0afb */
[----:B------:R-:W-:Y:S01]  /*15de0*/  STL [R1+0x23f0], R8 ;  /* 0x0023f00801007387 */ /* 0x000fe20000100800 */
[C---:B------:R-:W-:Y:S01]  /*15df0*/  IMAD R179, R251.reuse, R177, R179 ;  /* 0x000000b1fbb37224 */ /* 0x040fe200078e02b3 */
[----:B------:R-:W-:Y:S01]  /*15e00*/  ISETP.GT.U32.AND P5, PT, R251, R185, PT ;  /* 0x000000b9fb00720c */ /* 0x000fe20003fa4070 */
[----:B------:R-:W-:Y:S01]  /*15e10*/  IMAD.HI.U32 R176, R105, R190, RZ ;  /* 0x000000be69b07227 */ /* 0x000fe200078e00ff */
[----:B------:R2:W-:Y:S01]  /*15e20*/  STL [R1+0x144], R15 ;  /* 0x0001440f01007387 */ /* 0x0005e20000100800 */
[----:B------:R-:W-:-:S02]  /*15e30*/  IABS R177, R3 ;  /* 0x0000000300b17213 */ /* 0x000fc40000000000 */
[--C-:B------:R-:W-:Y:S01]  /*15e40*/  @!P4 IMAD.IADD R180, R180, 0x1, -R251.reuse ;  /* 0x00000001b4b4c824 */ /* 0x100fe200078e0afb */
[----:B------:R-:W-:Y:S01]  /*15e50*/  ISETP.GE.AND P4, PT, R5, RZ, PT ;  /* 0x000000ff0500720c */ /* 0x000fe20003f86270 */
[----:B------:R-:W-:Y:S01]  /*15e60*/  IMAD.MOV R176, RZ, RZ, -R176 ;  /* 0x000000ffffb07224 */ /* 0x000fe200078e0ab0 */
[C---:B------:R-:W-:Y:S01]  /*15e70*/  IADD3 R5, R248.reuse, 0x1a7, RZ ;  /* 0x000001a7f8057810 */ /* 0x040fe20007ffe0ff */
[----:B------:R-:W-:Y:S01]  /*15e80*/  IMAD.HI.U32 R197, R105, R177, RZ ;  /* 0x000000b169c57227 */ /* 0x000fe200078e00ff */
[----:B------:R-:W-:Y:S02]  /*15e90*/  ISETP.GT.U32.AND P6, PT, R251, R180, PT ;  /* 0x000000b4fb00720c */ /* 0x000fe40003fc4070 */
[----:B-1----:R-:W-:Y:S01]  /*15ea0*/  IADD3 R16, R248, 0x1a8, RZ ;  /* 0x000001a8f8107810 */ /* 0x002fe20007ffe0ff */
[----:B--2---:R-:W-:Y:S01]  /*15eb0*/  IMAD.MOV.U32 R15, RZ, RZ, R182 ;  /* 0x000000ffff0f7224 */ /* 0x004fe200078e00b6 */
[----:B------:R-:W-:Y:S01]  /*15ec0*/  STL [R1+0x23e4], R5 ;  /* 0x0023e40501007387 */ /* 0x000fe20000100800 */
[----:B------:R-:W-:-:S02]  /*15ed0*/  @!P5 IMAD.IADD R185, R185, 0x1, -R251 ;  /* 0x00000001b9b9d824 */ /* 0x000fc400078e0afb */
[----:B------:R-:W-:Y:S01]  /*15ee0*/  @!P3 IMAD.MOV R15, RZ, RZ, -R15 ;  /* 0x000000ffff0fb224 */ /* 0x000fe200078e0a0f */
[C---:B------:R-:W-:Y:S01]  /*15ef0*/  ISETP.GT.U32.AND P3, PT, R251.reuse, R178, PT ;  /* 0x000000b2fb00720c */ /* 0x040fe20003f64070 */
[----:B------:R-:W-:Y:S01]  /*15f00*/  IMAD.MOV R197, RZ, RZ, -R197 ;  /* 0x000000ffffc57224 */ /* 0x000fe200078e0ac5 */
[C---:B------:R-:W-:Y:S01]  /*15f10*/  ISETP.GT.U32.AND P5, PT, R251.reuse, R185, PT ;  /* 0x000000b9fb00720c */ /* 0x040fe20003fa4070 */
[C---:B------:R-:W-:Y:S01]  /*15f20*/  IMAD R176, R251.reuse, R176, R190 ;  /* 0x000000b0fbb07224 */ /* 0x040fe200078e02be */
[----:B------:R1:W-:Y:S01]  /*15f30*/  STL [R1+0x140], R15 ;  /* 0x0001400f01007387 */ /* 0x0003e20000100800 */
[----:B------:R-:W-:Y:S01]  /*15f40*/  @!P6 IMAD.IADD R180, R180, 0x1, -R251 ;  /* 0x00000001b4b4e824 */ /* 0x000fe200078e0afb */
[----:B------:R-:W-:Y:S01]  /*15f50*/  ISETP.GE.AND P6, PT, R14, RZ, PT ;  /* 0x000000ff0e00720c */ /* 0x000fe20003fc6270 */
[----:B------:R-:W-:Y:S01]  /*15f60*/  IMAD R177, R251, R197, R177 ;  /* 0x000000c5fbb17224 */ /* 0x000fe200078e02b1 */
[----:B------:R-:W-:Y:S01]  /*15f70*/  STL [R1+0x23dc], R16 ;  /* 0x0023dc1001007387 */ /* 0x000fe20000100800 */
[----:B------:R-:W-:Y:S01]  /*15f80*/  IMAD.MOV.U32 R14, RZ, RZ, R180 ;  /* 0x000000ffff0e7224 */ /* 0x000fe200078e00b4 */
[----:B------:R-:W-:Y:S01]  /*15f90*/  IABS R190, R11 ;  /* 0x0000000b00be7213 */ /* 0x000fe20000000000 */
[----:B------:R-:W-:Y:S01]  /*15fa0*/  IMAD.HI.U32 R196, R105, R194, RZ ;  /* 0x000000c269c47227 */ /* 0x000fe200078e00ff */
[----:B------:R-:W-:-:S03]  /*15fb0*/  IABS R197, R2 ;  /* 0x0000000200c57213 */ /* 0x000fc60000000000 */
[----:B-1----:R-:W-:Y:S02]  /*15fc0*/  IMAD.MOV.U32 R15, RZ, RZ, R181 ;  /* 0x000000ffff0f7224 */ /* 0x002fe400078e00b5 */
[----:B------:R-:W-:Y:S01]  /*15fd0*/  @!P3 IMAD.IADD R178, R178, 0x1, -R251 ;  /* 0x00000001b2b2b824 */ /* 0x000fe200078e0afb */
[----:B------:R-:W-:Y:S01]  /*15fe0*/  ISETP.GE.AND P3, PT, R7, RZ, PT ;  /* 0x000000ff0700720c */ /* 0x000fe20003f66270 */
[----:B------:R-:W-:Y:S01]  /*15ff0*/  @!P4 IMAD.MOV R15, RZ, RZ, -R15 ;  /* 0x000000ffff0fc224 */ /* 0x000fe200078e0a0f */
[C---:B------:R-:W-:Y:S01]  /*16000*/  ISETP.GT.U32.AND P4, PT, R251.reuse, R179, PT ;  /* 0x000000b3fb00720c */ /* 0x040fe20003f84070 */
[----:B------:R-:W-:Y:S02]  /*16010*/  IMAD.MOV.U32 R7, RZ, RZ, R178 ;  /* 0x000000ffff077224 */ /* 0x000fe400078e00b2 */
[----:B------:R-:W-:Y:S01]  /*16020*/  @!P6 IMAD.MOV R14, RZ, RZ, -R14 ;  /* 0x000000ffff0ee224 */ /* 0x000fe200078e0a0e */
[----:B------:R-:W-:Y:S01]  /*16030*/  ISETP.GT.U32.AND P6, PT, R251, R176, PT ;  /* 0x000000b0fb00720c */ /* 0x000fe20003fc4070 */
[----:B------:R-:W-:Y:S01]  /*16040*/  @!P5 IMAD.IADD R185, R185, 0x1, -R251 ;  /* 0x00000001b9b9d824 */ /* 0x000fe200078e0afb */
[----:B------:R-:W-:Y:S01]  /*16050*/  ISETP.GT.U32.AND P5, PT, R251, R177, PT ;  /* 0x000000b1fb00720c */ /* 0x000fe20003fa4070 */
[----:B------:R-:W-:Y:S01]  /*16060*/  STL [R1+0x13c], R15 ;  /* 0x00013c0f01007387 */ /* 0x000fe20000100800 */
[----:B------:R-:W-:-:S02]  /*16070*/  IMAD.MOV R196, RZ, RZ, -R196 ;  /* 0x000000ffffc47224 */ /* 0x000fc400078e0ac4 */
[----:B------:R-:W-:Y:S01]  /*16080*/  IMAD.HI.U32 R195, R105, R190, RZ ;  /* 0x000000be69c37227 */ /* 0x000fe200078e00ff */
[----:B------:R1:W-:Y:S03]  /*16090*/  STL [R1+0x138], R14 ;  /* 0x0001380e01007387 */ /* 0x0003e60000100800 */
[----:B------:R-:W-:Y:S02]  /*160a0*/  @!P4 IMAD.IADD R179, R179, 0x1, -R251 ;  /* 0x00000001b3b3c824 */ /* 0x000fe400078e0afb */
[----:B------:R-:W-:Y:S01]  /*160b0*/  @!P3 IMAD.MOV R7, RZ, RZ, -R7 ;  /* 0x000000ffff07b224 */ /* 0x000fe200078e0a07 */
[----:B------:R-:W-:Y:S01]  /*160c0*/  ISETP.GE.AND P3, PT, R4, RZ, PT ;  /* 0x000000ff0400720c */ /* 0x000fe20003f66270 */
[--C-:B------:R-:W-:Y:S01]  /*160d0*/  @!P6 IMAD.IADD R176, R176, 0x1, -R251.reuse ;  /* 0x00000001b0b0e824 */ /* 0x100fe200078e0afb */
[----:B------:R-:W-:Y:S01]  /*160e0*/  ISETP.GT.U32.AND P4, PT, R251, R179, PT ;  /* 0x000000b3fb00720c */ /* 0x000fe20003f84070 */
[----:B------:R-:W-:Y:S01]  /*160f0*/  @!P5 IMAD.IADD R177, R177, 0x1, -R251 ;  /* 0x00000001b1b1d824 */ /* 0x000fe200078e0afb */
[----:B------:R-:W-:Y:S01]  /*16100*/  ISETP.GE.AND P6, PT, R6, RZ, PT ;  /* 0x000000ff0600720c */ /* 0x000fe20003fc6270 */
[----:B-1----:R-:W-:Y:S01]  /*16110*/  IMAD.MOV.U32 R14, RZ, RZ, R185 ;  /* 0x000000ffff0e7224 */ /* 0x002fe200078e00b9 */
[C---:B------:R-:W-:Y:S01]  /*16120*/  IADD3 R15, R248.reuse, 0x1a9, RZ ;  /* 0x000001a9f80f7810 */ /* 0x040fe20007ffe0ff */
[C---:B------:R-:W-:Y:S01]  /*16130*/  IMAD R194, R251.reuse, R196, R194 ;  /* 0x000000c4fbc27224 */ /* 0x040fe200078e02c2 */
[----:B------:R-:W-:Y:S01]  /*16140*/  ISETP.GT.U32.AND P5, PT, R251, R177, PT ;  /* 0x000000b1fb00720c */ /* 0x000fe20003fa4070 */
[----:B------:R-:W-:Y:S01]  /*16150*/  IMAD.HI.U32 R193, R105, R197, RZ ;  /* 0x000000c569c17227 */ /* 0x000fe200078e00ff */
[----:B------:R-:W-:Y:S01]  /*16160*/  IABS R196, R18 ;  /* 0x0000001200c47213 */ /* 0x000fe20000000000 */
[----:B------:R1:W-:Y:S01]  /*16170*/  STL [R1+0x134], R7 ;  /* 0x0001340701007387 */ /* 0x0003e20000100800 */
[C---:B------:R-:W-:Y:S01]  /*16180*/  IADD3 R4, R248.reuse, 0x1aa, RZ ;  /* 0x000001aaf8047810 */ /* 0x040fe20007ffe0ff */
[----:B------:R-:W-:Y:S01]  /*16190*/  @!P3 IMAD.MOV R14, RZ, RZ, -R14 ;  /* 0x000000ffff0eb224 */ /* 0x000fe200078e0a0e */
[----:B------:R-:W-:Y:S01]  /*161a0*/  ISETP.GT.U32.AND P3, PT, R251, R176, PT ;  /* 0x000000b0fb00720c */ /* 0x000fe20003f64070 */
[----:B------:R-:W-:Y:S01]  /*161b0*/  @!P4 IMAD.IADD R179, R179, 0x1, -R251 ;  /* 0x00000001b3b3c824 */ /* 0x000fe200078e0afb */
[----:B------:R-:W-:Y:S01]  /*161c0*/  ISETP.GE.AND P4, PT, R19, RZ, PT ;  /* 0x000000ff1300720c */ /* 0x000fe20003f86270 */
[----:B------:R-:W-:Y:S01]  /*161d0*/  IMAD.MOV R195, RZ, RZ, -R195 ;  /* 0x000000ffffc37224 */ /* 0x000fe200078e0ac3 */
[----:B------:R-:W-:Y:S01]  /*161e0*/  STL [R1+0x23d4], R15 ;  /* 0x0023d40f01007387 */ /* 0x000fe20000100800 */
[----:B------:R-:W-:Y:S01]  /*161f0*/  IMAD.MOV.U32 R6, RZ, RZ, R179 ;  /* 0x000000ffff067224 */ /* 0x000fe200078e00b3 */
[----:B------:R-:W-:Y:S01]  /*16200*/  IABS R185, R15 ;  /* 0x0000000f00b97213 */ /* 0x000fe20000000000 */
[----:B------:R-:W-:Y:S01]  /*16210*/  IMAD.MOV R193, RZ, RZ, -R193 ;  /* 0x000000ffffc17224 */ /* 0x000fe200078e0ac1 */
[----:B-1----:R-:W-:Y:S01]  /*16220*/  IADD3 R7, R248, 0x1ab, RZ ;  /* 0x000001abf8077810 */ /* 0x002fe20007ffe0ff */
[C---:B------:R-:W-:Y:S01]  /*16230*/  IMAD R190, R251.reuse, R195, R190 ;  /* 0x000000c3fbbe7224 */ /* 0x040fe200078e02be */
[----:B------:R-:W-:Y:S01]  /*16240*/  IABS R195, R10 ;  /* 0x0000000a00c37213 */ /* 0x000fe20000000000 */
[C---:B------:R-:W-:Y:S01]  /*16250*/  IMAD R197, R251.reuse, R193, R197 ;  /* 0x000000c1fbc57224 */ /* 0x040fe200078e02c5 */
[----:B------:R-:W-:Y:S01]  /*16260*/  IABS R193, R17 ;  /* 0x0000001100c17213 */ /* 0x000fe20000000000 */
[--C-:B------:R-:W-:Y:S01]  /*16270*/  @!P3 IMAD.IADD R176, R176, 0x1, -R251.reuse ;  /* 0x00000001b0b0b824 */ /* 0x100fe200078e0afb */
[C---:B------:R-:W-:Y:S01]  /*16280*/  ISETP.GT.U32.AND P3, PT, R251.reuse, R190, PT ;  /* 0x000000befb00720c */ /* 0x040fe20003f64070 */
[----:B------:R-:W-:Y:S01]  /*16290*/  @!P4 IMAD.MOV R6, RZ, RZ, -R6 ;  /* 0x000000ffff06c224 */ /* 0x000fe200078e0a06 */
[----:B------:R-:W-:Y:S01]  /*162a0*/  ISETP.GT.U32.AND P4, PT, R251, R194, PT ;  /* 0x000000c2fb00720c */ /* 0x000fe20003f84070 */
[----:B------:R-:W-:Y:S01]  /*162b0*/  @!P5 IMAD.IADD R177, R177, 0x1, -R251 ;  /* 0x00000001b1b1d824 */ /* 0x000fe200078e0afb */
[----:B------:R-:W-:Y:S01]  /*162c0*/  ISETP.GT.U32.AND P5, PT, R251, R197, PT ;  /* 0x000000c5fb00720c */ /* 0x000fe20003fa4070 */
[C---:B------:R-:W-:Y:S01]  /*162d0*/  IMAD.HI.U32 R189, R105.reuse, R196, RZ ;  /* 0x000000c469bd7227 */ /* 0x040fe200078e00ff */
[----:B------:R-:W-:Y:S03]  /*162e0*/  STL [R1+0x23cc], R4 ;  /* 0x0023cc0401007387 */ /* 0x000fe60000100800 */
[----:B------:R-:W-:Y:S01]  /*162f0*/  IMAD.MOV R189, RZ, RZ, -R189 ;  /* 0x000000ffffbd7224 */ /* 0x000fe200078e0abd */
[----:B------:R-:W-:Y:S01]  /*16300*/  STL [R1+0x23c8], R7 ;  /* 0x0023c80701007387 */ /* 0x000fe20000100800 */
[----:B------:R-:W-:-:S03]  /*16310*/  IMAD.HI.U32 R191, R105, R193, RZ ;  /* 0x000000c169bf7227 */ /* 0x000fc600078e00ff */
[----:B------:R1:W-:Y:S01]  /*16320*/  STL [R1+0x130], R14 ;  /* 0x0001300e01007387 */ /* 0x0003e20000100800 */
[--C-:B------:R-:W-:Y:S01]  /*16330*/  @!P4 IMAD.IADD R194, R194, 0x1, -R251.reuse ;  /* 0x00000001c2c2c824 */ /* 0x100fe200078e0afb */
[----:B------:R-:W-:Y:S01]  /*16340*/  ISETP.GE.AND P4, PT, R3, RZ, PT ;  /* 0x000000ff0300720c */ /* 0x000fe20003f86270 */
[----:B------:R-:W-:Y:S01]  /*16350*/  IMAD.MOV.U32 R3, RZ, RZ, R176 ;  /* 0x000000ffff037224 */ /* 0x000fe200078e00b0 */
[----:B------:R2:W-:Y:S01]  /*16360*/  STL [R1+0x12c], R6 ;  /* 0x00012c0601007387 */ /* 0x0005e20000100800 */
[----:B------:R-:W-:Y:S02]  /*16370*/  @!P3 IMAD.IADD R190, R190, 0x1, -R251 ;  /* 0x00000001bebeb824 */ /* 0x000fe400078e0afb */
[----:B------:R-:W-:Y:S01]  /*16380*/  @!P6 IMAD.MOV R3, RZ, RZ, -R3 ;  /* 0x000000ffff03e224 */ /* 0x000fe200078e0a03 */
[C---:B------:R-:W-:Y:S01]  /*16390*/  ISETP.GT.U32.AND P6, PT, R251.reuse, R194, PT ;  /* 0x000000c2fb00720c */ /* 0x040fe20003fc4070 */
[C---:B------:R-:W-:Y:S01]  /*163a0*/  IMAD R196, R251.reuse, R189, R196 ;  /* 0x000000bdfbc47224 */ /* 0x040fe200078e02c4 */
[----:B------:R-:W-:Y:S01]  /*163b0*/  ISETP.GT.U32.AND P3, PT, R251, R190, PT ;  /* 0x000000befb00720c */ /* 0x000fe20003f64070 */
[----:B------:R-:W-:Y:S01]  /*163c0*/  IMAD.MOV.U32 R19, RZ, RZ, R177 ;  /* 0x000000ffff137224 */ /* 0x000fe200078e00b1 */
[----:B------:R-:W-:Y:S01]  /*163d0*/  IABS R189, R9 ;  /* 0x0000000900bd7213 */ /* 0x000fe20000000000 */
[----:B------:R-:W-:Y:S01]  /*163e0*/  @!P5 IMAD.IADD R197, R197, 0x1, -R251 ;  /* 0x00000001c5c5d824 */ /* 0x000fe200078e0afb */
[C---:B-1----:R-:W-:Y:S01]  /*163f0*/  IADD3 R14, R248.reuse, 0x1ac, RZ ;  /* 0x000001acf80e7810 */ /* 0x042fe20007ffe0ff */
[----:B------:R-:W-:Y:S01]  /*16400*/  IMAD.MOV R191, RZ, RZ, -R191 ;  /* 0x000000ffffbf7224 */ /* 0x000fe200078e0abf */
[----:B------:R1:W-:Y:S01]  /*16410*/  STL [R1+0x128], R3 ;  /* 0x0001280301007387 */ /* 0x0003e20000100800 */
[----:B------:R-:W-:Y:S01]  /*16420*/  @!P4 IMAD.MOV R19, RZ, RZ, -R19 ;  /* 0x000000ffff13c224 */ /* 0x000fe200078e0a13 */
[----:B------:R-:W-:Y:S01]  /*16430*/  ISETP.GT.U32.AND P4, PT, R251, R196, PT ;  /* 0x000000c4fb00720c */ /* 0x000fe20003f84070 */
[----:B------:R-:W-:Y:S01]  /*16440*/  IMAD.HI.U32 R192, R105, R195, RZ ;  /* 0x000000c369c07227 */ /* 0x000fe200078e00ff */
[C---:B------:R-:W-:Y:S01]  /*16450*/  ISETP.GT.U32.AND P5, PT, R251.reuse, R197, PT ;  /* 0x000000c5fb00720c */ /* 0x040fe20003fa4070 */
[----:B------:R-:W-:Y:S01]  /*16460*/  STL [R1+0x23b8], R14 ;  /* 0x0023b80e01007387 */ /* 0x000fe20000100800 */
[----:B--2---:R-:W-:Y:S01]  /*16470*/  IADD3 R6, R248, 0x1ae, RZ ;  /* 0x000001aef8067810 */ /* 0x004fe20007ffe0ff */
[C---:B------:R-:W-:Y:S01]  /*16480*/  IMAD R193, R251.reuse, R191, R193 ;  /* 0x000000bffbc17224 */ /* 0x040fe200078e02c1 */
[----:B------:R-:W-:Y:S01]  /*16490*/  IABS R191, R5 ;  /* 0x0000000500bf7213 */ /* 0x000fe20000000000 */
[----:B------:R-:W-:Y:S01]  /*164a0*/  IMAD.MOV R188, RZ, RZ, -R192 ;  /* 0x000000ffffbc7224 */ /* 0x000fe200078e0ac0 */
[----:B------:R-:W-:Y:S01]  /*164b0*/  IABS R192, R0 ;  /* 0x0000000000c07213 */ /* 0x000fe20000000000 */
        /* <DEDUP_REMOVED lines=12> */
[----:B------:R-:W-:Y:S01]  /*16580*/  IMAD.HI.U32 R188, R105, R192, RZ ;  /* 0x000000c069bc7227 */ /* 0x000fe200078e00ff */
[----:B------:R-:W-:-:S02]  /*16590*/  IABS R204, R3 ;  /* 0x0000000300cc7213 */ /* 0x000fc40000000000 */
[----:B------:R-:W-:Y:S01]  /*165a0*/  STL [R1+0x23ac], R6 ;  /* 0x0023ac0601007387 */ /* 0x000fe20000100800 */
[----:B------:R-:W-:Y:S01]  /*165b0*/  @!P6 IMAD.IADD R193, R193, 0x1, -R251 ;  /* 0x00000001c1c1e824 */ /* 0x000fe200078e0afb */
[----:B------:R-:W-:Y:S01]  /*165c0*/  ISETP.GE.AND P6, PT, R2, RZ, PT ;  /* 0x000000ff0200720c */ /* 0x000fe20003fc6270 */
[----:B------:R-:W-:Y:S01]  /*165d0*/  IMAD.MOV.U32 R2, RZ, RZ, R190 ;  /* 0x000000ffff027224 */ /* 0x000fe200078e00be */
[----:B------:R-:W-:Y:S01]  /*165e0*/  STL [R1+0x124], R19 ;  /* 0x0001241301007387 */ /* 0x000fe20000100800 */
[----:B------:R-:W-:Y:S01]  /*165f0*/  IMAD.MOV.U32 R186, RZ, RZ, R187 ;  /* 0x000000ffffba7224 */ /* 0x000fe200078e00bb */
[----:B------:R-:W-:Y:S01]  /*16600*/  IABS R176, R6 ;  /* 0x0000000600b07213 */ /* 0x000fe20000000000 */
[----:B------:R-:W-:Y:S01]  /*16610*/  @!P3 IMAD.MOV R11, RZ, RZ, -R11 ;  /* 0x000000ffff0bb224 */ /* 0x000fe200078e0a0b */
[----:B------:R-:W-:Y:S01]  /*16620*/  ISETP.GT.U32.AND P3, PT, R251, R196, PT ;  /* 0x000000c4fb00720c */ /* 0x000fe20003f64070 */
[----:B------:R-:W-:Y:S01]  /*16630*/  IMAD.HI.U32 R187, R105, R189, RZ ;  /* 0x000000bd69bb7227 */ /* 0x000fe200078e00ff */
[----:B------:R-:W-:-:S02]  /*16640*/  IADD3 R13, R248, 0x1af, RZ ;  /* 0x000001aff80d7810 */ /* 0x000fc40007ffe0ff */
[----:B------:R1:W-:Y:S01]  /*16650*/  STL [R1+0x120], R11 ;  /* 0x0001200b01007387 */ /* 0x0003e20000100800 */
[----:B------:R-:W-:Y:S01]  /*16660*/  @!P4 IMAD.MOV R2, RZ, RZ, -R2 ;  /* 0x000000ffff02c224 */ /* 0x000fe200078e0a02 */
[----:B------:R-:W-:Y:S01]  /*16670*/  ISETP.GT.U32.AND P4, PT, R251, R193, PT ;  /* 0x000000c1fb00720c */ /* 0x000fe20003f84070 */
[----:B------:R-:W-:Y:S01]  /*16680*/  IMAD.MOV R188, RZ, RZ, -R188 ;  /* 0x000000ffffbc7224 */ /* 0x000fe200078e0abc */
[----:B------:R-:W-:Y:S01]  /*16690*/  IABS R199, R13 ;  /* 0x0000000d00c77213 */ /* 0x000fe20000000000 */
[----:B------:R-:W-:Y:S01]  /*166a0*/  @!P5 IMAD.IADD R195, R195, 0x1, -R251 ;  /* 0x00000001c3c3d824 */ /* 0x000fe200078e0afb */
[----:B------:R2:W-:Y:S01]  /*166b0*/  STL [R1+0x11c], R2 ;  /* 0x00011c0201007387 */ /* 0x0005e20000100800 */
[----:B------:R-:W-:Y:S02]  /*166c0*/  IMAD.MOV R187, RZ, RZ, -R187 ;  /* 0x000000ffffbb7224 */ /* 0x000fe400078e0abb */
[C---:B------:R-:W-:Y:S01]  /*166d0*/  IMAD R192, R251.reuse, R188, R192 ;  /* 0x000000bcfbc07224 */ /* 0x040fe200078e02c0 */
[----:B------:R-:W-:Y:S01]  /*166e0*/  ISETP.GT.U32.AND P5, PT, R251, R195, PT ;  /* 0x000000c3fb00720c */ /* 0x000fe20003fa4070 */
[----:B------:R-:W-:Y:S01]  /*166f0*/  IMAD.HI.U32 R184, R105, R186, RZ ;  /* 0x000000ba69b87227 */ /* 0x000fe200078e00ff */
[----:B------:R-:W-:-:S02]  /*16700*/  IABS R188, R14 ;  /* 0x0000000e00bc7213 */ /* 0x000fc40000000000 */
[----:B-1----:R-:W-:Y:S01]  /*16710*/  IADD3 R11, R248, 0x1b0, RZ ;  /* 0x000001b0f80b7810 */ /* 0x002fe20007ffe0ff */
[C---:B------:R-:W-:Y:S01]  /*16720*/  IMAD R189, R251.reuse, R187, R189 ;  /* 0x000000bbfbbd7224 */ /* 0x040fe200078e02bd */
[----:B------:R-:W-:Y:S01]  /*16730*/  IABS R187, R7 ;  /* 0x0000000700bb7213 */ /* 0x000fe20000000000 */
[----:B--2---:R-:W-:Y:S01]  /*16740*/  IMAD.MOV.U32 R2, RZ, RZ, R197 ;  /* 0x000000ffff027224 */ /* 0x004fe200078e00c5 */
[----:B------:R-:W-:Y:S01]  /*16750*/  IABS R203, R11 ;  /* 0x0000000b00cb7213 */ /* 0x000fe20000000000 */
[----:B------:R-:W-:Y:S02]  /*16760*/  IMAD.MOV R184, RZ, RZ, -R184 ;  /* 0x000000ffffb87224 */ /* 0x000fe400078e0ab8 */
[----:B------:R-:W-:Y:S01]  /*16770*/  @!P6 IMAD.MOV R2, RZ, RZ, -R2 ;  /* 0x000000ffff02e224 */ /* 0x000fe200078e0a02 */
[----:B------:R-:W-:Y:S01]  /*16780*/  ISETP.GT.U32.AND P6, PT, R251, R192, PT ;  /* 0x000000c0fb00720c */ /* 0x000fe20003fc4070 */
[----:B------:R-:W-:-:S03]  /*16790*/  IMAD.HI.U32 R178, R105, R187, RZ ;  /* 0x000000bb69b27227 */ /* 0x000fc600078e00ff */
[----:B------:R1:W-:Y:S01]  /*167a0*/  STL [R1+0x118], R2 ;  /* 0x0001180201007387 */ /* 0x0003e20000100800 */
[C---:B------:R-:W-:Y:S01]  /*167b0*/  IMAD R183, R251.reuse, R184, R186 ;  /* 0x000000b8fbb77224 */ /* 0x040fe200078e02ba */
[----:B------:R-:W-:Y:S01]  /*167c0*/  IABS R184, R8 ;  /* 0x0000000800b87213 */ /* 0x000fe20000000000 */
[----:B------:R-:W-:Y:S01]  /*167d0*/  IMAD.MOV R178, RZ, RZ, -R178 ;  /* 0x000000ffffb27224 */ /* 0x000fe200078e0ab2 */
[----:B------:R-:W-:Y:S01]  /*167e0*/  STL [R1+0x23a0], R13 ;  /* 0x0023a00d01007387 */ /* 0x000fe20000100800 */
[--C-:B------:R-:W-:Y:S01]  /*167f0*/  @!P3 IMAD.IADD R196, R196, 0x1, -R251.reuse ;  /* 0x00000001c4c4b824 */ /* 0x100fe200078e0afb */
[----:B------:R-:W-:Y:S01]  /*16800*/  ISETP.GT.U32.AND P3, PT, R251, R189, PT ;  /* 0x000000bdfb00720c */ /* 0x000fe20003f64070 */
[----:B------:R-:W-:Y:S01]  /*16810*/  IMAD.HI.U32 R186, R105, R191, RZ ;  /* 0x000000bf69ba7227 */ /* 0x000fe200078e00ff */
[----:B------:R-:W-:Y:S01]  /*16820*/  STL [R1+0x2394], R11 ;  /* 0x0023940b01007387 */ /* 0x000fe20000100800 */
[----:B-1----:R-:W-:Y:S02]  /*16830*/  IADD3 R2, R248, 0x1b1, RZ ;  /* 0x000001b1f8027810 */ /* 0x002fe40007ffe0ff */
[----:B------:R-:W-:Y:S01]  /*16840*/  @!P5 IMAD.IADD R195, R195, 0x1, -R251 ;  /* 0x00000001c3c3d824 */ /* 0x000fe200078e0afb */
[----:B------:R-:W-:Y:S01]  /*16850*/  ISETP.GE.AND P5, PT, R17, RZ, PT ;  /* 0x000000ff1100720c */ /* 0x000fe20003fa6270 */
[----:B------:R-:W-:Y:S01]  /*16860*/  IMAD.HI.U32 R177, R105, R204, RZ ;  /* 0x000000cc69b17227 */ /* 0x000fe200078e00ff */
[----:B------:R-:W-:Y:S01]  /*16870*/  IABS R202, R2 ;  /* 0x0000000200ca7213 */ /* 0x000fe20000000000 */
[----:B------:R1:W-:Y:S02]  /*16880*/  STL [R1+0x2390], R2 ;  /* 0x0023900201007387 */ /* 0x0003e40000100800 */
[----:B------:R-:W-:Y:S01]  /*16890*/  IMAD.MOV.U32 R182, RZ, RZ, R184 ;  /* 0x000000ffffb67224 */ /* 0x000fe200078e00b8 */
[----:B------:R-:W-:Y:S01]  /*168a0*/  IABS R184, R16 ;  /* 0x0000001000b87213 */ /* 0x000fe20000000000 */
[----:B------:R-:W-:-:S02]  /*168b0*/  IMAD R187, R251, R178, R187 ;  /* 0x000000b2fbbb7224 */ /* 0x000fc400078e02bb */
[----:B------:R-:W-:Y:S01]  /*168c0*/  @!P4 IMAD.IADD R193, R193, 0x1, -R251 ;  /* 0x00000001c1c1c824 */ /* 0x000fe200078e0afb */
[----:B------:R-:W-:Y:S01]  /*168d0*/  ISETP.GE.AND P4, PT, R18, RZ, PT ;  /* 0x000000ff1200720c */ /* 0x000fe20003f86270 */
[----:B------:R-:W-:Y:S02]  /*168e0*/  IMAD.MOV R186, RZ, RZ, -R186 ;  /* 0x000000ffffba7224 */ /* 0x000fe400078e0aba */
[----:B------:R-:W-:-:S04]  /*168f0*/  IMAD.HI.U32 R178, R105, R176, RZ ;  /* 0x000000b069b27227 */ /* 0x000fc800078e00ff */
[----:B------:R-:W-:Y:S01]  /*16900*/  @!P6 IMAD.IADD R192, R192, 0x1, -R251 ;  /* 0x00000001c0c0e824 */ /* 0x000fe200078e0afb */
[----:B------:R-:W-:Y:S01]  /*16910*/  ISETP.GE.AND P6, PT, R10, RZ, PT ;  /* 0x000000ff0a00720c */ /* 0x000fe20003fc6270 */
[----:B------:R-:W-:Y:S01]  /*16920*/  IMAD.MOV R177, RZ, RZ, -R177 ;  /* 0x000000ffffb17224 */ /* 0x000fe200078e0ab1 */
[----:B------:R-:W-:Y:S01]  /*16930*/  IADD3 R10, R248, 0x1b3, RZ ;  /* 0x000001b3f80a7810 */ /* 0x000fe20007ffe0ff */
[----:B------:R-:W-:-:S03]  /*16940*/  IMAD.HI.U32 R181, R105, R182, RZ ;  /* 0x000000b669b57227 */ /* 0x000fc600078e00ff */
[----:B------:R-:W-:Y:S01]  /*16950*/  IABS R197, R10 ;  /* 0x0000000a00c57213 */ /* 0x000fe20000000000 */
[C---:B------:R-:W-:Y:S01]  /*16960*/  IMAD R191, R251.reuse, R186, R191 ;  /* 0x000000bafbbf7224 */ /* 0x040fe200078e02bf */
[----:B------:R-:W-:Y:S01]  /*16970*/  IABS R186, R4 ;  /* 0x0000000400ba7213 */ /* 0x000fe20000000000 */
[----:B------:R-:W-:Y:S02]  /*16980*/  IMAD.MOV R178, RZ, RZ, -R178 ;  /* 0x000000ffffb27224 */ /* 0x000fe400078e0ab2 */
[C---:B------:R-:W-:Y:S02]  /*16990*/  IMAD R204, R251.reuse, R177, R204 ;  /* 0x000000b1fbcc7224 */ /* 0x040fe400078e02cc */
[----:B------:R-:W-:Y:S02]  /*169a0*/  IMAD.MOV R181, RZ, RZ, -R181 ;  /* 0x000000ffffb57224 */ /* 0x000fe400078e0ab5 */
[----:B------:R-:W-:Y:S02]  /*169b0*/  IMAD.MOV.U32 R177, RZ, RZ, R193 ;  /* 0x000000ffffb17224 */ /* 0x000fe400078e00c1 */
[----:B------:R-:W-:-:S02]  /*169c0*/  IMAD R190, R251, R178, R176 ;  /* 0x000000b2fbbe7224 */ /* 0x000fc400078e02b0 */
[----:B------:R-:W-:Y:S02]  /*169d0*/  IMAD.MOV.U32 R176, RZ, RZ, R196 ;  /* 0x000000ffffb07224 */ /* 0x000fe400078e00c4 */
[----:B------:R-:W-:Y:S02]  /*169e0*/  @!P3 IMAD.IADD R189, R189, 0x1, -R251 ;  /* 0x00000001bdbdb824 */ /* 0x000fe400078e0afb */
[----:B------:R-:W-:-:S03]  /*169f0*/  IMAD.HI.U32 R179, R105, R186, RZ ;  /* 0x000000ba69b37227 */ /* 0x000fc600078e00ff */
[C---:B------:R-:W-:Y:S01]  /*16a00*/  ISETP.GT.U32.AND P3, PT, R251.reuse, R189, PT ;  /* 0x000000bdfb00720c */ /* 0x040fe20003f64070 */
[C---:B------:R-:W-:Y:S02]  /*16a10*/  IMAD R182, R251.reuse, R181, R182 ;  /* 0x000000b5fbb67224 */ /* 0x040fe400078e02b6 */
[----:B------:R-:W-:Y:S02]  /*16a20*/  IMAD.MOV.U32 R178, RZ, RZ, R195 ;  /* 0x000000ffffb27224 */ /* 0x000fe400078e00c3 */
[----:B------:R-:W-:Y:S01]  /*16a30*/  @!P5 IMAD.MOV R177, RZ, RZ, -R177 ;  /* 0x000000ffffb1d224 */ /* 0x000fe200078e0ab1 */
[C---:B------:R-:W-:Y:S01]  /*16a40*/  ISETP.GT.U32.AND P5, PT, R251.reuse, R183, PT ;  /* 0x000000b7fb00720c */ /* 0x040fe20003fa4070 */
[----:B------:R-:W-:Y:S01]  /*16a50*/  @!P4 IMAD.MOV R176, RZ, RZ, -R176 ;  /* 0x000000ffffb0c224 */ /* 0x000fe200078e0ab0 */
[C---:B------:R-:W-:Y:S01]  /*16a60*/  ISETP.GT.U32.AND P4, PT, R251.reuse, R192, PT ;  /* 0x000000c0fb00720c */ /* 0x040fe20003f84070 */
[----:B------:R-:W-:Y:S02]  /*16a70*/  IMAD.MOV R179, RZ, RZ, -R179 ;  /* 0x000000ffffb37224 */ /* 0x000fe400078e0ab3 */
[----:B------:R-:W-:Y:S01]  /*16a80*/  @!P6 IMAD.MOV R178, RZ, RZ, -R178 ;  /* 0x000000ffffb2e224 */ /* 0x000fe200078e0ab2 */
[C---:B------:R-:W-:Y:S01]  /*16a90*/  ISETP.GT.U32.AND P6, PT, R251.reuse, R182, PT ;  /* 0x000000b6fb00720c */ /* 0x040fe20003fc4070 */
[----:B------:R-:W-:Y:S01]  /*16aa0*/  IMAD R186, R251, R179, R186 ;  /* 0x000000b3fbba7224 */ /* 0x000fe200078e02ba */
[----:B------:R-:W-:Y:S01]  /*16ab0*/  STL.64 [R1+0x2e68], R176 ;  /* 0x002e68b001007387 */ /* 0x000fe20000100a00 */
[----:B------:R-:W-:-:S04]  /*16ac0*/  IMAD.HI.U32 R179, R105, R188, RZ ;  /* 0x000000bc69b37227 */ /* 0x000fc800078e00ff */
[----:B------:R-:W-:Y:S02]  /*16ad0*/  IMAD.MOV R179, RZ, RZ, -R179 ;  /* 0x000000ffffb37224 */ /* 0x000fe400078e0ab3 */
[----:B------:R-:W-:-:S04]  /*16ae0*/  IMAD.HI.U32 R180, R105, R185, RZ ;  /* 0x000000b969b47227 */ /* 0x000fc800078e00ff */
[--C-:B------:R-:W-:Y:S01]  /*16af0*/  @!P5 IMAD.IADD R183, R183, 0x1, -R251.reuse ;  /* 0x00000001b7b7d824 */ /* 0x100fe200078e0afb */
[----:B------:R-:W-:Y:S01]  /*16b00*/  ISETP.GE.AND P5, PT, R9, RZ, PT ;  /* 0x000000ff0900720c */ /* 0x000fe20003fa6270 */
[C---:B------:R-:W-:Y:S01]  /*16b10*/  IMAD R188, R251.reuse, R179, R188 ;  /* 0x000000b3fbbc7224 */ /* 0x040fe200078e02bc */
[----:B------:R-:W-:Y:S01]  /*16b20*/  IADD3 R9, R248, 0x1b4, RZ ;  /* 0x000001b4f8097810 */ /* 0x000fe20007ffe0ff */
[--C-:B------:R-:W-:Y:S01]  /*16b30*/  @!P4 IMAD.IADD R192, R192, 0x1, -R251.reuse ;  /* 0x00000001c0c0c824 */ /* 0x100fe200078e0afb */
[----:B------:R-:W-:Y:S01]  /*16b40*/  ISETP.GT.U32.AND P4, PT, R251, R191, PT ;  /* 0x000000bffb00720c */ /* 0x000fe20003f84070 */
[--C-:B------:R-:W-:Y:S01]  /*16b50*/  @!P3 IMAD.IADD R189, R189, 0x1, -R251.reuse ;  /* 0x00000001bdbdb824 */ /* 0x100fe200078e0afb */
[----:B------:R-:W-:Y:S01]  /*16b60*/  ISETP.GE.AND P3, PT, R0, RZ, PT ;  /* 0x000000ff0000720c */ /* 0x000fe20003f66270 */
[----:B------:R-:W-:Y:S01]  /*16b70*/  IMAD.HI.U32 R179, R105, R199, RZ ;  /* 0x000000c769b37227 */ /* 0x000fe200078e00ff */
[----:B------:R-:W-:Y:S02]  /*16b80*/  IADD3 R0, R248, 0x1b2, RZ ;  /* 0x000001b2f8007810 */ /* 0x000fe40007ffe0ff */
[----:B------:R-:W-:Y:S01]  /*16b90*/  IABS R195, R9 ;  /* 0x0000000900c37213 */ /* 0x000fe20000000000 */
[----:B------:R-:W-:Y:S01]  /*16ba0*/  IMAD.MOV R180, RZ, RZ, -R180 ;  /* 0x000000ffffb47224 */ /* 0x000fe200078e0ab4 */
[----:B------:R-:W-:Y:S01]  /*16bb0*/  IABS R198, R0 ;  /* 0x0000000000c67213 */ /* 0x000fe20000000000 */
[----:B------:R-:W-:Y:S01]  /*16bc0*/  @!P6 IMAD.IADD R182, R182, 0x1, -R251 ;  /* 0x00000001b6b6e824 */ /* 0x000fe200078e0afb */
[----:B------:R-:W-:Y:S01]  /*16bd0*/  ISETP.GT.U32.AND P6, PT, R251, R183, PT ;  /* 0x000000b7fb00720c */ /* 0x000fe20003fc4070 */
[----:B------:R-:W-:Y:S01]  /*16be0*/  IMAD.HI.U32 R181, R105, R184, RZ ;  /* 0x000000b869b57227 */ /* 0x000fe200078e00ff */
[----:B------:R-:W-:Y:S03]  /*16bf0*/  STL [R1+0x2384], R0 ;  /* 0x0023840001007387 */ /* 0x000fe60000100800 */
[----:B------:R-:W-:Y:S01]  /*16c00*/  IMAD.MOV R179, RZ, RZ, -R179 ;  /* 0x000000ffffb37224 */ /* 0x000fe200078e0ab3 */
[----:B------:R-:W-:Y:S01]  /*16c10*/  STL [R1+0x237c], R10 ;  /* 0x00237c0a01007387 */ /* 0x000fe20000100800 */
[----:B------:R-:W-:-:S02]  /*16c20*/  IMAD R185, R251, R180, R185 ;  /* 0x000000b4fbb97224 */ /* 0x000fc400078e02b9 */
[----:B------:R-:W-:Y:S02]  /*16c30*/  IMAD.MOV R181, RZ, RZ, -R181 ;  /* 0x000000ffffb57224 */ /* 0x000fe400078e0ab5 */
[----:B------:R-:W-:-:S04]  /*16c40*/  IMAD.HI.U32 R180, R105, R202, RZ ;  /* 0x000000ca69b47227 */ /* 0x000fc800078e00ff */
[C---:B------:R-:W-:Y:S02]  /*16c50*/  IMAD R199, R251.reuse, R179, R199 ;  /* 0x000000b3fbc77224 */ /* 0x040fe400078e02c7 */
[----:B------:R-:W-:Y:S02]  /*16c60*/  IMAD.MOV.U32 R179, RZ, RZ, R192 ;  /* 0x000000ffffb37224 */ /* 0x000fe400078e00c0 */
[----:B------:R-:W-:Y:S02]  /*16c70*/  IMAD R184, R251, R181, R184 ;  /* 0x000000b5fbb87224 */ /* 0x000fe400078e02b8 */
[----:B------:R-:W-:Y:S02]  /*16c80*/  IMAD.MOV R180, RZ, RZ, -R180 ;  /* 0x000000ffffb47224 */ /* 0x000fe400078e0ab4 */
[----:B------:R-:W-:-:S04]  /*16c90*/  IMAD.HI.U32 R181, R105, R203, RZ ;  /* 0x000000cb69b57227 */ /* 0x000fc800078e00ff */
[----:B------:R-:W-:Y:S02]  /*16ca0*/  @!P4 IMAD.IADD R191, R191, 0x1, -R251 ;  /* 0x00000001bfbfc824 */ /* 0x000fe400078e0afb */
[----:B------:R-:W-:Y:S01]  /*16cb0*/  @!P3 IMAD.MOV R179, RZ, RZ, -R179 ;  /* 0x000000ffffb3b224 */ /* 0x000fe200078e0ab3 */
[C---:B------:R-:W-:Y:S01]  /*16cc0*/  ISETP.GT.U32.AND P3, PT, R251.reuse, R182, PT ;  /* 0x000000b6fb00720c */ /* 0x040fe20003f64070 */
[C---:B------:R-:W-:Y:S01]  /*16cd0*/  IMAD R202, R251.reuse, R180, R202 ;  /* 0x000000b4fbca7224 */ /* 0x040fe200078e02ca */
[----:B------:R-:W-:Y:S01]  /*16ce0*/  ISETP.GT.U32.AND P4, PT, R251, R191, PT ;  /* 0x000000bffb00720c */ /* 0x000fe20003f84070 */
[----:B------:R-:W-:Y:S01]  /*16cf0*/  IMAD.MOV R181, RZ, RZ, -R181 ;  /* 0x000000ffffb57224 */ /* 0x000fe200078e0ab5 */
[----:B------:R-:W-:Y:S01]  /*16d00*/  STL.64 [R1+0x2e70], R178 ;  /* 0x002e70b201007387 */ /* 0x000fe20000100a00 */
[----:B------:R-:W-:Y:S02]  /*16d10*/  IMAD.MOV.U32 R180, RZ, RZ, R189 ;  /* 0x000000ffffb47224 */ /* 0x000fe400078e00bd */
[----:B------:R-:W-:Y:S01]  /*16d20*/  @!P6 IMAD.IADD R183, R183, 0x1, -R251 ;  /* 0x00000001b7b7e824 */ /* 0x000fe200078e0afb */
[C---:B------:R-:W-:Y:S01]  /*16d30*/  ISETP.GT.U32.AND P6, PT, R251.reuse, R184, PT ;  /* 0x000000b8fb00720c */ /* 0x040fe20003fc4070 */
[----:B------:R-:W-:Y:S01]  /*16d40*/  IMAD R203, R251, R181, R203 ;  /* 0x000000b5fbcb7224 */ /* 0x000fe200078e02cb */
[----:B------:R-:W-:Y:S01]  /*16d50*/  STL [R1+0x2378], R9 ;  /* 0x0023780901007387 */ /* 0x000fe20000100800 */
[----:B------:R-:W-:Y:S01]  /*16d60*/  @!P5 IMAD.MOV R180, RZ, RZ, -R180 ;  /* 0x000000ffffb4d224 */ /* 0x000fe200078e0ab4 */
[----:B------:R-:W-:Y:S01]  /*16d70*/  ISETP.GE.AND P5, PT, R12, RZ, PT ;  /* 0x000000ff0c00720c */ /* 0x000fe20003fa6270 */
[----:B------:R-:W-:Y:S01]  /*16d80*/  IMAD.HI.U32 R181, R105, R198, RZ ;  /* 0x000000c669b57227 */ /* 0x000fe200078e00ff */
[----:B------:R-:W-:-:S03]  /*16d90*/  IADD3 R12, R248, 0x1b7, RZ ;  /* 0x000001b7f80c7810 */ /* 0x000fc60007ffe0ff */
[----:B------:R-:W-:Y:S01]  /*16da0*/  IMAD.MOV R181, RZ, RZ, -R181 ;  /* 0x000000ffffb57224 */ /* 0x000fe200078e0ab5 */
[----:B------:R-:W-:Y:S01]  /*16db0*/  IABS R201, R12 ;  /* 0x0000000c00c97213 */ /* 0x000fe20000000000 */
[----:B------:R-:W-:Y:S01]  /*16dc0*/  @!P3 IMAD.IADD R182, R182, 0x1, -R251 ;  /* 0x00000001b6b6b824 */ /* 0x000fe200078e0afb */
[C---:B------:R-:W-:Y:S01]  /*16dd0*/  ISETP.GT.U32.AND P3, PT, R251.reuse, R185, PT ;  /* 0x000000b9fb00720c */ /* 0x040fe20003f64070 */
[----:B------:R-:W-:Y:S01]  /*16de0*/  IMAD R198, R251, R181, R198 ;  /* 0x000000b5fbc67224 */ /* 0x000fe200078e02c6 */
[----:B------:R-:W-:Y:S01]  /*16df0*/  @!P6 IADD3 R184, R184, -R251, RZ ;  /* 0x800000fbb8b8e210 */ /* 0x000fe20007ffe0ff */
[----:B------:R-:W-:Y:S01]  /*16e00*/  IMAD.MOV.U32 R181, RZ, RZ, R183 ;  /* 0x000000ffffb57224 */ /* 0x000fe200078e00b7 */
[----:B------:R-:W-:Y:S01]  /*16e10*/  ISETP.GE.AND P6, PT, R5, RZ, PT ;  /* 0x000000ff0500720c */ /* 0x000fe20003fc6270 */
[----:B------:R-:W-:Y:S01]  /*16e20*/  IMAD.HI.U32 R192, R105, R197, RZ ;  /* 0x000000c569c07227 */ /* 0x000fe200078e00ff */
[----:B------:R-:W-:-:S03]  /*16e30*/  IADD3 R5, R248, 0x1b6, RZ ;  /* 0x000001b6f8057810 */ /* 0x000fc60007ffe0ff */
[----:B------:R-:W-:Y:S01]  /*16e40*/  @!P4 IMAD.IADD R191, R191, 0x1, -R251 ;  /* 0x00000001bfbfc824 */ /* 0x000fe200078e0afb */
[----:B------:R-:W-:Y:S01]  /*16e50*/  ISETP.GE.AND P4, PT, R8, RZ, PT ;  /* 0x000000ff0800720c */ /* 0x000fe20003f86270 */
[----:B------:R-:W-:Y:S01]  /*16e60*/  @!P5 IMAD.MOV R181, RZ, RZ, -R181 ;  /* 0x000000ffffb5d224 */ /* 0x000fe200078e0ab5 */
[----:B------:R-:W-:Y:S01]  /*16e70*/  ISETP.GT.U32.AND P5, PT, R251, R184, PT ;  /* 0x000000b8fb00720c */ /* 0x000fe20003fa4070 */
[----:B------:R-:W-:Y:S01]  /*16e80*/  IMAD.MOV R183, RZ, RZ, -R192 ;  /* 0x000000ffffb77224 */ /* 0x000fe200078e0ac0 */
[----:B------:R-:W-:Y:S01]  /*16e90*/  IADD3 R8, R248, 0x1b5, RZ ;  /* 0x000001b5f8087810 */ /* 0x000fe20007ffe0ff */
[----:B------:R-:W-:Y:S01]  /*16ea0*/  @!P3 IMAD.IADD R185, R185, 0x1, -R251 ;  /* 0x00000001b9b9b824 */ /* 0x000fe200078e0afb */
[----:B------:R-:W-:Y:S01]  /*16eb0*/  STL.64 [R1+0x2e78], R180 ;  /* 0x002e78b401007387 */ /* 0x000fe20000100a00 */
[C---:B------:R-:W-:Y:S01]  /*16ec0*/  IMAD R197, R251.reuse, R183, R197 ;  /* 0x000000b7fbc57224 */ /* 0x040fe200078e02c5 */
[----:B------:R-:W-:Y:S01]  /*16ed0*/  IABS R196, R8 ;  /* 0x0000000800c47213 */ /* 0x000fe20000000000 */
[----:B------:R-:W-:Y:S01]  /*16ee0*/  IMAD.MOV.U32 R183, RZ, RZ, R191 ;  /* 0x000000ffffb77224 */ /* 0x000fe200078e00bf */
[----:B------:R-:W-:Y:S01]  /*16ef0*/  ISETP.GT.U32.AND P3, PT, R251, R185, PT ;  /* 0x000000b9fb00720c */ /* 0x000fe20003f64070 */
[----:B------:R-:W-:-:S04]  /*16f00*/  IMAD.HI.U32 R189, R105, R195, RZ ;  /* 0x000000c369bd7227 */ /* 0x000fc800078e00ff */
[----:B------:R-:W-:Y:S01]  /*16f10*/  @!P6 IMAD.MOV R183, RZ, RZ, -R183 ;  /* 0x000000ffffb7e224 */ /* 0x000fe200078e0ab7 */
[C---:B------:R-:W-:Y:S01]  /*16f20*/  ISETP.GT.U32.AND P6, PT, R251.reuse, R187, PT ;  /* 0x000000bbfb00720c */ /* 0x040fe20003fc4070 */
[----:B------:R-:W-:Y:S01]  /*16f30*/  @!P4 IMAD.MOV R182, RZ, RZ, -R182 ;  /* 0x000000ffffb6c224 */ /* 0x000fe200078e0ab6 */
[C---:B------:R-:W-:Y:S01]  /*16f40*/  ISETP.GT.U32.AND P4, PT, R251.reuse, R186, PT ;  /* 0x000000bafb00720c */ /* 0x040fe20003f84070 */
[----:B------:R-:W-:Y:S01]  /*16f50*/  @!P5 IMAD.IADD R184, R184, 0x1, -R251 ;  /* 0x00000001b8b8d824 */ /* 0x000fe200078e0afb */
[----:B------:R-:W-:Y:S01]  /*16f60*/  ISETP.GT.U32.AND P5, PT, R251, R188, PT ;  /* 0x000000bcfb00720c */ /* 0x000fe20003fa4070 */
[----:B------:R-:W-:Y:S01]  /*16f70*/  IMAD.MOV R189, RZ, RZ, -R189 ;  /* 0x000000ffffbd7224 */ /* 0x000fe200078e0abd */
[----:B------:R-:W-:Y:S01]  /*16f80*/  STL.64 [R1+0x2e80], R182 ;  /* 0x002e80b601007387 */ /* 0x000fe20000100a00 */
[----:B------:R-:W-:Y:S01]  /*16f90*/  @!P3 IMAD.IADD R185, R185, 0x1, -R251 ;  /* 0x00000001b9b9b824 */ /* 0x000fe200078e0afb */
[----:B------:R-:W-:Y:S01]  /*16fa0*/  ISETP.GE.AND P3, PT, R16, RZ, PT ;  /* 0x000000ff1000720c */ /* 0x000fe20003f66270 */
[----:B------:R-:W-:Y:S01]  /*16fb0*/  IMAD R195, R251, R189, R195 ;  /* 0x000000bdfbc37224 */ /* 0x000fe200078e02c3 */
[----:B------:R-:W-:Y:S01]  /*16fc0*/  STL [R1+0x236c], R8 ;  /* 0x00236c0801007387 */ /* 0x000fe20000100800 */
[----:B------:R-:W-:Y:S01]  /*16fd0*/  IABS R189, R5 ;  /* 0x0000000500bd7213 */ /* 0x000fe20000000000 */
[----:B------:R-:W-:-:S02]  /*16fe0*/  IMAD.HI.U32 R192, R105, R196, RZ ;  /* 0x000000c469c07227 */ /* 0x000fc400078e00ff */
[----:B------:R-:W-:Y:S02]  /*16ff0*/  STL [R1+0x2368], R5 ;  /* 0x0023680501007387 */ /* 0x000fe40000100800 */
[--C-:B------:R-:W-:Y:S02]  /*17000*/  @!P6 IMAD.IADD R187, R187, 0x1, -R251.reuse ;  /* 0x00000001bbbbe824 */ /* 0x100fe400078e0afb */
[--C-:B------:R-:W-:Y:S01]  /*17010*/  @!P4 IMAD.IADD R186, R186, 0x1, -R251.reuse ;  /* 0x00000001babac824 */ /* 0x100fe200078e0afb */
[----:B------:R-:W-:Y:S01]  /*17020*/  ISETP.GE.AND P4, PT, R15, RZ, PT ;  /* 0x000000ff0f00720c */ /* 0x000fe20003f86270 */
[----:B------:R-:W-:Y:S01]  /*17030*/  @!P5 IMAD.IADD R188, R188, 0x1, -R251 ;  /* 0x00000001bcbcd824 */ /* 0x000fe200078e0afb */
[C---:B------:R-:W-:Y:S01]  /*17040*/  ISETP.GT.U32.AND P5, PT, R251.reuse, R187, PT ;  /* 0x000000bbfb00720c */ /* 0x040fe20003fa4070 */
[----:B------:R-:W-:Y:S01]  /*17050*/  @!P3 IMAD.MOV R184, RZ, RZ, -R184 ;  /* 0x000000ffffb8b224 */ /* 0x000fe200078e0ab8 */
[C---:B------:R-:W-:Y:S01]  /*17060*/  ISETP.GT.U32.AND P6, PT, R251.reuse, R186, PT ;  /* 0x000000bafb00720c */ /* 0x040fe20003fc4070 */
[----:B------:R-:W-:Y:S01]  /*17070*/  STL [R1+0x2364], R12 ;  /* 0x0023640c01007387 */ /* 0x000fe20000100800 */
[----:B------:R-:W-:Y:S01]  /*17080*/  ISETP.GT.U32.AND P3, PT, R251, R188, PT ;  /* 0x000000bcfb00720c */ /* 0x000fe20003f64070 */
[----:B------:R-:W-:Y:S01]  /*17090*/  IMAD.HI.U32 R191, R105, R189, RZ ;  /* 0x000000bd69bf7227 */ /* 0x000fe200078e00ff */
[----:B------:R-:W-:-:S03]  /*170a0*/  IADD3 R15, R248, 0x1bb, RZ ;  /* 0x000001bbf80f7810 */ /* 0x000fc60007ffe0ff */
[----:B------:R-:W-:Y:S02]  /*170b0*/  IMAD.MOV R192, RZ, RZ, -R192 ;  /* 0x000000ffffc07224 */ /* 0x000fe400078e0ac0 */
        /* <DEDUP_REMOVED lines=8> */
[----:B------:R-:W-:Y:S01]  /*17140*/  STL.64 [R1+0x2e88], R184 ;  /* 0x002e88b801007387 */ /* 0x000fe20000100a00 */
[C---:B------:R-:W-:Y:S01]  /*17150*/  IADD3 R4, R248.reuse, 0x1b8, RZ ;  /* 0x000001b8f8047810 */ /* 0x040fe20007ffe0ff */
[----:B------:R-:W-:Y:S01]  /*17160*/  IMAD.MOV R191, RZ, RZ, -R191 ;  /* 0x000000ffffbf7224 */ /* 0x000fe200078e0abf */
[----:B------:R-:W-:Y:S01]  /*17170*/  IADD3 R7, R248, 0x1b9, RZ ;  /* 0x000001b9f8077810 */ /* 0x000fe20007ffe0ff */
[C---:B------:R-:W-:Y:S01]  /*17180*/  IMAD R196, R251.reuse, R192, R196 ;  /* 0x000000c0fbc47224 */ /* 0x040fe200078e02c4 */
[----:B------:R-:W-:Y:S01]  /*17190*/  IABS R193, R4 ;  /* 0x0000000400c17213 */ /* 0x000fe20000000000 */
[--C-:B------:R-:W-:Y:S01]  /*171a0*/  @!P4 IMAD.IADD R204, R204, 0x1, -R251.reuse ;  /* 0x00000001ccccc824 */ /* 0x100fe200078e0afb */
[----:B------:R-:W-:Y:S01]  /*171b0*/  STL [R1+0x2358], R4 ;  /* 0x0023580401007387 */ /* 0x000fe20000100800 */
[----:B------:R-:W-:Y:S01]  /*171c0*/  @!P5 IMAD.IADD R190, R190, 0x1, -R251 ;  /* 0x00000001bebed824 */ /* 0x000fe200078e0afb */
[----:B------:R-:W-:Y:S01]  /*171d0*/  IABS R192, R7 ;  /* 0x0000000700c07213 */ /* 0x000fe20000000000 */
[----:B------:R-:W-:Y:S01]  /*171e0*/  @!P6 IMAD.MOV R186, RZ, RZ, -R186 ;  /* 0x000000ffffbae224 */ /* 0x000fe200078e0aba */
[----:B------:R-:W-:Y:S01]  /*171f0*/  ISETP.GE.AND P6, PT, R14, RZ, PT ;  /* 0x000000ff0e00720c */ /* 0x000fe20003fc6270 */
[----:B------:R-:W-:Y:S01]  /*17200*/  @!P3 IMAD.MOV R187, RZ, RZ, -R187 ;  /* 0x000000ffffbbb224 */ /* 0x000fe200078e0abb */
[C---:B------:R-:W-:Y:S01]  /*17210*/  ISETP.GT.U32.AND P4, PT, R251.reuse, R204, PT ;  /* 0x000000ccfb00720c */ /* 0x040fe20003f84070 */
[----:B------:R-:W-:Y:S01]  /*17220*/  STL [R1+0x2354], R7 ;  /* 0x0023540701007387 */ /* 0x000fe20000100800 */
[C---:B------:R-:W-:Y:S01]  /*17230*/  ISETP.GT.U32.AND P5, PT, R251.reuse, R190, PT ;  /* 0x000000befb00720c */ /* 0x040fe20003fa4070 */
[C---:B------:R-:W-:Y:S01]  /*17240*/  IMAD R189, R251.reuse, R191, R189 ;  /* 0x000000bffbbd7224 */ /* 0x040fe200078e02bd */
[----:B------:R-:W-:Y:S01]  /*17250*/  ISETP.GT.U32.AND P3, PT, R251, R199, PT ;  /* 0x000000c7fb00720c */ /* 0x000fe20003f64070 */
[----:B------:R-:W-:Y:S01]  /*17260*/  STL.64 [R1+0x2e90], R186 ;  /* 0x002e90ba01007387 */ /* 0x000fe20000100a00 */
[----:B------:R-:W-:-:S04]  /*17270*/  IMAD.HI.U32 R191, R105, R201, RZ ;  /* 0x000000c969bf7227 */ /* 0x000fc800078e00ff */
[----:B------:R-:W-:Y:S02]  /*17280*/  IMAD.MOV R191, RZ, RZ, -R191 ;  /* 0x000000ffffbf7224 */ /* 0x000fe400078e0abf */
[----:B------:R-:W-:Y:S01]  /*17290*/  @!P6 IMAD.MOV R188, RZ, RZ, -R188 ;  /* 0x000000ffffbce224 */ /* 0x000fe200078e0abc */
[----:B------:R-:W-:Y:S01]  /*172a0*/  ISETP.GT.U32.AND P6, PT, R251, R203, PT ;  /* 0x000000cbfb00720c */ /* 0x000fe20003fc4070 */
[--C-:B------:R-:W-:Y:S01]  /*172b0*/  @!P4 IMAD.IADD R204, R204, 0x1, -R251.reuse ;  /* 0x00000001ccccc824 */ /* 0x100fe200078e0afb */
[----:B------:R-:W-:Y:S01]  /*172c0*/  ISETP.GE.AND P4, PT, R3, RZ, PT ;  /* 0x000000ff0300720c */ /* 0x000fe20003f86270 */
[--C-:B------:R-:W-:Y:S01]  /*172d0*/  @!P5 IMAD.IADD R190, R190, 0x1, -R251.reuse ;  /* 0x00000001bebed824 */ /* 0x100fe200078e0afb */
[----:B------:R-:W-:Y:S01]  /*172e0*/  ISETP.GT.U32.AND P5, PT, R251, R202, PT ;  /* 0x000000cafb00720c */ /* 0x000fe20003fa4070 */
[----:B------:R-:W-:Y:S01]  /*172f0*/  @!P3 IMAD.IADD R199, R199, 0x1, -R251 ;  /* 0x00000001c7c7b824 */ /* 0x000fe200078e0afb */
[----:B------:R-:W-:Y:S01]  /*17300*/  ISETP.GE.AND P3, PT, R6, RZ, PT ;  /* 0x000000ff0600720c */ /* 0x000fe20003f66270 */
[----:B------:R-:W-:Y:S01]  /*17310*/  IMAD.MOV.U32 R6, RZ, RZ, R204 ;  /* 0x000000ffff067224 */ /* 0x000fe200078e00cc */
[----:B------:R-:W-:Y:S01]  /*17320*/  IADD3 R3, R248, 0x1ba, RZ ;  /* 0x000001baf8037810 */ /* 0x000fe20007ffe0ff */
[----:B------:R-:W-:Y:S01]  /*17330*/  IMAD.MOV.U32 R14, RZ, RZ, R190 ;  /* 0x000000ffff0e7224 */ /* 0x000fe200078e00be */
[----:B------:R-:W-:Y:S01]  /*17340*/  IABS R190, R15 ;  /* 0x0000000f00be7213 */ /* 0x000fe20000000000 */
[----:B------:R-:W-:Y:S01]  /*17350*/  IMAD R201, R251, R191, R201 ;  /* 0x000000bffbc97224 */ /* 0x000fe200078e02c9 */
[----:B------:R-:W-:Y:S01]  /*17360*/  IABS R191, R3 ;  /* 0x0000000300bf7213 */ /* 0x000fe20000000000 */
[--C-:B------:R-:W-:Y:S01]  /*17370*/  @!P6 IMAD.IADD R203, R203, 0x1, -R251.reuse ;  /* 0x00000001cbcbe824 */ /* 0x100fe200078e0afb */
[----:B------:R-:W-:Y:S01]  /*17380*/  STL [R1+0x2350], R3 ;  /* 0x0023500301007387 */ /* 0x000fe20000100800 */
[----:B------:R-:W-:Y:S01]  /*17390*/  @!P4 IMAD.MOV R6, RZ, RZ, -R6 ;  /* 0x000000ffff06c224 */ /* 0x000fe200078e0a06 */
[C---:B------:R-:W-:Y:S01]  /*173a0*/  ISETP.GT.U32.AND P4, PT, R251.reuse, R199, PT ;  /* 0x000000c7fb00720c */ /* 0x040fe20003f84070 */
[----:B------:R-:W-:Y:S01]  /*173b0*/  @!P5 IMAD.IADD R202, R202, 0x1, -R251 ;  /* 0x00000001cacad824 */ /* 0x000fe200078e0afb */
[C---:B------:R-:W-:Y:S01]  /*173c0*/  ISETP.GT.U32.AND P6, PT, R251.reuse, R203, PT ;  /* 0x000000cbfb00720c */ /* 0x040fe20003fc4070 */
[----:B------:R-:W-:Y:S01]  /*173d0*/  @!P3 IMAD.MOV R14, RZ, RZ, -R14 ;  /* 0x000000ffff0eb224 */ /* 0x000fe200078e0a0e */
[C---:B------:R-:W-:Y:S01]  /*173e0*/  ISETP.GT.U32.AND P3, PT, R251.reuse, R198, PT ;  /* 0x000000c6fb00720c */ /* 0x040fe20003f64070 */
[----:B------:R2:W-:Y:S01]  /*173f0*/  STL [R1+0xec], R6 ;  /* 0x0000ec0601007387 */ /* 0x0005e20000100800 */
[----:B------:R-:W-:Y:S01]  /*17400*/  ISETP.GT.U32.AND P5, PT, R251, R202, PT ;  /* 0x000000cafb00720c */ /* 0x000fe20003fa4070 */
[----:B------:R-:W-:-:S02]  /*17410*/  IMAD.HI.U32 R200, R105, R193, RZ ;  /* 0x000000c169c87227 */ /* 0x000fc400078e00ff */
[----:B------:R-:W-:Y:S02]  /*17420*/  STL [R1+0x234c], R15 ;  /* 0x00234c0f01007387 */ /* 0x000fe40000100800 */
[----:B------:R-:W-:Y:S02]  /*17430*/  IMAD.MOV R200, RZ, RZ, -R200 ;  /* 0x000000ffffc87224 */ /* 0x000fe400078e0ac8 */
[--C-:B------:R-:W-:Y:S01]  /*17440*/  @!P4 IMAD.IADD R199, R199, 0x1, -R251.reuse ;  /* 0x00000001c7c7c824 */ /* 0x100fe200078e0afb */
[----:B------:R-:W-:Y:S01]  /*17450*/  ISETP.GE.AND P4, PT, R13, RZ, PT ;  /* 0x000000ff0d00720c */ /* 0x000fe20003f86270 */
[--C-:B------:R-:W-:Y:S01]  /*17460*/  @!P6 IMAD.IADD R203, R203, 0x1, -R251.reuse ;  /* 0x00000001cbcbe824 */ /* 0x100fe200078e0afb */
[----:B------:R-:W-:Y:S01]  /*17470*/  ISETP.GT.U32.AND P6, PT, R251, R197, PT ;  /* 0x000000c5fb00720c */ /* 0x000fe20003fc4070 */
[--C-:B------:R-:W-:Y:S01]  /*17480*/  @!P3 IMAD.IADD R198, R198, 0x1, -R251.reuse ;  /* 0x00000001c6c6b824 */ /* 0x100fe200078e0afb */
[----:B------:R-:W-:Y:S01]  /*17490*/  ISETP.GE.AND P3, PT, R2, RZ, PT ;  /* 0x000000ff0200720c */ /* 0x000fe20003f66270 */
[----:B------:R-:W-:Y:S01]  /*174a0*/  @!P5 IMAD.IADD R202, R202, 0x1, -R251 ;  /* 0x00000001cacad824 */ /* 0x000fe200078e0afb */
[----:B------:R-:W-:Y:S01]  /*174b0*/  ISETP.GE.AND P5, PT, R11, RZ, PT ;  /* 0x000000ff0b00720c */ /* 0x000fe20003fa6270 */
[----:B-1----:R-:W-:Y:S01]  /*174c0*/  IMAD.MOV.U32 R2, RZ, RZ, R199 ;  /* 0x000000ffff027224 */ /* 0x002fe200078e00c7 */
[C---:B--2---:R-:W-:Y:S01]  /*174d0*/  IADD3 R6, R248.reuse, 0x1bc, RZ ;  /* 0x000001bcf8067810 */ /* 0x044fe20007ffe0ff */
[----:B------:R-:W-:Y:S01]  /*174e0*/  IMAD.MOV.U32 R11, RZ, RZ, R203 ;  /* 0x000000ffff0b7224 */ /* 0x000fe200078e00cb */
[----:B------:R-:W-:Y:S01]  /*174f0*/  IADD3 R13, R248, 0x1bf, RZ ;  /* 0x000001bff80d7810 */ /* 0x000fe20007ffe0ff */
[----:B------:R-:W-:-:S02]  /*17500*/  IMAD R193, R251, R200, R193 ;  /* 0x000000c8fbc17224 */ /* 0x000fc400078e02c1 */
[----:B------:R-:W-:Y:S01]  /*17510*/  @!P4 IMAD.MOV R2, RZ, RZ, -R2 ;  /* 0x000000ffff02c224 */ /* 0x000fe200078e0a02 */
[----:B------:R-:W-:Y:S01]  /*17520*/  STL [R1+0x2348], R6 ;  /* 0x0023480601007387 */ /* 0x000fe20000100800 */
[----:B------:R-:W-:Y:S01]  /*17530*/  @!P6 IMAD.IADD R197, R197, 0x1, -R251 ;  /* 0x00000001c5c5e824 */ /* 0x000fe200078e0afb */
[----:B------:R-:W-:Y:S01]  /*17540*/  ISETP.GT.U32.AND P6, PT, R251, R198, PT ;  /* 0x000000c6fb00720c */ /* 0x000fe20003fc4070 */
[----:B------:R-:W-:Y:S01]  /*17550*/  IMAD.HI.U32 R194, R105, R192, RZ ;  /* 0x000000c069c27227 */ /* 0x000fe200078e00ff */
[----:B------:R-:W-:Y:S02]  /*17560*/  STL [R1+0x114], R14 ;  /* 0x0001140e01007387 */ /* 0x000fe40000100800 */
[C---:B------:R-:W-:Y:S01]  /*17570*/  ISETP.GT.U32.AND P4, PT, R251.reuse, R197, PT ;  /* 0x000000c5fb00720c */ /* 0x040fe20003f84070 */
[----:B------:R-:W-:Y:S01]  /*17580*/  @!P5 IMAD.MOV R11, RZ, RZ, -R11 ;  /* 0x000000ffff0bd224 */ /* 0x000fe200078e0a0b */
[----:B------:R1:W-:Y:S01]  /*17590*/  STL [R1+0x110], R2 ;  /* 0x0001100201007387 */ /* 0x0003e20000100800 */
[----:B------:R-:W-:Y:S01]  /*175a0*/  ISETP.GT.U32.AND P5, PT, R251, R195, PT ;  /* 0x000000c3fb00720c */ /* 0x000fe20003fa4070 */
[----:B------:R-:W-:-:S02]  /*175b0*/  IMAD.MOV R194, RZ, RZ, -R194 ;  /* 0x000000ffffc27224 */ /* 0x000fc400078e0ac2 */
[----:B------:R2:W-:Y:S01]  /*175c0*/  STL [R1+0xfc], R11 ;  /* 0x0000fc0b01007387 */ /* 0x0005e20000100800 */
[----:B------:R-:W-:-:S04]  /*175d0*/  IMAD.HI.U32 R200, R105, R191, RZ ;  /* 0x000000bf69c87227 */ /* 0x000fc800078e00ff */
[--C-:B------:R-:W-:Y:S01]  /*175e0*/  @!P6 IMAD.IADD R198, R198, 0x1, -R251.reuse ;  /* 0x00000001c6c6e824 */ /* 0x100fe200078e0afb */
[----:B------:R-:W-:Y:S01]  /*175f0*/  ISETP.GE.AND P6, PT, R10, RZ, PT ;  /* 0x000000ff0a00720c */ /* 0x000fe20003fc6270 */
[----:B-1----:R-:W-:Y:S02]  /*17600*/  IMAD.MOV.U32 R2, RZ, RZ, R202 ;  /* 0x000000ffff027224 */ /* 0x002fe400078e00ca */
[----:B------:R-:W-:Y:S01]  /*17610*/  IMAD.MOV.U32 R10, RZ, RZ, R198 ;  /* 0x000000ffff0a7224 */ /* 0x000fe200078e00c6 */
[----:B--2---:R-:W-:Y:S01]  /*17620*/  IADD3 R11, R248, 0x1c0, RZ ;  /* 0x000001c0f80b7810 */ /* 0x004fe20007ffe0ff */
[----:B------:R-:W-:Y:S01]  /*17630*/  @!P3 IMAD.MOV R2, RZ, RZ, -R2 ;  /* 0x000000ffff02b224 */ /* 0x000fe200078e0a02 */
[----:B------:R-:W-:Y:S01]  /*17640*/  ISETP.GE.AND P3, PT, R0, RZ, PT ;  /* 0x000000ff0000720c */ /* 0x000fe20003f66270 */
[--C-:B------:R-:W-:Y:S01]  /*17650*/  @!P5 IMAD.IADD R195, R195, 0x1, -R251.reuse ;  /* 0x00000001c3c3d824 */ /* 0x100fe200078e0afb */
[C---:B------:R-:W-:Y:S01]  /*17660*/  IADD3 R0, R248.reuse, 0x1bd, RZ ;  /* 0x000001bdf8007810 */ /* 0x040fe20007ffe0ff */
[----:B------:R-:W-:Y:S01]  /*17670*/  @!P4 IMAD.IADD R197, R197, 0x1, -R251 ;  /* 0x00000001c5c5c824 */ /* 0x000fe200078e0afb */
[----:B------:R1:W-:Y:S01]  /*17680*/  STL [R1+0x104], R2 ;  /* 0x0001040201007387 */ /* 0x0003e20000100800 */
[C---:B------:R-:W-:Y:S01]  /*17690*/  ISETP.GT.U32.AND P4, PT, R251.reuse, R196, PT ;  /* 0x000000c4fb00720c */ /* 0x040fe20003f84070 */
[C---:B------:R-:W-:Y:S01]  /*176a0*/  IMAD R192, R251.reuse, R194, R192 ;  /* 0x000000c2fbc07224 */ /* 0x040fe200078e02c0 */
[C---:B------:R-:W-:Y:S01]  /*176b0*/  ISETP.GT.U32.AND P5, PT, R251.reuse, R195, PT ;  /* 0x000000c3fb00720c */ /* 0x040fe20003fa4070 */
[----:B------:R-:W-:Y:S01]  /*176c0*/  STL [R1+0x2340], R0 ;  /* 0x0023400001007387 */ /* 0x000fe20000100800 */
[----:B------:R-:W-:Y:S01]  /*176d0*/  IMAD.MOV R200, RZ, RZ, -R200 ;  /* 0x000000ffffc87224 */ /* 0x000fe200078e0ac8 */
[----:B------:R-:W-:Y:S01]  /*176e0*/  IABS R194, R6 ;  /* 0x0000000600c27213 */ /* 0x000fe20000000000 */
[----:B------:R-:W-:Y:S01]  /*176f0*/  IMAD.MOV.U32 R252, RZ, RZ, R249 ;  /* 0x000000fffffc7224 */ /* 0x000fe200078e00f9 */
[----:B------:R-:W-:Y:S01]  /*17700*/  IABS R202, R0 ;  /* 0x0000000000ca7213 */ /* 0x000fe20000000000 */
[----:B------:R-:W-:Y:S01]  /*17710*/  @!P3 IMAD.MOV R10, RZ, RZ, -R10 ;  /* 0x000000ffff0ab224 */ /* 0x000fe200078e0a0a */
[----:B-1----:R-:W-:Y:S01]  /*17720*/  IADD3 R2, R248, 0x1be, RZ ;  /* 0x000001bef8027810 */ /* 0x002fe20007ffe0ff */
[C---:B------:R-:W-:Y:S01]  /*17730*/  IMAD R191, R251.reuse, R200, R191 ;  /* 0x000000c8fbbf7224 */ /* 0x040fe200078e02bf */
        /* <DEDUP_REMOVED lines=9> */
[----:B------:R1:W-:Y:S01]  /*177d0*/  STL [R1+0x108], R10 ;  /* 0x0001080a01007387 */ /* 0x0003e20000100800 */
[----:B------:R-:W-:Y:S01]  /*177e0*/  ISETP.GT.U32.AND P4, PT, R251, R196, PT ;  /* 0x000000c4fb00720c */ /* 0x000fe20003f84070 */
[----:B------:R-:W-:Y:S02]  /*177f0*/  @!P3 IMAD.IADD R189, R189, 0x1, -R251 ;  /* 0x00000001bdbdb824 */ /* 0x000fe400078e0afb */
[----:B------:R-:W-:Y:S01]  /*17800*/  IMAD R190, R251, R200, R190 ;  /* 0x000000c8fbbe7224 */ /* 0x000fe200078e02be */
[----:B------:R-:W-:Y:S01]  /*17810*/  IABS R200, R2 ;  /* 0x0000000200c87213 */ /* 0x000fe20000000000 */
[----:B------:R-:W-:Y:S01]  /*17820*/  IMAD.HI.U32 R199, R105, R194, RZ ;  /* 0x000000c269c77227 */ /* 0x000fe200078e00ff */
[----:B------:R-:W-:-:S03]  /*17830*/  ISETP.GT.U32.AND P3, PT, R251, R189, PT ;  /* 0x000000bdfb00720c */ /* 0x000fc60003f64070 */
[----:B-1----:R-:W-:Y:S01]  /*17840*/  IMAD.MOV.U32 R10, RZ, RZ, R197 ;  /* 0x000000ffff0a7224 */ /* 0x002fe200078e00c5 */
[----:B------:R-:W-:Y:S01]  /*17850*/  IABS R197, R13 ;  /* 0x0000000d00c57213 */ /* 0x000fe20000000000 */
[----:B------:R-:W-:Y:S02]  /*17860*/  @!P5 IMAD.IADD R201, R201, 0x1, -R251 ;  /* 0x00000001c9c9d824 */ /* 0x000fe400078e0afb */
[----:B------:R-:W-:Y:S01]  /*17870*/  @!P6 IMAD.MOV R10, RZ, RZ, -R10 ;  /* 0x000000ffff0ae224 */ /* 0x000fe200078e0a0a */
[----:B------:R-:W-:Y:S01]  /*17880*/  ISETP.GE.AND P6, PT, R9, RZ, PT ;  /* 0x000000ff0900720c */ /* 0x000fe20003fc6270 */
[----:B------:R-:W-:Y:S01]  /*17890*/  IMAD.MOV.U32 R9, RZ, RZ, R195 ;  /* 0x000000ffff097224 */ /* 0x000fe200078e00c3 */
[----:B------:R-:W-:Y:S01]  /*178a0*/  ISETP.GT.U32.AND P5, PT, R251, R201, PT ;  /* 0x000000c9fb00720c */ /* 0x000fe20003fa4070 */
[--C-:B------:R-:W-:Y:S01]  /*178b0*/  @!P4 IMAD.IADD R196, R196, 0x1, -R251.reuse ;  /* 0x00000001c4c4c824 */ /* 0x100fe200078e0afb */
[----:B------:R-:W-:Y:S01]  /*178c0*/  ISETP.GE.AND P4, PT, R5, RZ, PT ;  /* 0x000000ff0500720c */ /* 0x000fe20003f86270 */
[----:B------:R-:W-:Y:S01]  /*178d0*/  @!P3 IMAD.IADD R189, R189, 0x1, -R251 ;  /* 0x00000001bdbdb824 */ /* 0x000fe200078e0afb */
[----:B------:R-:W-:Y:S01]  /*178e0*/  ISETP.GT.U32.AND P3, PT, R251, R193, PT ;  /* 0x000000c1fb00720c */ /* 0x000fe20003f64070 */
[----:B------:R-:W-:Y:S01]  /*178f0*/  IMAD.MOV.U32 R14, RZ, RZ, R196 ;  /* 0x000000ffff0e7224 */ /* 0x000fe200078e00c4 */
[----:B------:R1:W-:Y:S01]  /*17900*/  STL [R1+0x10c], R10 ;  /* 0x00010c0a01007387 */ /* 0x0003e20000100800 */
[----:B------:R-:W-:Y:S01]  /*17910*/  IADD3 R5, R248, 0x1c3, RZ ;  /* 0x000001c3f8057810 */ /* 0x000fe20007ffe0ff */
[----:B------:R-:W-:Y:S01]  /*17920*/  IMAD.MOV R199, RZ, RZ, -R199 ;  /* 0x000000ffffc77224 */ /* 0x000fe200078e0ac7 */
[----:B------:R-:W-:Y:S01]  /*17930*/  IABS R196, R11 ;  /* 0x0000000b00c47213 */ /* 0x000fe20000000000 */
[----:B------:R-:W-:-:S04]  /*17940*/  IMAD.HI.U32 R203, R105, R202, RZ ;  /* 0x000000ca69cb7227 */ /* 0x000fc800078e00ff */
[----:B------:R-:W-:Y:S01]  /*17950*/  @!P6 IMAD.MOV R9, RZ, RZ, -R9 ;  /* 0x000000ffff09e224 */ /* 0x000fe200078e0a09 */
[----:B------:R-:W-:Y:S01]  /*17960*/  ISETP.GE.AND P6, PT, R8, RZ, PT ;  /* 0x000000ff0800720c */ /* 0x000fe20003fc6270 */
[----:B------:R-:W-:Y:S01]  /*17970*/  IMAD.MOV.U32 R8, RZ, RZ, R189 ;  /* 0x000000ffff087224 */ /* 0x000fe200078e00bd */
[----:B-1----:R-:W-:Y:S01]  /*17980*/  IADD3 R10, R248, 0x1c1, RZ ;  /* 0x000001c1f80a7810 */ /* 0x002fe20007ffe0ff */
[--C-:B------:R-:W-:Y:S01]  /*17990*/  @!P5 IMAD.IADD R201, R201, 0x1, -R251.reuse ;  /* 0x00000001c9c9d824 */ /* 0x100fe200078e0afb */
[----:B------:R-:W-:Y:S01]  /*179a0*/  ISETP.GT.U32.AND P5, PT, R251, R192, PT ;  /* 0x000000c0fb00720c */ /* 0x000fe20003fa4070 */
[----:B------:R-:W-:Y:S01]  /*179b0*/  @!P4 IMAD.MOV R8, RZ, RZ, -R8 ;  /* 0x000000ffff08c224 */ /* 0x000fe200078e0a08 */
[----:B------:R-:W-:Y:S01]  /*179c0*/  ISETP.GE.AND P4, PT, R4, RZ, PT ;  /* 0x000000ff0400720c */ /* 0x000fe20003f86270 */
[----:B------:R-:W-:Y:S01]  /*179d0*/  @!P3 IMAD.IADD R193, R193, 0x1, -R251 ;  /* 0x00000001c1c1b824 */ /* 0x000fe200078e0afb */
[----:B------:R1:W-:Y:S01]  /*179e0*/  STL [R1+0x100], R9 ;  /* 0x0001000901007387 */ /* 0x0003e20000100800 */
[----:B------:R-:W-:Y:S01]  /*179f0*/  IMAD.MOV.U32 R4, RZ, RZ, R201 ;  /* 0x000000ffff047224 */ /* 0x000fe200078e00c9 */
[----:B------:R-:W-:Y:S01]  /*17a00*/  IABS R189, R5 ;  /* 0x0000000500bd7213 */ /* 0x000fe20000000000 */
[C---:B------:R-:W-:Y:S01]  /*17a10*/  IMAD R194, R251.reuse, R199, R194 ;  /* 0x000000c7fbc27224 */ /* 0x040fe200078e02c2 */
[----:B------:R-:W-:Y:S01]  /*17a20*/  ISETP.GT.U32.AND P3, PT, R251, R193, PT ;  /* 0x000000c1fb00720c */ /* 0x000fe20003f64070 */
[----:B------:R-:W-:Y:S01]  /*17a30*/  @!P6 IMAD.MOV R14, RZ, RZ, -R14 ;  /* 0x000000ffff0ee224 */ /* 0x000fe200078e0a0e */
[----:B------:R-:W-:Y:S01]  /*17a40*/  ISETP.GE.AND P6, PT, R12, RZ, PT ;  /* 0x000000ff0c00720c */ /* 0x000fe20003fc6270 */
[----:B------:R-:W-:Y:S01]  /*17a50*/  STL [R1+0x232c], R11 ;  /* 0x00232c0b01007387 */ /* 0x000fe20000100800 */
[----:B------:R-:W-:Y:S01]  /*17a60*/  IMAD.MOV R203, RZ, RZ, -R203 ;  /* 0x000000ffffcb7224 */ /* 0x000fe200078e0acb */
[----:B------:R-:W-:Y:S01]  /*17a70*/  IADD3 R12, R248, 0x1c8, RZ ;  /* 0x000001c8f80c7810 */ /* 0x000fe20007ffe0ff */
[----:B------:R-:W-:Y:S01]  /*17a80*/  @!P5 IMAD.IADD R192, R192, 0x1, -R251 ;  /* 0x00000001c0c0d824 */ /* 0x000fe200078e0afb */
[----:B-1----:R-:W-:Y:S01]  /*17a90*/  IADD3 R9, R248, 0x1c2, RZ ;  /* 0x000001c2f8097810 */ /* 0x002fe20007ffe0ff */
[----:B------:R-:W-:Y:S01]  /*17aa0*/  STL [R1+0x2334], R10 ;  /* 0x0023340a01007387 */ /* 0x000fe20000100800 */
[----:B------:R-:W-:-:S02]  /*17ab0*/  IMAD.HI.U32 R199, R105, R200, RZ ;  /* 0x000000c869c77227 */ /* 0x000fc400078e00ff */
[----:B------:R-:W-:Y:S01]  /*17ac0*/  ISETP.GT.U32.AND P5, PT, R251, R192, PT ;  /* 0x000000c0fb00720c */ /* 0x000fe20003fa4070 */
[----:B------:R-:W-:Y:S01]  /*17ad0*/  STL [R1+0x2330], R9 ;  /* 0x0023300901007387 */ /* 0x000fe20000100800 */
[----:B------:R-:W-:Y:S01]  /*17ae0*/  @!P3 IMAD.IADD R193, R193, 0x1, -R251 ;  /* 0x00000001c1c1b824 */ /* 0x000fe200078e0afb */
[C---:B------:R-:W-:Y:S01]  /*17af0*/  ISETP.GT.U32.AND P3, PT, R251.reuse, R190, PT ;  /* 0x000000befb00720c */ /* 0x040fe20003f64070 */
[----:B------:R-:W-:Y:S01]  /*17b00*/  @!P6 IMAD.MOV R4, RZ, RZ, -R4 ;  /* 0x000000ffff04e224 */ /* 0x000fe200078e0a04 */
[C---:B------:R-:W-:Y:S01]  /*17b10*/  ISETP.GT.U32.AND P6, PT, R251.reuse, R191, PT ;  /* 0x000000bffb00720c */ /* 0x040fe20003fc4070 */
[----:B------:R-:W-:Y:S01]  /*17b20*/  STL [R1+0xf0], R14 ;  /* 0x0000f00e01007387 */ /* 0x000fe20000100800 */
[----:B------:R-:W-:Y:S02]  /*17b30*/  IMAD R195, R251, R203, R202 ;  /* 0x000000cbfbc37224 */ /* 0x000fe400078e02ca */
[----:B------:R-:W-:Y:S01]  /*17b40*/  IMAD.MOV R199, RZ, RZ, -R199 ;  /* 0x000000ffffc77224 */ /* 0x000fe200078e0ac7 */
[----:B------:R-:W-:Y:S01]  /*17b50*/  STL [R1+0x2338], R5 ;  /* 0x0023380501007387 */ /* 0x000fe20000100800 */
[----:B------:R-:W-:-:S03]  /*17b60*/  IMAD.HI.U32 R198, R105, R197, RZ ;  /* 0x000000c569c67227 */ /* 0x000fc600078e00ff */
[----:B------:R1:W-:Y:S01]  /*17b70*/  STL [R1+0xf4], R8 ;  /* 0x0000f40801007387 */ /* 0x0003e20000100800 */
[--C-:B------:R-:W-:Y:S01]  /*17b80*/  @!P5 IMAD.IADD R192, R192, 0x1, -R251.reuse ;  /* 0x00000001c0c0d824 */ /* 0x100fe200078e0afb */
[----:B------:R-:W-:Y:S01]  /*17b90*/  ISETP.GE.AND P5, PT, R7, RZ, PT ;  /* 0x000000ff0700720c */ /* 0x000fe20003fa6270 */
[--C-:B------:R-:W-:Y:S01]  /*17ba0*/  @!P3 IMAD.IADD R190, R190, 0x1, -R251.reuse ;  /* 0x00000001bebeb824 */ /* 0x100fe200078e0afb */
[----:B------:R2:W-:Y:S01]  /*17bb0*/  STL [R1+0xf8], R4 ;  /* 0x0000f80401007387 */ /* 0x0005e20000100800 */
[----:B------:R-:W-:Y:S01]  /*17bc0*/  @!P6 IMAD.IADD R191, R191, 0x1, -R251 ;  /* 0x00000001bfbfe824 */ /* 0x000fe200078e0afb */
[C---:B------:R-:W-:Y:S01]  /*17bd0*/  IADD3 R7, R248.reuse, 0x1c7, RZ ;  /* 0x000001c7f8077810 */ /* 0x040fe20007ffe0ff */
[----:B------:R-:W-:Y:S01]  /*17be0*/  IMAD.MOV.U32 R16, RZ, RZ, R192 ;  /* 0x000000ffff107224 */ /* 0x000fe200078e00c0 */
[C---:B------:R-:W-:Y:S01]  /*17bf0*/  ISETP.GT.U32.AND P3, PT, R251.reuse, R190, PT ;  /* 0x000000befb00720c */ /* 0x040fe20003f64070 */
[C---:B------:R-:W-:Y:S01]  /*17c00*/  IMAD R200, R251.reuse, R199, R200 ;  /* 0x000000c7fbc87224 */ /* 0x040fe200078e02c8 */
[----:B------:R-:W-:Y:S01]  /*17c10*/  ISETP.GT.U32.AND P6, PT, R251, R191, PT ;  /* 0x000000bffb00720c */ /* 0x000fe20003fc4070 */
[----:B------:R-:W-:Y:S01]  /*17c20*/  IMAD.MOV R198, RZ, RZ, -R198 ;  /* 0x000000ffffc67224 */ /* 0x000fe200078e0ac6 */
[----:B------:R-:W-:Y:S01]  /*17c30*/  IABS R199, R10 ;  /* 0x0000000a00c77213 */ /* 0x000fe20000000000 */
[----:B------:R-:W-:Y:S01]  /*17c40*/  IMAD.HI.U32 R204, R105, R196, RZ ;  /* 0x000000c469cc7227 */ /* 0x000fe200078e00ff */
[----:B-1----:R-:W-:-:S03]  /*17c50*/  IADD3 R8, R248, 0x1c6, RZ ;  /* 0x000001c6f8087810 */ /* 0x002fc60007ffe0ff */
[----:B--2---:R-:W-:Y:S01]  /*17c60*/  IMAD.MOV.U32 R4, RZ, RZ, R193 ;  /* 0x000000ffff047224 */ /* 0x004fe200078e00c1 */
[----:B------:R-:W-:Y:S01]  /*17c70*/  IABS R193, R7 ;  /* 0x0000000700c17213 */ /* 0x000fe20000000000 */
[----:B------:R-:W-:Y:S01]  /*17c80*/  @!P5 IMAD.MOV R16, RZ, RZ, -R16 ;  /* 0x000000ffff10d224 */ /* 0x000fe200078e0a10 */
[----:B------:R-:W-:Y:S01]  /*17c90*/  ISETP.GE.AND P5, PT, R15, RZ, PT ;  /* 0x000000ff0f00720c */ /* 0x000fe20003fa6270 */
[----:B------:R-:W-:Y:S01]  /*17ca0*/  @!P4 IMAD.MOV R4, RZ, RZ, -R4 ;  /* 0x000000ffff04c224 */ /* 0x000fe200078e0a04 */
[----:B------:R-:W-:Y:S01]  /*17cb0*/  ISETP.GE.AND P4, PT, R3, RZ, PT ;  /* 0x000000ff0300720c */ /* 0x000fe20003f86270 */
[--C-:B------:R-:W-:Y:S01]  /*17cc0*/  @!P6 IMAD.IADD R191, R191, 0x1, -R251.reuse ;  /* 0x00000001bfbfe824 */ /* 0x100fe200078e0afb */
[C---:B------:R-:W-:Y:S01]  /*17cd0*/  ISETP.GT.U32.AND P6, PT, R251.reuse, R194, PT ;  /* 0x000000c2fb00720c */ /* 0x040fe20003fc4070 */
[----:B------:R-:W-:Y:S01]  /*17ce0*/  @!P3 IMAD.IADD R190, R190, 0x1, -R251 ;  /* 0x00000001bebeb824 */ /* 0x000fe200078e0afb */
[----:B------:R-:W-:Y:S01]  /*17cf0*/  ISETP.GE.AND P3, PT, R6, RZ, PT ;  /* 0x000000ff0600720c */ /* 0x000fe20003f66270 */
[----:B------:R-:W-:Y:S01]  /*17d00*/  IMAD.MOV.U32 R14, RZ, RZ, R191 ;  /* 0x000000ffff0e7224 */ /* 0x000fe200078e00bf */
[----:B------:R1:W-:Y:S01]  /*17d10*/  STL [R1+0xdc], R4 ;  /* 0x0000dc0401007387 */ /* 0x0003e20000100800 */
[----:B------:R-:W-:Y:S01]  /*17d20*/  IMAD.MOV.U32 R6, RZ, RZ, R190 ;  /* 0x000000ffff067224 */ /* 0x000fe200078e00be */
[----:B------:R-:W-:Y:S01]  /*17d30*/  IADD3 R3, R248, 0x1c5, RZ ;  /* 0x000001c5f8037810 */ /* 0x000fe20007ffe0ff */
[C---:B------:R-:W-:Y:S01]  /*17d40*/  IMAD R197, R251.reuse, R198, R197 ;  /* 0x000000c6fbc57224 */ /* 0x040fe200078e02c5 */
[----:B------:R-:W-:Y:S01]  /*17d50*/  IABS R198, R9 ;  /* 0x0000000900c67213 */ /* 0x000fe20000000000 */
[----:B------:R-:W-:Y:S01]  /*17d60*/  @!P5 IMAD.MOV R6, RZ, RZ, -R6 ;  /* 0x000000ffff06d224 */ /* 0x000fe200078e0a06 */
[----:B------:R-:W-:Y:S01]  /*17d70*/  IABS R191, R3 ;  /* 0x0000000300bf7213 */ /* 0x000fe20000000000 */
[----:B------:R-:W-:Y:S01]  /*17d80*/  @!P4 IMAD.MOV R14, RZ, RZ, -R14 ;  /* 0x000000ffff0ec224 */ /* 0x000fe200078e0a0e */
[C---:B------:R-:W-:Y:S01]  /*17d90*/  ISETP.GT.U32.AND P4, PT, R251.reuse, R195, PT ;  /* 0x000000c3fb00720c */ /* 0x040fe20003f84070 */
[----:B------:R-:W-:Y:S01]  /*17da0*/  @!P6 IMAD.IADD R194, R194, 0x1, -R251 ;  /* 0x00000001c2c2e824 */ /* 0x000fe200078e0afb */
[----:B------:R-:W-:Y:S01]  /*17db0*/  ISETP.GT.U32.AND P6, PT, R251, R200, PT ;  /* 0x000000c8fb00720c */ /* 0x000fe20003fc4070 */
[----:B------:R-:W-:Y:S01]  /*17dc0*/  IMAD.MOV R204, RZ, RZ, -R204 ;  /* 0x000000ffffcc7224 */ /* 0x000fe200078e0acc */
[----:B-1----:R-:W-:Y:S01]  /*17dd0*/  IADD3 R4, R248, 0x1c4, RZ ;  /* 0x000001c4f8047810 */ /* 0x002fe20007ffe0ff */
[----:B------:R-:W-:Y:S01]  /*17de0*/  IMAD.HI.U32 R203, R105, R199, RZ ;  /* 0x000000c769cb7227 */ /* 0x000fe200078e00ff */
[----:B------:R-:W-:-:S02]  /*17df0*/  ISETP.GT.U32.AND P5, PT, R251, R194, PT ;  /* 0x000000c2fb00720c */ /* 0x000fc40003fa4070 */
[----:B------:R-:W-:Y:S01]  /*17e00*/  IABS R205, R4 ;  /* 0x0000000400cd7213 */ /* 0x000fe20000000000 */
[----:B------:R-:W-:Y:S01]  /*17e10*/  IMAD R196, R251, R204, R196 ;  /* 0x000000ccfbc47224 */ /* 0x000fe200078e02c4 */
[----:B------:R-:W-:Y:S01]  /*17e20*/  STL [R1+0x2318], R4 ;  /* 0x0023180401007387 */ /* 0x000fe20000100800 */
[----:B------:R-:W-:Y:S01]  /*17e30*/  IMAD.MOV R203, RZ, RZ, -R203 ;  /* 0x000000ffffcb7224 */ /* 0x000fe200078e0acb */
[----:B------:R-:W-:Y:S01]  /*17e40*/  IABS R192, R8 ;  /* 0x0000000800c07213 */ /* 0x000fe20000000000 */
[--C-:B------:R-:W-:Y:S01]  /*17e50*/  @!P4 IMAD.IADD R195, R195, 0x1, -R251.reuse ;  /* 0x00000001c3c3c824 */ /* 0x100fe200078e0afb */
[----:B------:R-:W-:Y:S01]  /*17e60*/  STL [R1+0x2320], R3 ;  /* 0x0023200301007387 */ /* 0x000fe20000100800 */
[--C-:B------:R-:W-:Y:S02]  /*17e70*/  @!P6 IMAD.IADD R200, R200, 0x1, -R251.reuse ;  /* 0x00000001c8c8e824 */ /* 0x100fe400078e0afb */
[----:B------:R-:W-:Y:S01]  /*17e80*/  IMAD.HI.U32 R202, R105, R198, RZ ;  /* 0x000000c669ca7227 */ /* 0x000fe200078e00ff */
[C---:B------:R-:W-:Y:S01]  /*17e90*/  ISETP.GT.U32.AND P4, PT, R251.reuse, R195, PT ;  /* 0x000000c3fb00720c */ /* 0x040fe20003f84070 */
[----:B------:R-:W-:Y:S01]  /*17ea0*/  STL [R1+0x231c], R8 ;  /* 0x00231c0801007387 */ /* 0x000fe20000100800 */
[C---:B------:R-:W-:Y:S01]  /*17eb0*/  ISETP.GT.U32.AND P6, PT, R251.reuse, R200, PT ;  /* 0x000000c8fb00720c */ /* 0x040fe20003fc4070 */
[----:B------:R-:W-:Y:S01]  /*17ec0*/  @!P5 IMAD.IADD R194, R194, 0x1, -R251 ;  /* 0x00000001c2c2d824 */ /* 0x000fe200078e0afb */
[C---:B------:R-:W-:Y:S01]  /*17ed0*/  ISETP.GT.U32.AND P5, PT, R251.reuse, R197, PT ;  /* 0x000000c5fb00720c */ /* 0x040fe20003fa4070 */
[----:B------:R-:W-:Y:S01]  /*17ee0*/  IMAD R199, R251, R203, R199 ;  /* 0x000000cbfbc77224 */ /* 0x000fe200078e02c7 */
[----:B------:R-:W-:Y:S01]  /*17ef0*/  STL [R1+0x2328], R7 ;  /* 0x0023280701007387 */ /* 0x000fe20000100800 */
[----:B------:R-:W-:-:S03]  /*17f00*/  IMAD.HI.U32 R201, R105, R189, RZ ;  /* 0x000000bd69c97227 */ /* 0x000fc600078e00ff */
[----:B------:R-:W-:Y:S01]  /*17f10*/  STL [R1+0x2324], R12 ;  /* 0x0023240c01007387 */ /* 0x000fe20000100800 */
[----:B------:R-:W-:Y:S02]  /*17f20*/  IMAD.MOV R202, RZ, RZ, -R202 ;  /* 0x000000ffffca7224 */ /* 0x000fe400078e0aca */
[--C-:B------:R-:W-:Y:S01]  /*17f30*/  @!P4 IMAD.IADD R195, R195, 0x1, -R251.reuse ;  /* 0x00000001c3c3c824 */ /* 0x100fe200078e0afb */
[----:B------:R-:W-:Y:S01]  /*17f40*/  ISETP.GT.U32.AND P4, PT, R251, R196, PT ;  /* 0x000000c4fb00720c */ /* 0x000fe20003f84070 */
[--C-:B------:R-:W-:Y:S01]  /*17f50*/  @!P6 IMAD.IADD R200, R200, 0x1, -R251.reuse ;  /* 0x00000001c8c8e824 */ /* 0x100fe200078e0afb */
[----:B------:R-:W-:Y:S01]  /*17f60*/  ISETP.GE.AND P6, PT, R0, RZ, PT ;  /* 0x000000ff0000720c */ /* 0x000fe20003fc6270 */
[----:B------:R-:W-:Y:S01]  /*17f70*/  @!P5 IMAD.IADD R197, R197, 0x1, -R251 ;  /* 0x00000001c5c5d824 */ /* 0x000fe200078e0afb */
[----:B------:R-:W-:Y:S01]  /*17f80*/  ISETP.GE.AND P5, PT, R2, RZ, PT ;  /* 0x000000ff0200720c */ /* 0x000fe20003fa6270 */
[----:B------:R-:W-:Y:S01]  /*17f90*/  IMAD.MOV.U32 R0, RZ, RZ, R194 ;  /* 0x000000ffff007224 */ /* 0x000fe200078e00c2 */
[----:B------:R-:W-:Y:S01]  /*17fa0*/  STL [R1+0xe0], R16 ;  /* 0x0000e01001007387 */ /* 0x000fe20000100800 */
[----:B------:R-:W-:Y:S01]  /*17fb0*/  IMAD.MOV.U32 R15, RZ, RZ, R195 ;  /* 0x000000ffff0f7224 */ /* 0x000fe200078e00c3 */
[----:B------:R-:W-:Y:S01]  /*17fc0*/  IADD3 R2, R248, 0x1ca, RZ ;  /* 0x000001caf8027810 */ /* 0x000fe20007ffe0ff */
[----:B------:R-:W-:Y:S01]  /*17fd0*/  @!P3 IMAD.MOV R0, RZ, RZ, -R0 ;  /* 0x000000ffff00b224 */ /* 0x000fe200078e0a00 */
[----:B------:R1:W-:Y:S01]  /*17fe0*/  STL [R1+0xe8], R14 ;  /* 0x0000e80e01007387 */ /* 0x0003e20000100800 */
[----:B------:R-:W-:-:S02]  /*17ff0*/  IMAD.MOV R201, RZ, RZ, -R201 ;  /* 0x000000ffffc97224 */ /* 0x000fc400078e0ac9 */
[----:B------:R-:W-:Y:S01]  /*18000*/  @!P4 IMAD.IADD R196, R196, 0x1, -R251 ;  /* 0x00000001c4c4c824 */ /* 0x000fe200078e0afb */
[C---:B------:R-:W-:Y:S01]  /*18010*/  ISETP.GT.U32.AND P4, PT, R251.reuse, R197, PT ;  /* 0x000000c5fb00720c */ /* 0x040fe20003f84070 */
[----:B------:R-:W-:Y:S01]  /*18020*/  @!P6 IMAD.MOV R15, RZ, RZ, -R15 ;  /* 0x000000ffff0fe224 */ /* 0x000fe200078e0a0f */
[C---:B------:R-:W-:Y:S01]  /*18030*/  ISETP.GT.U32.AND P6, PT, R251.reuse, R199, PT ;  /* 0x000000c7fb00720c */ /* 0x040fe20003fc4070 */
[C---:B------:R-:W-:Y:S01]  /*18040*/  IMAD R198, R251.reuse, R202, R198 ;  /* 0x000000cafbc67224 */ /* 0x040fe200078e02c6 */
[C---:B------:R-:W-:Y:S01]  /*18050*/  ISETP.GT.U32.AND P3, PT, R251.reuse, R196, PT ;  /* 0x000000c4fb00720c */ /* 0x040fe20003f64070 */
[----:B------:R-:W-:Y:S01]  /*18060*/  IMAD R189, R251, R201, R189 ;  /* 0x000000c9fbbd7224 */ /* 0x000fe200078e02bd */
[----:B------:R2:W-:Y:S01]  /*18070*/  STL [R1+0xe4], R6 ;  /* 0x0000e40601007387 */ /* 0x0005e20000100800 */
[----:B-1----:R-:W-:Y:S01]  /*18080*/  IMAD.MOV.U32 R14, RZ, RZ, R200 ;  /* 0x000000ffff0e7224 */ /* 0x002fe200078e00c8 */
[----:B------:R-:W-:Y:S01]  /*18090*/  IABS R201, R12 ;  /* 0x0000000c00c97213 */ /* 0x000fe20000000000 */
[----:B------:R-:W-:Y:S01]  /*180a0*/  IMAD.HI.U32 R190, R105, R205, RZ ;  /* 0x000000cd69be7227 */ /* 0x000fe200078e00ff */
[----:B------:R1:W-:Y:S01]  /*180b0*/  STL [R1+0xd8], R0 ;  /* 0x0000d80001007387 */ /* 0x0003e20000100800 */
[----:B------:R-:W-:-:S02]  /*180c0*/  IADD3 R16, R248, 0x1f0, RZ ;  /* 0x000001f0f8107810 */ /* 0x000fc40007ffe0ff */
[----:B------:R-:W-:Y:S01]  /*180d0*/  @!P5 IMAD.MOV R14, RZ, RZ, -R14 ;  /* 0x000000ffff0ed224 */ /* 0x000fe200078e0a0e */
[----:B------:R-:W-:Y:S01]  /*180e0*/  ISETP.GE.AND P5, PT, R13, RZ, PT ;  /* 0x000000ff0d00720c */ /* 0x000fe20003fa6270 */
[--C-:B------:R-:W-:Y:S01]  /*180f0*/  @!P4 IMAD.IADD R197, R197, 0x1, -R251.reuse ;  /* 0x00000001c5c5c824 */ /* 0x100fe200078e0afb */
[C---:B------:R-:W-:Y:S01]  /*18100*/  ISETP.GT.U32.AND P4, PT, R251.reuse, R198, PT ;  /* 0x000000c6fb00720c */ /* 0x040fe20003f84070 */
[--C-:B------:R-:W-:Y:S01]  /*18110*/  @!P3 IMAD.IADD R196, R196, 0x1, -R251.reuse ;  /* 0x00000001c4c4b824 */ /* 0x100fe200078e0afb */
[----:B------:R-:W-:Y:S01]  /*18120*/  ISETP.GT.U32.AND P3, PT, R251, R189, PT ;  /* 0x000000bdfb00720c */ /* 0x000fe20003f64070 */
[----:B------:R-:W-:Y:S01]  /*18130*/  @!P6 IMAD.IADD R199, R199, 0x1, -R251 ;  /* 0x00000001c7c7e824 */ /* 0x000fe200078e0afb */
[C---:B--2---:R-:W-:Y:S01]  /*18140*/  IADD3 R6, R248.reuse, 0x1c9, RZ ;  /* 0x000001c9f8067810 */ /* 0x044fe20007ffe0ff */
[----:B------:R-:W-:Y:S01]  /*18150*/  IMAD.MOV R190, RZ, RZ, -R190 ;  /* 0x000000ffffbe7224 */ /* 0x000fe200078e0abe */
[----:B------:R-:W-:Y:S01]  /*18160*/  ISETP.GE.AND P6, PT, R11, RZ, PT ;  /* 0x000000ff0b00720c */ /* 0x000fe20003fc6270 */
[----:B------:R-:W-:Y:S01]  /*18170*/  IMAD.MOV.U32 R11, RZ, RZ, R197 ;  /* 0x000000ffff0b7224 */ /* 0x000fe200078e00c5 */
[----:B-1----:R-:W-:Y:S01]  /*18180*/  IADD3 R0, R248, 0x1cb, RZ ;  /* 0x000001cbf8007810 */ /* 0x002fe20007ffe0ff */
[----:B------:R-:W-:Y:S01]  /*18190*/  STL [R1+0x2310], R6 ;  /* 0x0023100601007387 */ /* 0x000fe20000100800 */
[C---:B------:R-:W-:Y:S01]  /*181a0*/  IMAD R190, R251.reuse, R190, R205 ;  /* 0x000000befbbe7224 */ /* 0x040fe200078e02cd */
[----:B------:R-:W-:Y:S01]  /*181b0*/  IABS R195, R6 ;  /* 0x0000000600c37213 */ /* 0x000fe20000000000 */
[----:B------:R-:W-:Y:S01]  /*181c0*/  @!P5 IMAD.MOV R11, RZ, RZ, -R11 ;  /* 0x000000ffff0bd224 */ /* 0x000fe200078e0a0b */
[----:B------:R-:W-:Y:S01]  /*181d0*/  STL [R1+0x230c], R2 ;  /* 0x00230c0201007387 */ /* 0x000fe20000100800 */
[--C-:B------:R-:W-:Y:S01]  /*181e0*/  @!P4 IMAD.IADD R198, R198, 0x1, -R251.reuse ;  /* 0x00000001c6c6c824 */ /* 0x100fe200078e0afb */
[----:B------:R-:W-:Y:S01]  /*181f0*/  ISETP.GT.U32.AND P4, PT, R251, R199, PT ;  /* 0x000000c7fb00720c */ /* 0x000fe20003f84070 */
[----:B------:R-:W-:Y:S01]  /*18200*/  @!P3 IMAD.IADD R189, R189, 0x1, -R251 ;  /* 0x00000001bdbdb824 */ /* 0x000fe200078e0afb */
[----:B------:R-:W-:Y:S01]  /*18210*/  STL [R1+0x2314], R0 ;  /* 0x0023140001007387 */ /* 0x000fe20000100800 */
[----:B------:R-:W-:Y:S01]  /*18220*/  IMAD.HI.U32 R204, R105, R191, RZ ;  /* 0x000000bf69cc7227 */ /* 0x000fe200078e00ff */
[----:B------:R-:W-:-:S02]  /*18230*/  ISETP.GT.U32.AND P5, PT, R251, R198, PT ;  /* 0x000000c6fb00720c */ /* 0x000fc40003fa4070 */
[----:B------:R1:W-:Y:S01]  /*18240*/  STL [R1+0xd4], R15 ;  /* 0x0000d40f01007387 */ /* 0x0003e20000100800 */
[----:B------:R-:W-:Y:S01]  /*18250*/  ISETP.GT.U32.AND P3, PT, R251, R189, PT ;  /* 0x000000bdfb00720c */ /* 0x000fe20003f64070 */
[----:B------:R-:W-:Y:S01]  /*18260*/  IMAD.MOV R204, RZ, RZ, -R204 ;  /* 0x000000ffffcc7224 */ /* 0x000fe200078e0acc */
[----:B------:R-:W-:Y:S01]  /*18270*/  IABS R200, R0 ;  /* 0x0000000000c87213 */ /* 0x000fe20000000000 */
[----:B------:R-:W-:Y:S01]  /*18280*/  STL [R1+0xd0], R14 ;  /* 0x0000d00e01007387 */ /* 0x000fe20000100800 */
[----:B------:R-:W-:Y:S01]  /*18290*/  IMAD.HI.U32 R202, R105, R193, RZ ;  /* 0x000000c169ca7227 */ /* 0x000fe200078e00ff */
[----:B------:R-:W-:Y:S02]  /*182a0*/  IABS R236, R16 ;  /* 0x0000001000ec7213 */ /* 0x000fe40000000000 */
[----:B------:R2:W-:Y:S01]  /*182b0*/  STL [R1+0xcc], R11 ;  /* 0x0000cc0b01007387 */ /* 0x0005e20000100800 */
[----:B------:R-:W-:Y:S01]  /*182c0*/  @!P4 IMAD.IADD R199, R199, 0x1, -R251 ;  /* 0x00000001c7c7c824 */ /* 0x000fe200078e0afb */
[----:B------:R-:W-:Y:S01]  /*182d0*/  ISETP.GE.AND P4, PT, R10, RZ, PT ;  /* 0x000000ff0a00720c */ /* 0x000fe20003f86270 */
[----:B------:R-:W-:Y:S01]  /*182e0*/  IMAD R191, R251, R204, R191 ;  /* 0x000000ccfbbf7224 */ /* 0x000fe200078e02bf */
[----:B------:R-:W-:Y:S01]  /*182f0*/  IADD3 R10, R248, 0x1cd, RZ ;  /* 0x000001cdf80a7810 */ /* 0x000fe20007ffe0ff */
[--C-:B------:R-:W-:Y:S01]  /*18300*/  @!P5 IMAD.IADD R198, R198, 0x1, -R251.reuse ;  /* 0x00000001c6c6d824 */ /* 0x100fe200078e0afb */
[C---:B-1----:R-:W-:Y:S01]  /*18310*/  IADD3 R15, R248.reuse, 0x1f2, RZ ;  /* 0x000001f2f80f7810 */ /* 0x042fe20007ffe0ff */
[----:B------:R-:W-:Y:S01]  /*18320*/  @!P3 IMAD.IADD R189, R189, 0x1, -R251 ;  /* 0x00000001bdbdb824 */ /* 0x000fe200078e0afb */
[----:B------:R-:W-:Y:S01]  /*18330*/  ISETP.GT.U32.AND P5, PT, R251, R191, PT ;  /* 0x000000bffb00720c */ /* 0x000fe20003fa4070 */
[----:B------:R-:W-:Y:S01]  /*18340*/  IMAD.MOV R202, RZ, RZ, -R202 ;  /* 0x000000ffffca7224 */ /* 0x000fe200078e0aca */
[----:B------:R-:W-:Y:S01]  /*18350*/  ISETP.GE.AND P3, PT, R9, RZ, PT ;  /* 0x000000ff0900720c */ /* 0x000fe20003f66270 */
[----:B--2---:R-:W-:Y:S01]  /*18360*/  IMAD.MOV.U32 R11, RZ, RZ, R196 ;  /* 0x000000ffff0b7224 */ /* 0x004fe200078e00c4 */
[C---:B------:R-:W-:Y:S01]  /*18370*/  IADD3 R13, R248.reuse, 0x1f1, RZ ;  /* 0x000001f1f80d7810 */ /* 0x040fe20007ffe0ff */
[----:B------:R-:W-:Y:S01]  /*18380*/  IMAD.MOV.U32 R9, RZ, RZ, R199 ;  /* 0x000000ffff097224 */ /* 0x000fe200078e00c7 */
[----:B------:R-:W-:Y:S01]  /*18390*/  IABS R237, R15 ;  /* 0x0000000f00ed7213 */ /* 0x000fe20000000000 */
[----:B------:R-:W-:Y:S01]  /*183a0*/  @!P6 IMAD.MOV R11, RZ, RZ, -R11 ;  /* 0x000000ffff0be224 */ /* 0x000fe200078e0a0b */
[C---:B------:R-:W-:Y:S01]  /*183b0*/  ISETP.GT.U32.AND P6, PT, R251.reuse, R190, PT ;  /* 0x000000befb00720c */ /* 0x040fe20003fc4070 */
[----:B------:R-:W-:Y:S01]  /*183c0*/  @!P4 IMAD.MOV R9, RZ, RZ, -R9 ;  /* 0x000000ffff09c224 */ /* 0x000fe200078e0a09 */
[----:B------:R-:W-:Y:S01]  /*183d0*/  IADD3 R14, R248, 0x1f3, RZ ;  /* 0x000001f3f80e7810 */ /* 0x000fe20007ffe0ff */
[----:B------:R-:W-:Y:S01]  /*183e0*/  IMAD R193, R251, R202, R193 ;  /* 0x000000cafbc17224 */ /* 0x000fe200078e02c1 */
[----:B------:R1:W-:Y:S01]  /*183f0*/  STL [R1+0xc8], R11 ;  /* 0x0000c80b01007387 */ /* 0x0003e20000100800 */
[----:B------:R-:W-:-:S02]  /*18400*/  @!P5 IMAD.IADD R191, R191, 0x1, -R251 ;  /* 0x00000001bfbfd824 */ /* 0x000fc400078e0afb */
[----:B------:R-:W-:-:S03]  /*18410*/  IMAD.HI.U32 R203, R105, R192, RZ ;  /* 0x000000c069cb7227 */ /* 0x000fc600078e00ff */
[----:B------:R-:W-:Y:S01]  /*18420*/  ISETP.GT.U32.AND P5, PT, R251, R191, PT ;  /* 0x000000bffb00720c */ /* 0x000fe20003fa4070 */
[----:B------:R-:W-:Y:S02]  /*18430*/  IMAD.MOV R203, RZ, RZ, -R203 ;  /* 0x000000ffffcb7224 */ /* 0x000fe400078e0acb */
[----:B------:R-:W-:Y:S01]  /*18440*/  @!P6 IMAD.IADD R190, R190, 0x1, -R251 ;  /* 0x00000001bebee824 */ /* 0x000fe200078e0afb */
[----:B------:R-:W-:Y:S01]  /*18450*/  ISETP.GE.AND P6, PT, R5, RZ, PT ;  /* 0x000000ff0500720c */ /* 0x000fe20003fc6270 */
[----:B------:R-:W-:Y:S01]  /*18460*/  IMAD.HI.U32 R206, R105, R201, RZ ;  /* 0x000000c969ce7227 */ /* 0x000fe200078e00ff */
[----:B-1----:R-:W-:Y:S02]  /*18470*/  IADD3 R11, R248, 0x1cc, RZ ;  /* 0x000001ccf80b7810 */ /* 0x002fe40007ffe0ff */
[C---:B------:R-:W-:Y:S01]  /*18480*/  ISETP.GT.U32.AND P4, PT, R251.reuse, R190, PT ;  /* 0x000000befb00720c */ /* 0x040fe20003f84070 */
[----:B------:R-:W-:Y:S02]  /*18490*/  IMAD R192, R251, R203, R192 ;  /* 0x000000cbfbc07224 */ /* 0x000fe400078e02c0 */
[----:B------:R-:W-:Y:S01]  /*184a0*/  IMAD.MOV.U32 R5, RZ, RZ, R198 ;  /* 0x000000ffff057224 */ /* 0x000fe200078e00c6 */
[----:B------:R-:W-:Y:S01]  /*184b0*/  STL [R1+0x2304], R11 ;  /* 0x0023040b01007387 */ /* 0x000fe20000100800 */
[----:B------:R-:W-:-:S02]  /*184c0*/  IMAD.MOV R206, RZ, RZ, -R206 ;  /* 0x000000ffffce7224 */ /* 0x000fc400078e0ace */
[----:B------:R-:W-:Y:S01]  /*184d0*/  @!P3 IMAD.MOV R5, RZ, RZ, -R5 ;  /* 0x000000ffff05b224 */ /* 0x000fe200078e0a05 */
[C---:B------:R-:W-:Y:S01]  /*184e0*/  ISETP.GT.U32.AND P3, PT, R251.reuse, R192, PT ;  /* 0x000000c0fb00720c */ /* 0x040fe20003f64070 */
[----:B------:R-:W-:Y:S01]  /*184f0*/  @!P6 IMAD.MOV R189, RZ, RZ, -R189 ;  /* 0x000000ffffbde224 */ /* 0x000fe200078e0abd */
[C---:B------:R-:W-:Y:S01]  /*18500*/  ISETP.GT.U32.AND P6, PT, R251.reuse, R193, PT ;  /* 0x000000c1fb00720c */ /* 0x040fe20003fc4070 */
[----:B------:R-:W-:Y:S01]  /*18510*/  IMAD R194, R251, R206, R201 ;  /* 0x000000cefbc27224 */ /* 0x000fe200078e02c9 */
[----:B------:R-:W-:Y:S01]  /*18520*/  IABS R201, R2 ;  /* 0x0000000200c97213 */ /* 0x000fe20000000000 */
[--C-:B------:R-:W-:Y:S01]  /*18530*/  @!P5 IMAD.IADD R191, R191, 0x1, -R251.reuse ;  /* 0x00000001bfbfd824 */ /* 0x100fe200078e0afb */
[----:B------:R-:W-:Y:S01]  /*18540*/  @!P4 IADD3 R190, R190, -R251, RZ ;  /* 0x800000fbbebec210 */ /* 0x000fe20007ffe0ff */
[----:B------:R-:W-:Y:S01]  /*18550*/  IMAD.HI.U32 R203, R105, R195, RZ ;  /* 0x000000c369cb7227 */ /* 0x000fe200078e00ff */
[----:B------:R-:W-:Y:S01]  /*18560*/  ISETP.GE.AND P4, PT, R4, RZ, PT ;  /* 0x000000ff0400720c */ /* 0x000fe20003f86270 */
[----:B------:R-:W-:Y:S01]  /*18570*/  STL [R1+0x2308], R10 ;  /* 0x0023080a01007387 */ /* 0x000fe20000100800 */
[----:B------:R-:W-:Y:S01]  /*18580*/  ISETP.GE.AND P5, PT, R3, RZ, PT ;  /* 0x000000ff0300720c */ /* 0x000fe20003fa6270 */
[----:B------:R-:W-:Y:S01]  /*18590*/  IMAD.HI.U32 R202, R105, R201, RZ ;  /* 0x000000c969ca7227 */ /* 0x000fe200078e00ff */
[C---:B------:R-:W-:Y:S01]  /*185a0*/  IADD3 R4, R248.reuse, 0x1cf, RZ ;  /* 0x000001cff8047810 */ /* 0x040fe20007ffe0ff */
[----:B------:R-:W-:Y:S01]  /*185b0*/  STL [R1+0xc4], R9 ;  /* 0x0000c40901007387 */ /* 0x000fe20000100800 */
[----:B------:R-:W-:Y:S01]  /*185c0*/  IADD3 R3, R248, 0x1d0, RZ ;  /* 0x000001d0f8037810 */ /* 0x000fe20007ffe0ff */
[--C-:B------:R-:W-:Y:S01]  /*185d0*/  @!P6 IMAD.IADD R193, R193, 0x1, -R251.reuse ;  /* 0x00000001c1c1e824 */ /* 0x100fe200078e0afb */
[----:B------:R-:W-:Y:S01]  /*185e0*/  ISETP.GE.AND P6, PT, R8, RZ, PT ;  /* 0x000000ff0800720c */ /* 0x000fe20003fc6270 */
[----:B------:R-:W-:Y:S01]  /*185f0*/  IMAD.MOV R202, RZ, RZ, -R202 ;  /* 0x000000ffffca7224 */ /* 0x000fe200078e0aca */
[----:B------:R1:W-:Y:S01]  /*18600*/  STL [R1+0xc0], R5 ;  /* 0x0000c00501007387 */ /* 0x0003e20000100800 */
[----:B------:R-:W-:Y:S01]  /*18610*/  @!P3 IMAD.IADD R192, R192, 0x1, -R251 ;  /* 0x00000001c0c0b824 */ /* 0x000fe200078e0afb */
[----:B------:R-:W-:Y:S01]  /*18620*/  IADD3 R8, R248, 0x1d2, RZ ;  /* 0x000001d2f8087810 */ /* 0x000fe20007ffe0ff */
[----:B------:R-:W-:Y:S01]  /*18630*/  @!P4 IMAD.MOV R190, RZ, RZ, -R190 ;  /* 0x000000ffffbec224 */ /* 0x000fe200078e0abe */
[C---:B------:R-:W-:Y:S01]  /*18640*/  ISETP.GT.U32.AND P4, PT, R251.reuse, R193, PT ;  /* 0x000000c1fb00720c */ /* 0x040fe20003f84070 */
[C---:B------:R-:W-:Y:S01]  /*18650*/  IMAD R196, R251.reuse, R202, R201 ;  /* 0x000000cafbc47224 */ /* 0x040fe200078e02c9 */
[C---:B------:R-:W-:Y:S01]  /*18660*/  ISETP.GT.U32.AND P3, PT, R251.reuse, R192, PT ;  /* 0x000000c0fb00720c */ /* 0x040fe20003f64070 */
[----:B------:R-:W-:Y:S01]  /*18670*/  @!P5 IMAD.MOV R191, RZ, RZ, -R191 ;  /* 0x000000ffffbfd224 */ /* 0x000fe200078e0abf */
[----:B------:R-:W-:Y:S01]  /*18680*/  ISETP.GT.U32.AND P5, PT, R251, R194, PT ;  /* 0x000000c2fb00720c */ /* 0x000fe20003fa4070 */
[----:B------:R-:W-:Y:S01]  /*18690*/  IMAD.HI.U32 R204, R105, R200, RZ ;  /* 0x000000c869cc7227 */ /* 0x000fe200078e00ff */
[----:B------:R-:W-:-:S02]  /*186a0*/  IABS R201, R11 ;  /* 0x0000000b00c97213 */ /* 0x000fc40000000000 */
[C---:B-1----:R-:W-:Y:S01]  /*186b0*/  IADD3 R5, R248.reuse, 0x1ce, RZ ;  /* 0x000001cef8057810 */ /* 0x042fe20007ffe0ff */
[----:B------:R-:W-:Y:S01]  /*186c0*/  IMAD.MOV R203, RZ, RZ, -R203 ;  /* 0x000000ffffcb7224 */ /* 0x000fe200078e0acb */
[----:B------:R-:W-:Y:S01]  /*186d0*/  IADD3 R9, R248, 0x1d1, RZ ;  /* 0x000001d1f8097810 */ /* 0x000fe20007ffe0ff */
[----:B------:R-:W-:Y:S02]  /*186e0*/  IMAD.MOV R197, RZ, RZ, -R204 ;  /* 0x000000ffffc57224 */ /* 0x000fe400078e0acc */
[----:B------:R-:W-:Y:S01]  /*186f0*/  @!P4 IMAD.IADD R193, R193, 0x1, -R251 ;  /* 0x00000001c1c1c824 */ /* 0x000fe200078e0afb */
[C---:B------:R-:W-:Y:S01]  /*18700*/  ISETP.GT.U32.AND P4, PT, R251.reuse, R196, PT ;  /* 0x000000c4fb00720c */ /* 0x040fe20003f84070 */
[C---:B------:R-:W-:Y:S01]  /*18710*/  IMAD R195, R251.reuse, R203, R195 ;  /* 0x000000cbfbc37224 */ /* 0x040fe200078e02c3 */
[----:B------:R-:W-:Y:S01]  /*18720*/  IABS R203, R4 ;  /* 0x0000000400cb7213 */ /* 0x000fe20000000000 */
[C---:B------:R-:W-:Y:S01]  /*18730*/  IMAD R197, R251.reuse, R197, R200 ;  /* 0x000000c5fbc57224 */ /* 0x040fe200078e02c8 */
[----:B------:R-:W-:Y:S01]  /*18740*/  IABS R200, R10 ;  /* 0x0000000a00c87213 */ /* 0x000fe20000000000 */
[--C-:B------:R-:W-:Y:S01]  /*18750*/  @!P3 IMAD.IADD R192, R192, 0x1, -R251.reuse ;  /* 0x00000001c0c0b824 */ /* 0x100fe200078e0afb */
[----:B------:R-:W-:Y:S01]  /*18760*/  ISETP.GT.U32.AND P3, PT, R251, R195, PT ;  /* 0x000000c3fb00720c */ /* 0x000fe20003f64070 */
[--C-:B------:R-:W-:Y:S01]  /*18770*/  @!P5 IMAD.IADD R194, R194, 0x1, -R251.reuse ;  /* 0x00000001c2c2d824 */ /* 0x100fe200078e0afb */
[----:B------:R-:W-:Y:S01]  /*18780*/  ISETP.GE.AND P5, PT, R7, RZ, PT ;  /* 0x000000ff0700720c */ /* 0x000fe20003fa6270 */
[----:B------:R-:W-:Y:S01]  /*18790*/  @!P6 IMAD.MOV R192, RZ, RZ, -R192 ;  /* 0x000000ffffc0e224 */ /* 0x000fe200078e0ac0 */
[----:B------:R-:W-:Y:S01]  /*187a0*/  IADD3 R7, R248, 0x1d3, RZ ;  /* 0x000001d3f8077810 */ /* 0x000fe20007ffe0ff */
[----:B------:R-:W-:Y:S01]  /*187b0*/  IMAD.MOV.U32 R199, RZ, RZ, R200 ;  /* 0x000000ffffc77224 */ /* 0x000fe200078e00c8 */
[----:B------:R-:W-:Y:S01]  /*187c0*/  ISETP.GT.U32.AND P6, PT, R251, R194, PT ;  /* 0x000000c2fb00720c */ /* 0x000fe20003fc4070 */
[----:B------:R-:W-:Y:S01]  /*187d0*/  @!P4 IMAD.IADD R196, R196, 0x1, -R251 ;  /* 0x00000001c4c4c824 */ /* 0x000fe200078e0afb */
[----:B------:R-:W-:Y:S01]  /*187e0*/  IABS R205, R7 ;  /* 0x0000000700cd7213 */ /* 0x000fe20000000000 */
[----:B------:R-:W-:Y:S01]  /*187f0*/  IMAD.HI.U32 R202, R105, R201, RZ ;  /* 0x000000c969ca7227 */ /* 0x000fe200078e00ff */
[----:B------:R1:W-:Y:S02]  /*18800*/  STL [R1+0x22f8], R5 ;  /* 0x0022f80501007387 */ /* 0x0003e40000100800 */
[----:B------:R-:W-:Y:S01]  /*18810*/  ISETP.GT.U32.AND P4, PT, R251, R196, PT ;  /* 0x000000c4fb00720c */ /* 0x000fe20003f84070 */
[----:B------:R-:W-:Y:S01]  /*18820*/  IMAD.HI.U32 R200, R105, R199, RZ ;  /* 0x000000c769c87227 */ /* 0x000fe200078e00ff */
[----:B------:R2:W-:Y:S03]  /*18830*/  STL [R1+0x2300], R4 ;  /* 0x0023000401007387 */ /* 0x0005e60000100800 */
[----:B------:R-:W-:Y:S01]  /*18840*/  IMAD.MOV R202, RZ, RZ, -R202 ;  /* 0x000000ffffca7224 */ /* 0x000fe200078e0aca */
[----:B------:R3:W-:Y:S01]  /*18850*/  STL [R1+0x22fc], R3 ;  /* 0x0022fc0301007387 */ /* 0x0007e20000100800 */
[----:B------:R-:W-:-:S02]  /*18860*/  IMAD.MOV R200, RZ, RZ, -R200 ;  /* 0x000000ffffc87224 */ /* 0x000fc400078e0ac8 */
[----:B------:R-:W-:Y:S01]  /*18870*/  IMAD R198, R251, R202, R201 ;  /* 0x000000cafbc67224 */ /* 0x000fe200078e02c9 */
[----:B------:R-:W-:Y:S01]  /*18880*/  IABS R202, R3 ;  /* 0x0000000300ca7213 */ /* 0x000fe20000000000 */
[----:B------:R-:W-:Y:S01]  /*18890*/  @!P3 IMAD.IADD R195, R195, 0x1, -R251 ;  /* 0x00000001c3c3b824 */ /* 0x000fe200078e0afb */
[----:B------:R4:W-:Y:S01]  /*188a0*/  STL [R1+0x22f4], R9 ;  /* 0x0022f40901007387 */ /* 0x0009e20000100800 */
[C---:B------:R-:W-:Y:S01]  /*188b0*/  IMAD R199, R251.reuse, R200, R199 ;  /* 0x000000c8fbc77224 */ /* 0x040fe200078e02c7 */
[----:B------:R-:W-:Y:S01]  /*188c0*/  IABS R200, R5 ;  /* 0x0000000500c87213 */ /* 0x000fe20000000000 */
[----:B------:R-:W-:Y:S01]  /*188d0*/  @!P6 IMAD.IADD R194, R194, 0x1, -R251 ;  /* 0x00000001c2c2e824 */ /* 0x000fe200078e0afb */
[C---:B------:R-:W-:Y:S01]  /*188e0*/  ISETP.GT.U32.AND P3, PT, R251.reuse, R195, PT ;  /* 0x000000c3fb00720c */ /* 0x040fe20003f64070 */
[----:B------:R-:W-:Y:S01]  /*188f0*/  @!P5 IMAD.MOV R193, RZ, RZ, -R193 ;  /* 0x000000ffffc1d224 */ /* 0x000fe200078e0ac1 */
[C---:B------:R-:W-:Y:S01]  /*18900*/  ISETP.GT.U32.AND P6, PT, R251.reuse, R198, PT ;  /* 0x000000c6fb00720c */ /* 0x040fe20003fc4070 */
[----:B------:R-:W-:Y:S01]  /*18910*/  @!P4 IMAD.IADD R196, R196, 0x1, -R251 ;  /* 0x00000001c4c4c824 */ /* 0x000fe200078e0afb */
[----:B------:R-:W-:Y:S01]  /*18920*/  ISETP.GT.U32.AND P5, PT, R251, R197, PT ;  /* 0x000000c5fb00720c */ /* 0x000fe20003fa4070 */
[----:B------:R-:W-:Y:S01]  /*18930*/  IMAD.HI.U32 R204, R105, R200, RZ ;  /* 0x000000c869cc7227 */ /* 0x000fe200078e00ff */
[----:B------:R-:W-:Y:S01]  /*18940*/  ISETP.GT.U32.AND P4, PT, R251, R199, PT ;  /* 0x000000c7fb00720c */ /* 0x000fe20003f84070 */
[----:B------:R1:W-:Y:S02]  /*18950*/  STL [R1+0x22f0], R8 ;  /* 0x0022f00801007387 */ /* 0x0003e40000100800 */
[----:B------:R-:W-:-:S02]  /*18960*/  IMAD.MOV R204, RZ, RZ, -R204 ;  /* 0x000000ffffcc7224 */ /* 0x000fc400078e0acc */
[----:B------:R-:W-:Y:S01]  /*18970*/  IMAD.HI.U32 R201, R105, R203, RZ ;  /* 0x000000cb69c97227 */ /* 0x000fe200078e00ff */
[----:B------:R1:W-:Y:S03]  /*18980*/  STL [R1+0x22ec], R7 ;  /* 0x0022ec0701007387 */ /* 0x0003e60000100800 */
[--C-:B------:R-:W-:Y:S01]  /*18990*/  @!P3 IMAD.IADD R195, R195, 0x1, -R251.reuse ;  /* 0x00000001c3c3b824 */ /* 0x100fe200078e0afb */
[----:B------:R-:W-:Y:S01]  /*189a0*/  ISETP.GE.AND P3, PT, R12, RZ, PT ;  /* 0x000000ff0c00720c */ /* 0x000fe20003f66270 */
[--C-:B------:R-:W-:Y:S01]  /*189b0*/  @!P6 IMAD.IADD R198, R198, 0x1, -R251.reuse ;  /* 0x00000001c6c6e824 */ /* 0x100fe200078e0afb */
[----:B------:R-:W-:Y:S01]  /*189c0*/  ISETP.GE.AND P6, PT, R2, RZ, PT ;  /* 0x000000ff0200720c */ /* 0x000fe20003fc6270 */
[--C-:B------:R-:W-:Y:S01]  /*189d0*/  @!P5 IMAD.IADD R197, R197, 0x1, -R251.reuse ;  /* 0x00000001c5c5d824 */ /* 0x100fe200078e0afb */
[----:B------:R-:W-:Y:S01]  /*189e0*/  ISETP.GE.AND P5, PT, R6, RZ, PT ;  /* 0x000000ff0600720c */ /* 0x000fe20003fa6270 */
[----:B------:R-:W-:Y:S01]  /*189f0*/  @!P4 IMAD.IADD R199, R199, 0x1, -R251 ;  /* 0x00000001c7c7c824 */ /* 0x000fe200078e0afb */
[C---:B------:R-:W-:Y:S01]  /*18a00*/  ISETP.GT.U32.AND P4, PT, R251.reuse, R198, PT ;  /* 0x000000c6fb00720c */ /* 0x040fe20003f84070 */
[----:B------:R-:W-:Y:S01]  /*18a10*/  IMAD R200, R251, R204, R200 ;  /* 0x000000ccfbc87224 */ /* 0x000fe200078e02c8 */
[C---:B------:R-:W-:Y:S01]  /*18a20*/  IADD3 R6, R248.reuse, 0x1d4, RZ ;  /* 0x000001d4f8067810 */ /* 0x040fe20007ffe0ff */
[----:B------:R-:W-:Y:S01]  /*18a30*/  IMAD.HI.U32 R204, R105, R202, RZ ;  /* 0x000000ca69cc7227 */ /* 0x000fe200078e00ff */
[----:B------:R-:W-:-:S03]  /*18a40*/  IADD3 R2, R248, 0x1d5, RZ ;  /* 0x000001d5f8027810 */ /* 0x000fc60007ffe0ff */
[----:B------:R-:W-:Y:S01]  /*18a50*/  @!P3 IMAD.MOV R194, RZ, RZ, -R194 ;  /* 0x000000ffffc2b224 */ /* 0x000fe200078e0ac2 */
[C---:B------:R-:W-:Y:S01]  /*18a60*/  ISETP.GT.U32.AND P3, PT, R251.reuse, R197, PT ;  /* 0x000000c5fb00720c */ /* 0x040fe20003f64070 */
[----:B------:R-:W-:Y:S01]  /*18a70*/  @!P6 IMAD.MOV R196, RZ, RZ, -R196 ;  /* 0x000000ffffc4e224 */ /* 0x000fe200078e0ac4 */
[C---:B------:R-:W-:Y:S01]  /*18a80*/  ISETP.GT.U32.AND P6, PT, R251.reuse, R200, PT ;  /* 0x000000c8fb00720c */ /* 0x040fe20003fc4070 */
[----:B------:R-:W-:Y:S01]  /*18a90*/  @!P5 IMAD.MOV R195, RZ, RZ, -R195 ;  /* 0x000000ffffc3d224 */ /* 0x000fe200078e0ac3 */
[C---:B------:R-:W-:Y:S01]  /*18aa0*/  ISETP.GT.U32.AND P5, PT, R251.reuse, R199, PT ;  /* 0x000000c7fb00720c */ /* 0x040fe20003fa4070 */
[----:B------:R-:W-:Y:S01]  /*18ab0*/  @!P4 IMAD.IADD R198, R198, 0x1, -R251 ;  /* 0x00000001c6c6c824 */ /* 0x000fe200078e0afb */
[----:B------:R-:W-:Y:S01]  /*18ac0*/  ISETP.GE.AND P4, PT, R0, RZ, PT ;  /* 0x000000ff0000720c */ /* 0x000fe20003f86270 */
[----:B------:R-:W-:Y:S01]  /*18ad0*/  IMAD.MOV R201, RZ, RZ, -R201 ;  /* 0x000000ffffc97224 */ /* 0x000fe200078e0ac9 */
[----:B------:R-:W-:Y:S01]  /*18ae0*/  IADD3 R0, R248, 0x1d6, RZ ;  /* 0x000001d6f8007810 */ /* 0x000fe20007ffe0ff */
[----:B------:R-:W-:Y:S01]  /*18af0*/  IMAD.MOV R204, RZ, RZ, -R204 ;  /* 0x000000ffffcc7224 */ /* 0x000fe200078e0acc */
[----:B------:R1:W-:Y:S01]  /*18b00*/  STL [R1+0x22e8], R6 ;  /* 0x0022e80601007387 */ /* 0x0003e20000100800 */
[C---:B------:R-:W-:Y:S01]  /*18b10*/  IMAD R201, R251.reuse, R201, R203 ;  /* 0x000000c9fbc97224 */ /* 0x040fe200078e02cb */
[----:B------:R-:W-:Y:S01]  /*18b20*/  IABS R203, R9 ;  /* 0x0000000900cb7213 */ /* 0x000fe20000000000 */
[----:B------:R-:W-:Y:S01]  /*18b30*/  IMAD R202, R251, R204, R202 ;  /* 0x000000ccfbca7224 */ /* 0x000fe200078e02ca */
[----:B------:R-:W-:Y:S01]  /*18b40*/  IABS R204, R8 ;  /* 0x0000000800cc7213 */ /* 0x000fe20000000000 */
[--C-:B------:R-:W-:Y:S01]  /*18b50*/  @!P3 IMAD.IADD R197, R197, 0x1, -R251.reuse ;  /* 0x00000001c5c5b824 */ /* 0x100fe200078e0afb */
[----:B------:R-:W-:Y:S01]  /*18b60*/  ISETP.GT.U32.AND P3, PT, R251, R201, PT ;  /* 0x000000c9fb00720c */ /* 0x000fe20003f64070 */
[--C-:B------:R-:W-:Y:S01]  /*18b70*/  @!P6 IMAD.IADD R200, R200, 0x1, -R251.reuse ;  /* 0x00000001c8c8e824 */ /* 0x100fe200078e0afb */
[----:B------:R-:W-:Y:S01]  /*18b80*/  ISETP.GE.AND P6, PT, R10, RZ, PT ;  /* 0x000000ff0a00720c */ /* 0x000fe20003fc6270 */
[----:B------:R-:W-:Y:S01]  /*18b90*/  IMAD.HI.U32 R206, R105, R203, RZ ;  /* 0x000000cb69ce7227 */ /* 0x000fe200078e00ff */
[C---:B------:R-:W-:Y:S01]  /*18ba0*/  IADD3 R10, R248.reuse, 0x1da, RZ ;  /* 0x000001daf80a7810 */ /* 0x040fe20007ffe0ff */
[----:B------:R1:W-:Y:S02]  /*18bb0*/  STL [R1+0x22e4], R2 ;  /* 0x0022e40201007387 */ /* 0x0003e40000100800 */
[----:B------:R-:W-:Y:S01]  /*18bc0*/  @!P5 IMAD.IADD R199, R199, 0x1, -R251 ;  /* 0x00000001c7c7d824 */ /* 0x000fe200078e0afb */
[----:B------:R-:W-:Y:S01]  /*18bd0*/  ISETP.GE.AND P5, PT, R11, RZ, PT ;  /* 0x000000ff0b00720c */ /* 0x000fe20003fa6270 */
[----:B------:R-:W-:Y:S01]  /*18be0*/  @!P4 IMAD.MOV R197, RZ, RZ, -R197 ;  /* 0x000000ffffc5c224 */ /* 0x000fe200078e0ac5 */
[----:B------:R-:W-:Y:S01]  /*18bf0*/  ISETP.GT.U32.AND P4, PT, R251, R200, PT ;  /* 0x000000c8fb00720c */ /* 0x000fe20003f84070 */
[----:B------:R-:W-:Y:S01]  /*18c00*/  IMAD.HI.U32 R207, R105, R204, RZ ;  /* 0x000000cc69cf7227 */ /* 0x000fe200078e00ff */
[----:B------:R1:W-:Y:S01]  /*18c10*/  STL [R1+0x22e0], R0 ;  /* 0x0022e00001007387 */ /* 0x0003e20000100800 */
[----:B------:R-:W-:-:S02]  /*18c20*/  IADD3 R11, R248, 0x1f4, RZ ;  /* 0x000001f4f80b7810 */ /* 0x000fc40007ffe0ff */
[----:B------:R-:W-:Y:S02]  /*18c30*/  IMAD.MOV R208, RZ, RZ, -R206 ;  /* 0x000000ffffd07224 */ /* 0x000fe400078e0ace */
[----:B------:R-:W-:Y:S02]  /*18c40*/  IMAD.MOV R207, RZ, RZ, -R207 ;  /* 0x000000ffffcf7224 */ /* 0x000fe400078e0acf */
[C---:B------:R-:W-:Y:S02]  /*18c50*/  IMAD R203, R251.reuse, R208, R203 ;  /* 0x000000d0fbcb7224 */ /* 0x040fe400078e02cb */
[----:B------:R-:W-:Y:S01]  /*18c60*/  IMAD R204, R251, R207, R204 ;  /* 0x000000cffbcc7224 */ /* 0x000fe200078e02cc */
[----:B------:R-:W-:Y:S01]  /*18c70*/  IABS R207, R2 ;  /* 0x0000000200cf7213 */ /* 0x000fe20000000000 */
[----:B------:R-:W-:Y:S02]  /*18c80*/  @!P3 IMAD.IADD R201, R201, 0x1, -R251 ;  /* 0x00000001c9c9b824 */ /* 0x000fe400078e0afb */
[----:B------:R-:W-:Y:S01]  /*18c90*/  @!P6 IMAD.MOV R199, RZ, RZ, -R199 ;  /* 0x000000ffffc7e224 */ /* 0x000fe200078e0ac7 */
[C---:B------:R-:W-:Y:S01]  /*18ca0*/  ISETP.GT.U32.AND P6, PT, R251.reuse, R203, PT ;  /* 0x000000cbfb00720c */ /* 0x040fe20003fc4070 */
[----:B------:R-:W-:Y:S01]  /*18cb0*/  @!P5 IMAD.MOV R198, RZ, RZ, -R198 ;  /* 0x000000ffffc6d224 */ /* 0x000fe200078e0ac6 */
[C---:B------:R-:W-:Y:S01]  /*18cc0*/  ISETP.GT.U32.AND P3, PT, R251.reuse, R201, PT ;  /* 0x000000c9fb00720c */ /* 0x040fe20003f64070 */
[----:B------:R-:W-:Y:S01]  /*18cd0*/  @!P4 IMAD.IADD R200, R200, 0x1, -R251 ;  /* 0x00000001c8c8c824 */ /* 0x000fe200078e0afb */
[----:B------:R-:W-:Y:S01]  /*18ce0*/  ISETP.GT.U32.AND P5, PT, R251, R202, PT ;  /* 0x000000cafb00720c */ /* 0x000fe20003fa4070 */
[----:B------:R-:W-:Y:S01]  /*18cf0*/  IMAD.HI.U32 R209, R105, R205, RZ ;  /* 0x000000cd69d17227 */ /* 0x000fe200078e00ff */
[----:B------:R-:W-:-:S03]  /*18d00*/  ISETP.GT.U32.AND P4, PT, R251, R204, PT ;  /* 0x000000ccfb00720c */ /* 0x000fc60003f84070 */
[----:B------:R-:W-:Y:S02]  /*18d10*/  IMAD.MOV R206, RZ, RZ, -R209 ;  /* 0x000000ffffce7224 */ /* 0x000fe400078e0ad1 */
[----:B------:R-:W-:-:S04]  /*18d20*/  IMAD.HI.U32 R209, R105, R207, RZ ;  /* 0x000000cf69d17227 */ /* 0x000fc800078e00ff */
[----:B------:R-:W-:Y:S01]  /*18d30*/  IMAD R205, R251, R206, R205 ;  /* 0x000000cefbcd7224 */ /* 0x000fe200078e02cd */
[----:B------:R-:W-:Y:S01]  /*18d40*/  IABS R206, R6 ;  /* 0x0000000600ce7213 */ /* 0x000fe20000000000 */
[--C-:B------:R-:W-:Y:S02]  /*18d50*/  @!P6 IMAD.IADD R203, R203, 0x1, -R251.reuse ;  /* 0x00000001cbcbe824 */ /* 0x100fe400078e0afb */
[--C-:B------:R-:W-:Y:S01]  /*18d60*/  @!P3 IMAD.IADD R201, R201, 0x1, -R251.reuse ;  /* 0x00000001c9c9b824 */ /* 0x100fe200078e0afb */
[----:B------:R-:W-:Y:S01]  /*18d70*/  ISETP.GE.AND P3, PT, R5, RZ, PT ;  /* 0x000000ff0500720c */ /* 0x000fe20003f66270 */
[--C-:B------:R-:W-:Y:S01]  /*18d80*/  @!P5 IMAD.IADD R202, R202, 0x1, -R251.reuse ;  /* 0x00000001cacad824 */ /* 0x100fe200078e0afb */
[----:B------:R-:W-:Y:S01]  /*18d90*/  ISETP.GE.AND P5, PT, R4, RZ, PT ;  /* 0x000000ff0400720c */ /* 0x000fe20003fa6270 */
[----:B------:R-:W-:Y:S01]  /*18da0*/  @!P4 IMAD.IADD R204, R204, 0x1, -R251 ;  /* 0x00000001ccccc824 */ /* 0x000fe200078e0afb */
[----:B------:R-:W-:Y:S01]  /*18db0*/  ISETP.GT.U32.AND P4, PT, R251, R203, PT ;  /* 0x000000cbfb00720c */ /* 0x000fe20003f84070 */
[----:B------:R-:W-:Y:S01]  /*18dc0*/  IMAD.HI.U32 R208, R105, R206, RZ ;  /* 0x000000ce69d07227 */ /* 0x000fe200078e00ff */
[----:B------:R-:W-:-:S02]  /*18dd0*/  ISETP.GT.U32.AND P6, PT, R251, R202, PT ;  /* 0x000000cafb00720c */ /* 0x000fc40003fc4070 */
[C---:B-1----:R-:W-:Y:S01]  /*18de0*/  IADD3 R5, R248.reuse, 0x1d7, RZ ;  /* 0x000001d7f8057810 */ /* 0x042fe20007ffe0ff */
[----:B------:R-:W-:Y:S01]  /*18df0*/  IMAD.MOV R208, RZ, RZ, -R208 ;  /* 0x000000ffffd07224 */ /* 0x000fe200078e0ad0 */
[----:B--2---:R-:W-:Y:S01]  /*18e00*/  IADD3 R4, R248, 0x1d8, RZ ;  /* 0x000001d8f8047810 */ /* 0x004fe20007ffe0ff */
[----:B------:R-:W-:Y:S01]  /*18e10*/  IMAD.MOV R209, RZ, RZ, -R209 ;  /* 0x000000ffffd17224 */ /* 0x000fe200078e0ad1 */
[----:B------:R-:W-:Y:S01]  /*18e20*/  IABS R210, R5 ;  /* 0x0000000500d27213 */ /* 0x000fe20000000000 */
[C---:B------:R-:W-:Y:S01]  /*18e30*/  IMAD R206, R251.reuse, R208, R206 ;  /* 0x000000d0fbce7224 */ /* 0x040fe200078e02ce */
[----:B------:R-:W-:Y:S01]  /*18e40*/  IABS R208, R0 ;  /* 0x0000000000d07213 */ /* 0x000fe20000000000 */
        /* <DEDUP_REMOVED lines=9> */
[----:B---3--:R-:W-:Y:S01]  /*18ee0*/  IADD3 R3, R248, 0x1d9, RZ ;  /* 0x000001d9f8037810 */ /* 0x008fe20007ffe0ff */
[----:B------:R-:W-:Y:S01]  /*18ef0*/  IMAD.HI.U32 R209, R105, R208, RZ ;  /* 0x000000d069d17227 */ /* 0x000fe200078e00ff */
[----:B------:R1:W-:Y:S02]  /*18f00*/  STL [R1+0x22dc], R5 ;  /* 0x0022dc0501007387 */ /* 0x0003e40000100800 */
[----:B------:R-:W-:Y:S01]  /*18f10*/  IABS R211, R3 ;  /* 0x0000000300d37213 */ /* 0x000fe20000000000 */
[--C-:B------:R-:W-:Y:S01]  /*18f20*/  @!P3 IMAD.IADD R204, R204, 0x1, -R251.reuse ;  /* 0x00000001ccccb824 */ /* 0x100fe200078e0afb */
[----:B------:R-:W-:Y:S01]  /*18f30*/  ISETP.GE.AND P3, PT, R9, RZ, PT ;  /* 0x000000ff0900720c */ /* 0x000fe20003f66270 */
[--C-:B------:R-:W-:Y:S01]  /*18f40*/  @!P5 IMAD.IADD R205, R205, 0x1, -R251.reuse ;  /* 0x00000001cdcdd824 */ /* 0x100fe200078e0afb */
[----:B------:R-:W-:Y:S01]  /*18f50*/  ISETP.GE.AND P5, PT, R8, RZ, PT ;  /* 0x000000ff0800720c */ /* 0x000fe20003fa6270 */
[----:B------:R-:W-:Y:S01]  /*18f60*/  @!P4 IMAD.IADD R206, R206, 0x1, -R251 ;  /* 0x00000001cecec824 */ /* 0x000fe200078e0afb */
[C---:B----4-:R-:W-:Y:S01]  /*18f70*/  IADD3 R9, R248.reuse, 0x1db, RZ ;  /* 0x000001dbf8097810 */ /* 0x050fe20007ffe0ff */
[----:B------:R-:W-:Y:S01]  /*18f80*/  @!P6 IMAD.MOV R202, RZ, RZ, -R202 ;  /* 0x000000ffffcae224 */ /* 0x000fe200078e0aca */
[C---:B------:R-:W-:Y:S01]  /*18f90*/  ISETP.GT.U32.AND P6, PT, R251.reuse, R205, PT ;  /* 0x000000cdfb00720c */ /* 0x040fe20003fc4070 */
[----:B------:R-:W-:Y:S01]  /*18fa0*/  IMAD.MOV R209, RZ, RZ, -R209 ;  /* 0x000000ffffd17224 */ /* 0x000fe200078e0ad1 */
[C---:B------:R-:W-:Y:S01]  /*18fb0*/  ISETP.GT.U32.AND P4, PT, R251.reuse, R206, PT ;  /* 0x000000cefb00720c */ /* 0x040fe20003f84070 */
[----:B------:R2:W-:Y:S01]  /*18fc0*/  STL [R1+0x22d8], R4 ;  /* 0x0022d80401007387 */ /* 0x0005e20000100800 */
[----:B------:R-:W-:Y:S01]  /*18fd0*/  IADD3 R8, R248, 0x1dc, RZ ;  /* 0x000001dcf8087810 */ /* 0x000fe20007ffe0ff */
[----:B------:R-:W-:-:S02]  /*18fe0*/  IMAD R208, R251, R209, R208 ;  /* 0x000000d1fbd07224 */ /* 0x000fc400078e02d0 */
[----:B------:R-:W-:Y:S01]  /*18ff0*/  @!P3 IMAD.MOV R203, RZ, RZ, -R203 ;  /* 0x000000ffffcbb224 */ /* 0x000fe200078e0acb */
[C---:B------:R-:W-:Y:S01]  /*19000*/  ISETP.GT.U32.AND P3, PT, R251.reuse, R207, PT ;  /* 0x000000cffb00720c */ /* 0x040fe20003f64070 */
[----:B------:R-:W-:Y:S01]  /*19010*/  @!P5 IMAD.MOV R204, RZ, RZ, -R204 ;  /* 0x000000ffffccd224 */ /* 0x000fe200078e0acc */
[----:B------:R-:W-:Y:S01]  /*19020*/  ISETP.GT.U32.AND P5, PT, R251, R208, PT ;  /* 0x000000d0fb00720c */ /* 0x000fe20003fa4070 */
[----:B------:R-:W-:Y:S01]  /*19030*/  IMAD.MOV.U32 R209, RZ, RZ, R210 ;  /* 0x000000ffffd17224 */ /* 0x000fe200078e00d2 */
[----:B------:R-:W-:Y:S01]  /*19040*/  IABS R210, R4 ;  /* 0x0000000400d27213 */ /* 0x000fe20000000000 */
[--C-:B------:R-:W-:Y:S01]  /*19050*/  @!P6 IMAD.IADD R205, R205, 0x1, -R251.reuse ;  /* 0x00000001cdcde824 */ /* 0x100fe200078e0afb */
[----:B------:R-:W-:Y:S01]  /*19060*/  ISETP.GE.AND P6, PT, R7, RZ, PT ;  /* 0x000000ff0700720c */ /* 0x000fe20003fc6270 */
[--C-:B------:R-:W-:Y:S01]  /*19070*/  @!P4 IMAD.IADD R206, R206, 0x1, -R251.reuse ;  /* 0x00000001cecec824 */ /* 0x100fe200078e0afb */
[----:B------:R-:W-:Y:S01]  /*19080*/  ISETP.GE.AND P4, PT, R6, RZ, PT ;  /* 0x000000ff0600720c */ /* 0x000fe20003f86270 */
[----:B------:R-:W-:Y:S01]  /*19090*/  IMAD.HI.U32 R212, R105, R209, RZ ;  /* 0x000000d169d47227 */ /* 0x000fe200078e00ff */
[----:B------:R-:W-:Y:S01]  /*190a0*/  IABS R214, R8 ;  /* 0x0000000800d67213 */ /* 0x000fe20000000000 */
[----:B------:R3:W-:Y:S01]  /*190b0*/  STL [R1+0x22d4], R3 ;  /* 0x0022d40301007387 */ /* 0x0007e20000100800 */
[C---:B------:R-:W-:Y:S01]  /*190c0*/  IADD3 R7, R248.reuse, 0x1df, RZ ;  /* 0x000001dff8077810 */ /* 0x040fe20007ffe0ff */
[----:B------:R-:W-:Y:S01]  /*190d0*/  IMAD.MOV R212, RZ, RZ, -R212 ;  /* 0x000000ffffd47224 */ /* 0x000fe200078e0ad4 */
[----:B------:R-:W-:Y:S01]  /*190e0*/  IADD3 R6, R248, 0x1e0, RZ ;  /* 0x000001e0f8067810 */ /* 0x000fe20007ffe0ff */
[----:B------:R-:W-:Y:S01]  /*190f0*/  @!P3 IMAD.IADD R207, R207, 0x1, -R251 ;  /* 0x00000001cfcfb824 */ /* 0x000fe200078e0afb */
[----:B------:R-:W-:Y:S01]  /*19100*/  ISETP.GE.AND P3, PT, R2, RZ, PT ;  /* 0x000000ff0200720c */ /* 0x000fe20003f66270 */
[C---:B------:R-:W-:Y:S01]  /*19110*/  IMAD R209, R251.reuse, R212, R209 ;  /* 0x000000d4fbd17224 */ /* 0x040fe200078e02d1 */
[----:B------:R-:W-:Y:S01]  /*19120*/  IADD3 R2, R248, 0x1dd, RZ ;  /* 0x000001ddf8027810 */ /* 0x000fe20007ffe0ff */
[----:B------:R-:W-:Y:S01]  /*19130*/  @!P5 IMAD.IADD R208, R208, 0x1, -R251 ;  /* 0x00000001d0d0d824 */ /* 0x000fe200078e0afb */
[----:B------:R-:W-:Y:S01]  /*19140*/  STL [R1+0x22d0], R10 ;  /* 0x0022d00a01007387 */ /* 0x000fe20000100800 */
[----:B------:R-:W-:Y:S01]  /*19150*/  @!P6 IMAD.MOV R205, RZ, RZ, -R205 ;  /* 0x000000ffffcde224 */ /* 0x000fe200078e0acd */
[C---:B------:R-:W-:Y:S01]  /*19160*/  ISETP.GT.U32.AND P6, PT, R251.reuse, R207, PT ;  /* 0x000000cffb00720c */ /* 0x040fe20003fc4070 */
[----:B------:R-:W-:Y:S01]  /*19170*/  @!P4 IMAD.MOV R206, RZ, RZ, -R206 ;  /* 0x000000ffffcec224 */ /* 0x000fe200078e0ace */
[----:B------:R-:W-:Y:S01]  /*19180*/  ISETP.GT.U32.AND P5, PT, R251, R208, PT ;  /* 0x000000d0fb00720c */ /* 0x000fe20003fa4070 */
[----:B------:R-:W-:Y:S01]  /*19190*/  IMAD.HI.U32 R213, R105, R210, RZ ;  /* 0x000000d269d57227 */ /* 0x000fe200078e00ff */
[----:B------:R-:W-:Y:S01]  /*191a0*/  ISETP.GT.U32.AND P4, PT, R251, R209, PT ;  /* 0x000000d1fb00720c */ /* 0x000fe20003f84070 */
[----:B------:R4:W-:Y:S02]  /*191b0*/  STL [R1+0x22cc], R9 ;  /* 0x0022cc0901007387 */ /* 0x0009e40000100800 */
[----:B------:R-:W-:-:S02]  /*191c0*/  IMAD.HI.U32 R212, R105, R211, RZ ;  /* 0x000000d369d47227 */ /* 0x000fc400078e00ff */
[----:B------:R1:W-:Y:S02]  /*191d0*/  STL [R1+0x22c8], R8 ;  /* 0x0022c80801007387 */ /* 0x0003e40000100800 */
[----:B------:R-:W-:Y:S02]  /*191e0*/  IMAD.MOV R213, RZ, RZ, -R213 ;  /* 0x000000ffffd57224 */ /* 0x000fe400078e0ad5 */
[----:B------:R-:W-:Y:S01]  /*191f0*/  IMAD.MOV R212, RZ, RZ, -R212 ;  /* 0x000000ffffd47224 */ /* 0x000fe200078e0ad4 */
[----:B------:R1:W-:Y:S01]  /*19200*/  STL [R1+0x22c4], R2 ;  /* 0x0022c40201007387 */ /* 0x0003e20000100800 */
[C---:B------:R-:W-:Y:S01]  /*19210*/  IMAD R210, R251.reuse, R213, R210 ;  /* 0x000000d5fbd27224 */ /* 0x040fe200078e02d2 */
[----:B------:R-:W-:Y:S01]  /*19220*/  IABS R213, R9 ;  /* 0x0000000900d57213 */ /* 0x000fe20000000000 */
[----:B------:R-:W-:Y:S01]  /*19230*/  IMAD R211, R251, R212, R211 ;  /* 0x000000d4fbd37224 */ /* 0x000fe200078e02d3 */
[----:B------:R-:W-:Y:S01]  /*19240*/  IABS R212, R10 ;  /* 0x0000000a00d47213 */ /* 0x000fe20000000000 */
[--C-:B------:R-:W-:Y:S01]  /*19250*/  @!P6 IMAD.IADD R207, R207, 0x1, -R251.reuse ;  /* 0x00000001cfcfe824 */ /* 0x100fe200078e0afb */
[C---:B------:R-:W-:Y:S01]  /*19260*/  ISETP.GT.U32.AND P6, PT, R251.reuse, R210, PT ;  /* 0x000000d2fb00720c */ /* 0x040fe20003fc4070 */
[--C-:B------:R-:W-:Y:S01]  /*19270*/  @!P5 IMAD.IADD R208, R208, 0x1, -R251.reuse ;  /* 0x00000001d0d0d824 */ /* 0x100fe200078e0afb */
[----:B------:R-:W-:Y:S01]  /*19280*/  ISETP.GT.U32.AND P5, PT, R251, R211, PT ;  /* 0x000000d3fb00720c */ /* 0x000fe20003fa4070 */
[----:B------:R-:W-:Y:S01]  /*19290*/  @!P4 IMAD.IADD R209, R209, 0x1, -R251 ;  /* 0x00000001d1d1c824 */ /* 0x000fe200078e0afb */
[----:B------:R-:W-:Y:S01]  /*192a0*/  ISETP.GE.AND P4, PT, R0, RZ, PT ;  /* 0x000000ff0000720c */ /* 0x000fe20003f86270 */
[----:B------:R-:W-:Y:S01]  /*192b0*/  @!P3 IMAD.MOV R207, RZ, RZ, -R207 ;  /* 0x000000ffffcfb224 */ /* 0x000fe200078e0acf */
[----:B------:R-:W-:Y:S01]  /*192c0*/  IADD3 R0, R248, 0x1de, RZ ;  /* 0x000001def8007810 */ /* 0x000fe20007ffe0ff */
[----:B------:R-:W-:Y:S01]  /*192d0*/  IMAD.HI.U32 R216, R105, R213, RZ ;  /* 0x000000d569d87227 */ /* 0x000fe200078e00ff */
[----:B------:R-:W-:-:S03]  /*192e0*/  ISETP.GT.U32.AND P3, PT, R251, R209, PT ;  /* 0x000000d1fb00720c */ /* 0x000fc60003f64070 */
[----:B------:R-:W-:Y:S01]  /*192f0*/  IMAD.HI.U32 R215, R105, R212, RZ ;  /* 0x000000d469d77227 */ /* 0x000fe200078e00ff */
[----:B------:R-:W-:Y:S03]  /*19300*/  STL [R1+0x22c0], R0 ;  /* 0x0022c00001007387 */ /* 0x000fe60000100800 */
[----:B------:R-:W-:Y:S01]  /*19310*/  IMAD.MOV R216, RZ, RZ, -R216 ;  /* 0x000000ffffd87224 */ /* 0x000fe200078e0ad8 */
[----:B------:R1:W-:Y:S01]  /*19320*/  STL [R1+0x22bc], R7 ;  /* 0x0022bc0701007387 */ /* 0x0003e20000100800 */
[----:B------:R-:W-:Y:S02]  /*19330*/  IMAD.MOV R215, RZ, RZ, -R215 ;  /* 0x000000ffffd77224 */ /* 0x000fe400078e0ad7 */
[----:B------:R-:W-:Y:S01]  /*19340*/  IMAD R213, R251, R216, R213 ;  /* 0x000000d8fbd57224 */ /* 0x000fe200078e02d5 */
[----:B------:R-:W-:Y:S01]  /*19350*/  IABS R216, R0 ;  /* 0x0000000000d87213 */ /* 0x000fe20000000000 */
[--C-:B------:R-:W-:Y:S01]  /*19360*/  @!P6 IMAD.IADD R210, R210, 0x1, -R251.reuse ;  /* 0x00000001d2d2e824 */ /* 0x100fe200078e0afb */
[----:B------:R-:W-:Y:S01]  /*19370*/  STL [R1+0x22b8], R6 ;  /* 0x0022b80601007387 */ /* 0x000fe20000100800 */
[----:B------:R-:W-:-:S02]  /*19380*/  @!P5 IMAD.IADD R211, R211, 0x1, -R251 ;  /* 0x00000001d3d3d824 */ /* 0x000fc400078e0afb */
[C---:B------:R-:W-:Y:S01]  /*19390*/  IMAD R212, R251.reuse, R215, R212 ;  /* 0x000000d7fbd47224 */ /* 0x040fe200078e02d4 */
[----:B------:R-:W-:Y:S01]  /*193a0*/  ISETP.GT.U32.AND P6, PT, R251, R210, PT ;  /* 0x000000d2fb00720c */ /* 0x000fe20003fc4070 */
[----:B------:R-:W-:Y:S01]  /*193b0*/  @!P3 IMAD.IADD R209, R209, 0x1, -R251 ;  /* 0x00000001d1d1b824 */ /* 0x000fe200078e0afb */
[----:B------:R-:W-:Y:S01]  /*193c0*/  ISETP.GT.U32.AND P5, PT, R251, R211, PT ;  /* 0x000000d3fb00720c */ /* 0x000fe20003fa4070 */
[----:B------:R-:W-:Y:S01]  /*193d0*/  IMAD.HI.U32 R217, R105, R214, RZ ;  /* 0x000000d669d97227 */ /* 0x000fe200078e00ff */
[C---:B------:R-:W-:Y:S02]  /*193e0*/  ISETP.GT.U32.AND P3, PT, R251.reuse, R213, PT ;  /* 0x000000d5fb00720c */ /* 0x040fe40003f64070 */
[----:B------:R-:W-:Y:S01]  /*193f0*/  IABS R215, R2 ;  /* 0x0000000200d77213 */ /* 0x000fe20000000000 */
[----:B------:R-:W-:Y:S01]  /*19400*/  @!P4 IMAD.MOV R208, RZ, RZ, -R208 ;  /* 0x000000ffffd0c224 */ /* 0x000fe200078e0ad0 */
[----:B------:R-:W-:Y:S01]  /*19410*/  ISETP.GT.U32.AND P4, PT, R251, R212, PT ;  /* 0x000000d4fb00720c */ /* 0x000fe20003f84070 */
[----:B------:R-:W-:-:S02]  /*19420*/  IMAD.MOV R217, RZ, RZ, -R217 ;  /* 0x000000ffffd97224 */ /* 0x000fc400078e0ad9 */
[----:B------:R-:W-:-:S04]  /*19430*/  IMAD.HI.U32 R218, R105, R215, RZ ;  /* 0x000000d769da7227 */ /* 0x000fc800078e00ff */
[----:B------:R-:W-:Y:S01]  /*19440*/  IMAD R214, R251, R217, R214 ;  /* 0x000000d9fbd67224 */ /* 0x000fe200078e02d6 */
[----:B------:R-:W-:Y:S01]  /*19450*/  IABS R217, R7 ;  /* 0x0000000700d97213 */ /* 0x000fe20000000000 */
        /* <DEDUP_REMOVED lines=8> */
[----:B------:R-:W-:Y:S01]  /*194e0*/  IMAD.MOV R218, RZ, RZ, -R218 ;  /* 0x000000ffffda7224 */ /* 0x000fe200078e0ada */
[C---:B-1----:R-:W-:Y:S01]  /*194f0*/  IADD3 R5, R248.reuse, 0x1e1, RZ ;  /* 0x000001e1f8057810 */ /* 0x042fe20007ffe0ff */
[----:B------:R-:W-:Y:S01]  /*19500*/  IMAD.HI.U32 R219, R105, R216, RZ ;  /* 0x000000d869db7227 */ /* 0x000fe200078e00ff */
[----:B--2---:R-:W-:-:S02]  /*19510*/  IADD3 R4, R248, 0x1e2, RZ ;  /* 0x000001e2f8047810 */ /* 0x004fc40007ffe0ff */
[----:B---3--:R-:W-:Y:S01]  /*19520*/  IADD3 R3, R248, 0x1e3, RZ ;  /* 0x000001e3f8037810 */ /* 0x008fe20007ffe0ff */
[C---:B------:R-:W-:Y:S01]  /*19530*/  IMAD R215, R251.reuse, R218, R215 ;  /* 0x000000dafbd77224 */ /* 0x040fe200078e02d7 */
[----:B------:R-:W-:Y:S01]  /*19540*/  IABS R220, R4 ;  /* 0x0000000400dc7213 */ /* 0x000fe20000000000 */
[----:B------:R-:W-:Y:S01]  /*19550*/  @!P5 IMAD.IADD R214, R214, 0x1, -R251 ;  /* 0x00000001d6d6d824 */ /* 0x000fe200078e0afb */
[C---:B------:R-:W-:Y:S01]  /*19560*/  ISETP.GT.U32.AND P5, PT, R251.reuse, R212, PT ;  /* 0x000000d4fb00720c */ /* 0x040fe20003fa4070 */
[----:B------:R-:W-:Y:S01]  /*19570*/  @!P6 IMAD.MOV R209, RZ, RZ, -R209 ;  /* 0x000000ffffd1e224 */ /* 0x000fe200078e0ad1 */
[C---:B------:R-:W-:Y:S01]  /*19580*/  ISETP.GT.U32.AND P6, PT, R251.reuse, R213, PT ;  /* 0x000000d5fb00720c */ /* 0x040fe20003fc4070 */
[----:B------:R-:W-:Y:S01]  /*19590*/  @!P3 IMAD.MOV R211, RZ, RZ, -R211 ;  /* 0x000000ffffd3b224 */ /* 0x000fe200078e0ad3 */
[----:B------:R-:W-:Y:S01]  /*195a0*/  ISETP.GT.U32.AND P3, PT, R251, R215, PT ;  /* 0x000000d7fb00720c */ /* 0x000fe20003f64070 */
[----:B------:R-:W-:Y:S01]  /*195b0*/  IMAD.HI.U32 R218, R105, R217, RZ ;  /* 0x000000d969da7227 */ /* 0x000fe200078e00ff */
[----:B------:R-:W-:Y:S01]  /*195c0*/  IABS R221, R3 ;  /* 0x0000000300dd7213 */ /* 0x000fe20000000000 */
[----:B------:R1:W-:Y:S02]  /*195d0*/  STL [R1+0x22b4], R5 ;  /* 0x0022b40501007387 */ /* 0x0003e40000100800 */
[----:B------:R-:W-:Y:S01]  /*195e0*/  @!P4 IMAD.MOV R210, RZ, RZ, -R210 ;  /* 0x000000ffffd2c224 */ /* 0x000fe200078e0ad2 */
[----:B------:R-:W-:Y:S01]  /*195f0*/  ISETP.GT.U32.AND P4, PT, R251, R214, PT ;  /* 0x000000d6fb00720c */ /* 0x000fe20003f84070 */
[----:B------:R-:W-:Y:S01]  /*19600*/  IMAD.MOV R219, RZ, RZ, -R219 ;  /* 0x000000ffffdb7224 */ /* 0x000fe200078e0adb */
[----:B------:R2:W-:Y:S01]  /*19610*/  STL [R1+0x22b0], R4 ;  /* 0x0022b00401007387 */ /* 0x0005e20000100800 */
[----:B------:R-:W-:-:S02]  /*19620*/  IMAD.MOV R218, RZ, RZ, -R218 ;  /* 0x000000ffffda7224 */ /* 0x000fc400078e0ada */
[C---:B------:R-:W-:Y:S01]  /*19630*/  IMAD R216, R251.reuse, R219, R216 ;  /* 0x000000dbfbd87224 */ /* 0x040fe200078e02d8 */
[----:B------:R-:W-:Y:S01]  /*19640*/  IABS R219, R5 ;  /* 0x0000000500db7213 */ /* 0x000fe20000000000 */
[----:B------:R-:W-:Y:S01]  /*19650*/  IMAD R217, R251, R218, R217 ;  /* 0x000000dafbd97224 */ /* 0x000fe200078e02d9 */
[----:B------:R-:W-:Y:S01]  /*19660*/  IABS R218, R6 ;  /* 0x0000000600da7213 */ /* 0x000fe20000000000 */
[--C-:B------:R-:W-:Y:S01]  /*19670*/  @!P6 IMAD.IADD R213, R213, 0x1, -R251.reuse ;  /* 0x00000001d5d5e824 */ /* 0x100fe200078e0afb */
[----:B------:R-:W-:Y:S01]  /*19680*/  ISETP.GT.U32.AND P6, PT, R251, R216, PT ;  /* 0x000000d8fb00720c */ /* 0x000fe20003fc4070 */
[--C-:B------:R-:W-:Y:S01]  /*19690*/  @!P3 IMAD.IADD R215, R215, 0x1, -R251.reuse ;  /* 0x00000001d7d7b824 */ /* 0x100fe200078e0afb */
[----:B------:R-:W-:Y:S01]  /*196a0*/  ISETP.GT.U32.AND P3, PT, R251, R217, PT ;  /* 0x000000d9fb00720c */ /* 0x000fe20003f64070 */
[----:B------:R-:W-:Y:S01]  /*196b0*/  @!P4 IMAD.IADD R214, R214, 0x1, -R251 ;  /* 0x00000001d6d6c824 */ /* 0x000fe200078e0afb */
[----:B------:R-:W-:Y:S01]  /*196c0*/  ISETP.GE.AND P4, PT, R9, RZ, PT ;  /* 0x000000ff0900720c */ /* 0x000fe20003f86270 */
[C---:B------:R-:W-:Y:S01]  /*196d0*/  IMAD.HI.U32 R224, R105.reuse, R219, RZ ;  /* 0x000000db69e07227 */ /* 0x040fe200078e00ff */
[----:B----4-:R-:W-:Y:S01]  /*196e0*/  IADD3 R9, R248, 0x1e7, RZ ;  /* 0x000001e7f8097810 */ /* 0x010fe20007ffe0ff */
[----:B------:R3:W-:Y:S02]  /*196f0*/  STL [R1+0x22ac], R3 ;  /* 0x0022ac0301007387 */ /* 0x0007e40000100800 */
[----:B------:R-:W-:-:S04]  /*19700*/  IMAD.HI.U32 R222, R105, R218, RZ ;  /* 0x000000da69de7227 */ /* 0x000fc800078e00ff */
[--C-:B------:R-:W-:Y:S01]  /*19710*/  @!P6 IMAD.IADD R216, R216, 0x1, -R251.reuse ;  /* 0x00000001d8d8e824 */ /* 0x100fe200078e0afb */
[----:B------:R-:W-:Y:S01]  /*19720*/  ISETP.GE.AND P6, PT, R8, RZ, PT ;  /* 0x000000ff0800720c */ /* 0x000fe20003fc6270 */
[----:B------:R-:W-:Y:S01]  /*19730*/  @!P3 IMAD.IADD R217, R217, 0x1, -R251 ;  /* 0x00000001d9d9b824 */ /* 0x000fe200078e0afb */
[C---:B------:R-:W-:Y:S01]  /*19740*/  ISETP.GT.U32.AND P3, PT, R251.reuse, R215, PT ;  /* 0x000000d7fb00720c */ /* 0x040fe20003f64070 */
[----:B------:R-:W-:Y:S01]  /*19750*/  @!P4 IMAD.MOV R213, RZ, RZ, -R213 ;  /* 0x000000ffffd5c224 */ /* 0x000fe200078e0ad5 */
[C---:B------:R-:W-:Y:S01]  /*19760*/  ISETP.GT.U32.AND P4, PT, R251.reuse, R216, PT ;  /* 0x000000d8fb00720c */ /* 0x040fe20003f84070 */
[----:B------:R-:W-:Y:S01]  /*19770*/  IMAD.MOV R224, RZ, RZ, -R224 ;  /* 0x000000ffffe07224 */ /* 0x000fe200078e0ae0 */
[----:B------:R-:W-:Y:S01]  /*19780*/  IADD3 R8, R248, 0x1e8, RZ ;  /* 0x000001e8f8087810 */ /* 0x000fe20007ffe0ff */
[----:B------:R-:W-:Y:S02]  /*19790*/  IMAD.MOV R222, RZ, RZ, -R222 ;  /* 0x000000ffffde7224 */ /* 0x000fe400078e0ade */
[----:B------:R-:W-:-:S02]  /*197a0*/  IMAD R219, R251, R224, R219 ;  /* 0x000000e0fbdb7224 */ /* 0x000fc400078e02db */
[--C-:B------:R-:W-:Y:S01]  /*197b0*/  @!P5 IMAD.IADD R212, R212, 0x1, -R251.reuse ;  /* 0x00000001d4d4d824 */ /* 0x100fe200078e0afb */
[----:B------:R-:W-:Y:S01]  /*197c0*/  ISETP.GE.AND P5, PT, R10, RZ, PT ;  /* 0x000000ff0a00720c */ /* 0x000fe20003fa6270 */
[----:B------:R-:W-:Y:S01]  /*197d0*/  IMAD R218, R251, R222, R218 ;  /* 0x000000defbda7224 */ /* 0x000fe200078e02da */
[----:B------:R-:W-:Y:S01]  /*197e0*/  IADD3 R10, R248, 0x1e6, RZ ;  /* 0x000001e6f80a7810 */ /* 0x000fe20007ffe0ff */
[--C-:B------:R-:W-:Y:S01]  /*197f0*/  @!P3 IMAD.IADD R215, R215, 0x1, -R251.reuse ;  /* 0x00000001d7d7b824 */ /* 0x100fe200078e0afb */
[C---:B------:R-:W-:Y:S01]  /*19800*/  ISETP.GT.U32.AND P3, PT, R251.reuse, R219, PT ;  /* 0x000000dbfb00720c */ /* 0x040fe20003f64070 */
[----:B------:R-:W-:Y:S01]  /*19810*/  @!P6 IMAD.MOV R214, RZ, RZ, -R214 ;  /* 0x000000ffffd6e224 */ /* 0x000fe200078e0ad6 */
[----:B------:R-:W-:Y:S01]  /*19820*/  ISETP.GT.U32.AND P6, PT, R251, R218, PT ;  /* 0x000000dafb00720c */ /* 0x000fe20003fc4070 */
[----:B------:R-:W-:Y:S01]  /*19830*/  @!P4 IMAD.IADD R216, R216, 0x1, -R251 ;  /* 0x00000001d8d8c824 */ /* 0x000fe200078e0afb */
[----:B------:R-:W-:Y:S01]  /*19840*/  ISETP.GE.AND P4, PT, R2, RZ, PT ;  /* 0x000000ff0200720c */ /* 0x000fe20003f86270 */
[----:B------:R-:W-:Y:S01]  /*19850*/  IMAD.HI.U32 R223, R105, R220, RZ ;  /* 0x000000dc69df7227 */ /* 0x000fe200078e00ff */
[----:B------:R-:W-:-:S02]  /*19860*/  IADD3 R2, R248, 0x1e5, RZ ;  /* 0x000001e5f8027810 */ /* 0x000fc40007ffe0ff */
[----:B------:R-:W-:Y:S01]  /*19870*/  IABS R224, R10 ;  /* 0x0000000a00e07213 */ /* 0x000fe20000000000 */
[----:B------:R-:W-:Y:S01]  /*19880*/  @!P5 IMAD.MOV R212, RZ, RZ, -R212 ;  /* 0x000000ffffd4d224 */ /* 0x000fe200078e0ad4 */
[----:B------:R-:W-:Y:S01]  /*19890*/  ISETP.GT.U32.AND P5, PT, R251, R217, PT ;  /* 0x000000d9fb00720c */ /* 0x000fe20003fa4070 */
[----:B------:R-:W-:-:S04]  /*198a0*/  IMAD.HI.U32 R222, R105, R221, RZ ;  /* 0x000000dd69de7227 */ /* 0x000fc800078e00ff */
[--C-:B------:R-:W-:Y:S02]  /*198b0*/  @!P3 IMAD.IADD R219, R219, 0x1, -R251.reuse ;  /* 0x00000001dbdbb824 */ /* 0x100fe400078e0afb */
[----:B------:R-:W-:Y:S01]  /*198c0*/  @!P6 IMAD.IADD R218, R218, 0x1, -R251 ;  /* 0x00000001dadae824 */ /* 0x000fe200078e0afb */
[----:B------:R-:W-:Y:S01]  /*198d0*/  ISETP.GE.AND P6, PT, R7, RZ, PT ;  /* 0x000000ff0700720c */ /* 0x000fe20003fc6270 */
[----:B------:R-:W-:Y:S01]  /*198e0*/  @!P4 IMAD.MOV R215, RZ, RZ, -R215 ;  /* 0x000000ffffd7c224 */ /* 0x000fe200078e0ad7 */
[C---:B------:R-:W-:Y:S01]  /*198f0*/  ISETP.GT.U32.AND P4, PT, R251.reuse, R219, PT ;  /* 0x000000dbfb00720c */ /* 0x040fe20003f84070 */
[----:B------:R-:W-:Y:S01]  /*19900*/  IMAD.MOV R223, RZ, RZ, -R223 ;  /* 0x000000ffffdf7224 */ /* 0x000fe200078e0adf */
[C---:B------:R-:W-:Y:S01]  /*19910*/  ISETP.GT.U32.AND P3, PT, R251.reuse, R218, PT ;  /* 0x000000dafb00720c */ /* 0x040fe20003f64070 */
[----:B------:R-:W-:Y:S01]  /*19920*/  IMAD.MOV R222, RZ, RZ, -R222 ;  /* 0x000000ffffde7224 */ /* 0x000fe200078e0ade */
[----:B------:R-:W-:Y:S01]  /*19930*/  IADD3 R7, R248, 0x1e9, RZ ;  /* 0x000001e9f8077810 */ /* 0x000fe20007ffe0ff */
[----:B------:R-:W-:Y:S01]  /*19940*/  IMAD R220, R251, R223, R220 ;  /* 0x000000dffbdc7224 */ /* 0x000fe200078e02dc */
[----:B------:R-:W-:Y:S01]  /*19950*/  IABS R223, R2 ;  /* 0x0000000200df7213 */ /* 0x000fe20000000000 */
[----:B------:R-:W-:Y:S01]  /*19960*/  @!P5 IMAD.IADD R217, R217, 0x1, -R251 ;  /* 0x00000001d9d9d824 */ /* 0x000fe200078e0afb */
[----:B------:R-:W-:Y:S01]  /*19970*/  ISETP.GE.AND P5, PT, R0, RZ, PT ;  /* 0x000000ff0000720c */ /* 0x000fe20003fa6270 */
[C---:B------:R-:W-:Y:S01]  /*19980*/  IMAD R221, R251.reuse, R222, R221 ;  /* 0x000000defbdd7224 */ /* 0x040fe200078e02dd */
[----:B------:R-:W-:Y:S01]  /*19990*/  IADD3 R0, R248, 0x1e4, RZ ;  /* 0x000001e4f8007810 */ /* 0x000fe20007ffe0ff */
[----:B------:R-:W-:Y:S01]  /*199a0*/  @!P6 IMAD.MOV R217, RZ, RZ, -R217 ;  /* 0x000000ffffd9e224 */ /* 0x000fe200078e0ad9 */
[----:B------:R-:W-:Y:S01]  /*199b0*/  ISETP.GT.U32.AND P6, PT, R251, R220, PT ;  /* 0x000000dcfb00720c */ /* 0x000fe20003fc4070 */
[--C-:B------:R-:W-:Y:S01]  /*199c0*/  @!P4 IMAD.IADD R219, R219, 0x1, -R251.reuse ;  /* 0x00000001dbdbc824 */ /* 0x100fe200078e0afb */
[----:B------:R-:W-:Y:S01]  /*199d0*/  ISETP.GT.U32.AND P4, PT, R251, R221, PT ;  /* 0x000000ddfb00720c */ /* 0x000fe20003f84070 */
[----:B------:R-:W-:Y:S01]  /*199e0*/  @!P3 IMAD.IADD R218, R218, 0x1, -R251 ;  /* 0x00000001dadab824 */ /* 0x000fe200078e0afb */
[----:B------:R-:W-:Y:S01]  /*199f0*/  IABS R222, R0 ;  /* 0x0000000000de7213 */ /* 0x000fe20000000000 */
[----:B------:R-:W-:Y:S01]  /*19a00*/  IMAD.HI.U32 R226, R105, R223, RZ ;  /* 0x000000df69e27227 */ /* 0x000fe200078e00ff */
[----:B------:R-:W-:Y:S01]  /*19a10*/  ISETP.GE.AND P3, PT, R5, RZ, PT ;  /* 0x000000ff0500720c */ /* 0x000fe20003f66270 */
[----:B------:R4:W-:Y:S01]  /*19a20*/  STL [R1+0x22a8], R0 ;  /* 0x0022a80001007387 */ /* 0x0009e20000100800 */
[----:B-1----:R-:W-:Y:S01]  /*19a30*/  IADD3 R5, R248, 0x1eb, RZ ;  /* 0x000001ebf8057810 */ /* 0x002fe20007ffe0ff */
[----:B------:R-:W-:-:S02]  /*19a40*/  IMAD.HI.U32 R225, R105, R222, RZ ;  /* 0x000000de69e17227 */ /* 0x000fc400078e00ff */
[----:B------:R1:W-:Y:S02]  /*19a50*/  STL [R1+0x22a4], R2 ;  /* 0x0022a40201007387 */ /* 0x0003e40000100800 */
[--C-:B------:R-:W-:Y:S02]  /*19a60*/  @!P6 IMAD.IADD R220, R220, 0x1, -R251.reuse ;  /* 0x00000001dcdce824 */ /* 0x100fe400078e0afb */
[----:B------:R-:W-:Y:S01]  /*19a70*/  @!P4 IMAD.IADD R221, R221, 0x1, -R251 ;  /* 0x00000001ddddc824 */ /* 0x000fe200078e0afb */
[----:B------:R1:W-:Y:S01]  /*19a80*/  STL [R1+0x22a0], R10 ;  /* 0x0022a00a01007387 */ /* 0x0003e20000100800 */
[----:B------:R-:W-:Y:S01]  /*19a90*/  IMAD.MOV R227, RZ, RZ, -R225 ;  /* 0x000000ffffe37224 */ /* 0x000fe200078e0ae1 */
[C---:B------:R-:W-:Y:S01]  /*19aa0*/  ISETP.GT.U32.AND P6, PT, R251.reuse, R220, PT ;  /* 0x000000dcfb00720c */ /* 0x040fe20003fc4070 */
[----:B------:R-:W-:Y:S01]  /*19ab0*/  @!P3 IMAD.MOV R219, RZ, RZ, -R219 ;  /* 0x000000ffffdbb224 */ /* 0x000fe200078e0adb */
[C---:B------:R-:W-:Y:S01]  /*19ac0*/  ISETP.GT.U32.AND P4, PT, R251.reuse, R221, PT ;  /* 0x000000ddfb00720c */ /* 0x040fe20003f84070 */
[----:B------:R-:W-:Y:S01]  /*19ad0*/  IMAD R222, R251, R227, R222 ;  /* 0x000000e3fbde7224 */ /* 0x000fe200078e02de */
[----:B------:R-:W-:Y:S01]  /*19ae0*/  ISETP.GE.AND P3, PT, R4, RZ, PT ;  /* 0x000000ff0400720c */ /* 0x000fe20003f66270 */
[----:B------:R-:W-:Y:S01]  /*19af0*/  IMAD.HI.U32 R228, R105, R224, RZ ;  /* 0x000000e069e47227 */ /* 0x000fe200078e00ff */
[----:B------:R-:W-:Y:S01]  /*19b00*/  IABS R227, R7 ;  /* 0x0000000700e37213 */ /* 0x000fe20000000000 */
[----:B------:R1:W-:Y:S01]  /*19b10*/  STL [R1+0x229c], R9 ;  /* 0x00229c0901007387 */ /* 0x0003e20000100800 */
[----:B--2---:R-:W-:Y:S01]  /*19b20*/  IADD3 R4, R248, 0x1ec, RZ ;  /* 0x000001ecf8047810 */ /* 0x004fe20007ffe0ff */
[----:B------:R-:W-:-:S02]  /*19b30*/  IMAD.MOV R225, RZ, RZ, -R226 ;  /* 0x000000ffffe17224 */ /* 0x000fc400078e0ae2 */
[----:B------:R-:W-:Y:S01]  /*19b40*/  IMAD.MOV R226, RZ, RZ, -R228 ;  /* 0x000000ffffe27224 */ /* 0x000fe200078e0ae4 */
[----:B------:R2:W-:Y:S01]  /*19b50*/  STL [R1+0x2298], R8 ;  /* 0x0022980801007387 */ /* 0x0005e20000100800 */
[--C-:B------:R-:W-:Y:S01]  /*19b60*/  @!P6 IMAD.IADD R220, R220, 0x1, -R251.reuse ;  /* 0x00000001dcdce824 */ /* 0x100fe200078e0afb */
[----:B------:R-:W-:Y:S01]  /*19b70*/  ISETP.GT.U32.AND P6, PT, R251, R222, PT ;  /* 0x000000defb00720c */ /* 0x000fe20003fc4070 */
[----:B------:R-:W-:Y:S01]  /*19b80*/  @!P4 IMAD.IADD R221, R221, 0x1, -R251 ;  /* 0x00000001ddddc824 */ /* 0x000fe200078e0afb */
[----:B------:R-:W-:Y:S01]  /*19b90*/  ISETP.GE.AND P4, PT, R3, RZ, PT ;  /* 0x000000ff0300720c */ /* 0x000fe20003f86270 */
[C---:B------:R-:W-:Y:S01]  /*19ba0*/  IMAD R223, R251.reuse, R225, R223 ;  /* 0x000000e1fbdf7224 */ /* 0x040fe200078e02df */
[----:B------:R-:W-:Y:S01]  /*19bb0*/  IABS R225, R9 ;  /* 0x0000000900e17213 */ /* 0x000fe20000000000 */
[C---:B------:R-:W-:Y:S01]  /*19bc0*/  IMAD R224, R251.reuse, R226, R224 ;  /* 0x000000e2fbe07224 */ /* 0x040fe200078e02e0 */
[----:B------:R-:W-:Y:S01]  /*19bd0*/  IABS R226, R8 ;  /* 0x0000000800e27213 */ /* 0x000fe20000000000 */
[----:B------:R-:W-:Y:S01]  /*19be0*/  @!P3 IMAD.MOV R220, RZ, RZ, -R220 ;  /* 0x000000ffffdcb224 */ /* 0x000fe200078e0adc */
[C---:B------:R-:W-:Y:S01]  /*19bf0*/  ISETP.GT.U32.AND P3, PT, R251.reuse, R223, PT ;  /* 0x000000dffb00720c */ /* 0x040fe20003f64070 */
[----:B------:R-:W-:Y:S01]  /*19c00*/  @!P5 IMAD.MOV R216, RZ, RZ, -R216 ;  /* 0x000000ffffd8d224 */ /* 0x000fe200078e0ad8 */
[----:B------:R-:W-:Y:S01]  /*19c10*/  ISETP.GE.AND P5, PT, R6, RZ, PT ;  /* 0x000000ff0600720c */ /* 0x000fe20003fa6270 */
[----:B------:R-:W-:Y:S01]  /*19c20*/  IMAD.MOV.U32 R12, RZ, RZ, c[0x0][0x180] ;  /* 0x00006000ff0c7624 */ /* 0x000fe200078e00ff */
[----:B------:R-:W-:Y:S01]  /*19c30*/  IADD3 R6, R248, 0x1ea, RZ ;  /* 0x000001eaf8067810 */ /* 0x000fe20007ffe0ff */
[----:B------:R-:W-:Y:S01]  /*19c40*/  @!P6 IMAD.IADD R222, R222, 0x1, -R251 ;  /* 0x00000001dedee824 */ /* 0x000fe200078e0afb */
[----:B---3--:R-:W-:Y:S01]  /*19c50*/  IADD3 R3, R248, 0x1ed, RZ ;  /* 0x000001edf8037810 */ /* 0x008fe20007ffe0ff */
[----:B------:R-:W-:Y:S01]  /*19c60*/  @!P4 IMAD.MOV R221, RZ, RZ, -R221 ;  /* 0x000000ffffddc224 */ /* 0x000fe200078e0add */
[----:B------:R-:W-:Y:S01]  /*19c70*/  ISETP.GT.U32.AND P4, PT, R251, R224, PT ;  /* 0x000000e0fb00720c */ /* 0x000fe20003f84070 */
[----:B------:R-:W-:Y:S01]  /*19c80*/  IMAD.HI.U32 R231, R105, R226, RZ ;  /* 0x000000e269e77227 */ /* 0x000fe200078e00ff */
[----:B------:R-:W-:Y:S01]  /*19c90*/  ISETP.GT.U32.AND P6, PT, R251, R222, PT ;  /* 0x000000defb00720c */ /* 0x000fe20003fc4070 */
[----:B------:R3:W-:Y:S01]  /*19ca0*/  STL [R1+0x2294], R7 ;  /* 0x0022940701007387 */ /* 0x0007e20000100800 */
[----:B------:R-:W-:Y:S01]  /*19cb0*/  IADD3 R229, R12, -0x1, RZ ;  /* 0xffffffff0ce57810 */ /* 0x000fe20007ffe0ff */
[--C-:B------:R-:W-:Y:S01]  /*19cc0*/  @!P3 IMAD.IADD R223, R223, 0x1, -R251.reuse ;  /* 0x00000001dfdfb824 */ /* 0x100fe200078e0afb */
[----:B------:R-:W-:Y:S01]  /*19cd0*/  IABS R228, R6 ;  /* 0x0000000600e47213 */ /* 0x000fe20000000000 */
[----:B------:R-:W-:Y:S01]  /*19ce0*/  @!P5 IMAD.MOV R218, RZ, RZ, -R218 ;  /* 0x000000ffffdad224 */ /* 0x000fe200078e0ada */
[----:B------:R-:W-:Y:S01]  /*19cf0*/  ISETP.GE.U32.AND P5, PT, R229, 0x7fffff80, PT ;  /* 0x7fffff80e500780c */ /* 0x000fe20003fa6070 */
[----:B------:R-:W-:Y:S01]  /*19d00*/  IMAD.HI.U32 R229, R105, R225, RZ ;  /* 0x000000e169e57227 */ /* 0x000fe200078e00ff */
[----:B------:R-:W-:Y:S01]  /*19d10*/  ISETP.GT.U32.AND P3, PT, R251, R223, PT ;  /* 0x000000dffb00720c */ /* 0x000fe20003f64070 */
[----:B------:R1:W-:Y:S02]  /*19d20*/  STL [R1+0x2290], R6 ;  /* 0x0022900601007387 */ /* 0x0003e40000100800 */
[----:B------:R-:W-:-:S02]  /*19d30*/  @!P4 IMAD.IADD R224, R224, 0x1, -R251 ;  /* 0x00000001e0e0c824 */ /* 0x000fc400078e0afb */
[----:B------:R-:W-:Y:S01]  /*19d40*/  @!P6 IMAD.IADD R222, R222, 0x1, -R251 ;  /* 0x00000001dedee824 */ /* 0x000fe200078e0afb */
[----:B------:R-:W-:Y:S01]  /*19d50*/  ISETP.GE.AND P6, PT, R0, RZ, PT ;  /* 0x000000ff0000720c */ /* 0x000fe20003fc6270 */
[----:B------:R-:W-:Y:S01]  /*19d60*/  IMAD.MOV R230, RZ, RZ, -R229 ;  /* 0x000000ffffe67224 */ /* 0x000fe200078e0ae5 */
[C---:B------:R-:W-:Y:S01]  /*19d70*/  ISETP.GT.U32.AND P4, PT, R251.reuse, R224, PT ;  /* 0x000000e0fb00720c */ /* 0x040fe20003f84070 */
[----:B------:R-:W-:Y:S01]  /*19d80*/  IMAD.MOV R229, RZ, RZ, -R231 ;  /* 0x000000ffffe57224 */ /* 0x000fe200078e0ae7 */
[----:B----4-:R-:W-:Y:S01]  /*19d90*/  IADD3 R0, R248, 0x1ee, RZ ;  /* 0x000001eef8007810 */ /* 0x010fe20007ffe0ff */
[C---:B------:R-:W-:Y:S01]  /*19da0*/  IMAD R225, R251.reuse, R230, R225 ;  /* 0x000000e6fbe17224 */ /* 0x040fe200078e02e1 */
[----:B------:R-:W-:Y:S01]  /*19db0*/  IABS R230, R4 ;  /* 0x0000000400e67213 */ /* 0x000fe20000000000 */
[----:B------:R-:W-:Y:S01]  /*19dc0*/  IMAD R226, R251, R229, R226 ;  /* 0x000000e5fbe27224 */ /* 0x000fe200078e02e2 */
[----:B------:R-:W-:Y:S01]  /*19dd0*/  IABS R229, R5 ;  /* 0x0000000500e57213 */ /* 0x000fe20000000000 */
[--C-:B------:R-:W-:Y:S01]  /*19de0*/  @!P3 IMAD.IADD R223, R223, 0x1, -R251.reuse ;  /* 0x00000001dfdfb824 */ /* 0x100fe200078e0afb */
[----:B------:R-:W-:Y:S01]  /*19df0*/  ISETP.GT.U32.AND P3, PT, R251, R225, PT ;  /* 0x000000e1fb00720c */ /* 0x000fe20003f64070 */
[----:B------:R-:W-:Y:S01]  /*19e00*/  IMAD.HI.U32 R233, R105, R227, RZ ;  /* 0x000000e369e97227 */ /* 0x000fe200078e00ff */
[----:B------:R-:W-:Y:S01]  /*19e10*/  IABS R234, R0 ;  /* 0x0000000000ea7213 */ /* 0x000fe20000000000 */
[----:B------:R4:W-:Y:S02]  /*19e20*/  STL [R1+0x228c], R5 ;  /* 0x00228c0501007387 */ /* 0x0009e40000100800 */
[----:B------:R-:W-:Y:S01]  /*19e30*/  @!P6 IMAD.MOV R222, RZ, RZ, -R222 ;  /* 0x000000ffffdee224 */ /* 0x000fe200078e0ade */
[----:B------:R-:W-:Y:S01]  /*19e40*/  ISETP.GE.AND P6, PT, R2, RZ, PT ;  /* 0x000000ff0200720c */ /* 0x000fe20003fc6270 */
[----:B------:R-:W-:Y:S01]  /*19e50*/  @!P4 IMAD.IADD R224, R224, 0x1, -R251 ;  /* 0x00000001e0e0c824 */ /* 0x000fe200078e0afb */
[----:B------:R-:W-:Y:S01]  /*19e60*/  ISETP.GT.U32.AND P4, PT, R251, R226, PT ;  /* 0x000000e2fb00720c */ /* 0x000fe20003f84070 */
[----:B------:R-:W-:Y:S01]  /*19e70*/  IMAD.MOV R231, RZ, RZ, -R233 ;  /* 0x000000ffffe77224 */ /* 0x000fe200078e0ae9 */
[----:B-1----:R-:W-:Y:S01]  /*19e80*/  IADD3 R2, R248, 0x1ef, RZ ;  /* 0x000001eff8027810 */ /* 0x002fe20007ffe0ff */
[----:B------:R-:W-:Y:S01]  /*19e90*/  IMAD.HI.U32 R232, R105, R228, RZ ;  /* 0x000000e469e87227 */ /* 0x000fe200078e00ff */
[----:B------:R1:W-:Y:S03]  /*19ea0*/  STL [R1+0x2288], R4 ;  /* 0x0022880401007387 */ /* 0x0003e60000100800 */
[----:B------:R-:W-:Y:S01]  /*19eb0*/  @!P3 IMAD.IADD R225, R225, 0x1, -R251 ;  /* 0x00000001e1e1b824 */ /* 0x000fe200078e0afb */
[----:B------:R-:W-:Y:S01]  /*19ec0*/  ISETP.GE.AND P3, PT, R10, RZ, PT ;  /* 0x000000ff0a00720c */ /* 0x000fe20003f66270 */
[C---:B------:R-:W-:Y:S01]  /*19ed0*/  IMAD R227, R251.reuse, R231, R227 ;  /* 0x000000e7fbe37224 */ /* 0x040fe200078e02e3 */
[----:B------:R-:W-:Y:S01]  /*19ee0*/  IABS R231, R3 ;  /* 0x0000000300e77213 */ /* 0x000fe20000000000 */
        /* <DEDUP_REMOVED lines=8> */
[----:B------:R1:W-:Y:S01]  /*19f70*/  STL [R1+0x2280], R0 ;  /* 0x0022800001007387 */ /* 0x0003e20000100800 */
[----:B------:R-:W-:Y:S01]  /*19f80*/  @!P3 IADD3 R224, -R224, RZ, RZ ;  /* 0x000000ffe0e0b210 */ /* 0x000fe20007ffe1ff */
[C---:B------:R-:W-:Y:S01]  /*19f90*/  IMAD R228, R251.reuse, R232, R228 ;  /* 0x000000e8fbe47224 */ /* 0x040fe200078e02e4 */
[----:B------:R-:W-:Y:S01]  /*19fa0*/  ISETP.GT.U32.AND P3, PT, R251, R227, PT ;  /* 0x000000e3fb00720c */ /* 0x000fe20003f64070 */
[----:B------:R-:W-:Y:S01]  /*19fb0*/  IMAD.MOV R235, RZ, RZ, -R233 ;  /* 0x000000ffffeb7224 */ /* 0x000fe200078e0ae9 */
[----:B------:R1:W-:Y:S01]  /*19fc0*/  STL [R1+0x227c], R2 ;  /* 0x00227c0201007387 */ /* 0x0003e20000100800 */
[----:B------:R-:W-:Y:S01]  /*19fd0*/  @!P6 IMAD.IADD R225, R225, 0x1, -R251 ;  /* 0x00000001e1e1e824 */ /* 0x000fe200078e0afb */
[----:B------:R-:W-:Y:S01]  /*19fe0*/  ISETP.GE.AND P6, PT, R9, RZ, PT ;  /* 0x000000ff0900720c */ /* 0x000fe20003fc6270 */
[----:B------:R-:W-:Y:S01]  /*19ff0*/  IMAD R229, R251, R235, R229 ;  /* 0x000000ebfbe57224 */ /* 0x000fe200078e02e5 */
[----:B------:R-:W-:Y:S01]  /*1a000*/  IABS R235, R2 ;  /* 0x0000000200eb7213 */ /* 0x000fe20000000000 */
[----:B------:R-:W-:Y:S01]  /*1a010*/  IMAD.HI.U32 R232, R105, R230, RZ ;  /* 0x000000e669e87227 */ /* 0x000fe200078e00ff */
[----:B------:R-:W-:Y:S01]  /*1a020*/  IADD3 R9, R248, 0x1f6, RZ ;  /* 0x000001f6f8097810 */ /* 0x000fe20007ffe0ff */
[----:B------:R1:W-:Y:S02]  /*1a030*/  STL [R1+0x2278], R16 ;  /* 0x0022781001007387 */ /* 0x0003e40000100800 */
[--C-:B------:R-:W-:Y:S01]  /*1a040*/  @!P4 IMAD.IADD R226, R226, 0x1, -R251.reuse ;  /* 0x00000001e2e2c824 */ /* 0x100fe200078e0afb */
[----:B------:R-:W-:Y:S01]  /*1a050*/  ISETP.GT.U32.AND P4, PT, R251, R228, PT ;  /* 0x000000e4fb00720c */ /* 0x000fe20003f84070 */
[----:B------:R-:W-:Y:S01]  /*1a060*/  @!P3 IMAD.IADD R227, R227, 0x1, -R251 ;  /* 0x00000001e3e3b824 */ /* 0x000fe200078e0afb */
[----:B------:R-:W-:Y:S01]  /*1a070*/  ISETP.GE.AND P3, PT, R8, RZ, PT ;  /* 0x000000ff0800720c */ /* 0x000fe20003f66270 */
[----:B------:R-:W-:Y:S01]  /*1a080*/  IMAD.MOV R233, RZ, RZ, -R232 ;  /* 0x000000ffffe97224 */ /* 0x000fe200078e0ae8 */
[----:B--2---:R-:W-:Y:S01]  /*1a090*/  IADD3 R8, R248, 0x1f7, RZ ;  /* 0x000001f7f8087810 */ /* 0x004fe20007ffe0ff */
[----:B------:R-:W-:Y:S01]  /*1a0a0*/  @!P6 IMAD.MOV R225, RZ, RZ, -R225 ;  /* 0x000000ffffe1e224 */ /* 0x000fe200078e0ae1 */
[C---:B------:R-:W-:Y:S01]  /*1a0b0*/  ISETP.GT.U32.AND P6, PT, R251.reuse, R227, PT ;  /* 0x000000e3fb00720c */ /* 0x040fe20003fc4070 */
[----:B------:R-:W-:Y:S01]  /*1a0c0*/  IMAD R230, R251, R233, R230 ;  /* 0x000000e9fbe67224 */ /* 0x000fe200078e02e6 */
[----:B------:R2:W-:Y:S01]  /*1a0d0*/  STL [R1+0x2274], R13 ;  /* 0x0022740d01007387 */ /* 0x0005e20000100800 */
[----:B------:R-:W-:-:S03]  /*1a0e0*/  IMAD.HI.U32 R233, R105, R231, RZ ;  /* 0x000000e769e97227 */ /* 0x000fc600078e00ff */
[----:B------:R-:W-:Y:S01]  /*1a0f0*/  STL [R1+0x2270], R15 ;  /* 0x0022700f01007387 */ /* 0x000fe20000100800 */
[--C-:B------:R-:W-:Y:S02]  /*1a100*/  @!P4 IMAD.IADD R228, R228, 0x1, -R251.reuse ;  /* 0x00000001e4e4c824 */ /* 0x100fe400078e0afb */
[----:B------:R-:W-:Y:S01]  /*1a110*/  @!P3 IMAD.MOV R226, RZ, RZ, -R226 ;  /* 0x000000ffffe2b224 */ /* 0x000fe200078e0ae2 */
[C---:B------:R-:W-:Y:S01]  /*1a120*/  ISETP.GT.U32.AND P3, PT, R251.reuse, R229, PT ;  /* 0x000000e5fb00720c */ /* 0x040fe20003f64070 */
[----:B------:R-:W-:Y:S01]  /*1a130*/  IMAD.MOV.U32 R232, RZ, RZ, R234 ;  /* 0x000000ffffe87224 */ /* 0x000fe200078e00ea */
[----:B------:R-:W-:Y:S01]  /*1a140*/  ISETP.GT.U32.AND P4, PT, R251, R228, PT ;  /* 0x000000e4fb00720c */ /* 0x000fe20003f84070 */
[----:B------:R-:W-:Y:S01]  /*1a150*/  @!P6 IMAD.IADD R227, R227, 0x1, -R251 ;  /* 0x00000001e3e3e824 */ /* 0x000fe200078e0afb */
[----:B------:R-:W-:Y:S01]  /*1a160*/  ISETP.GE.AND P6, PT, R7, RZ, PT ;  /* 0x000000ff0700720c */ /* 0x000fe20003fc6270 */
[----:B------:R-:W-:Y:S01]  /*1a170*/  IMAD.MOV R233, RZ, RZ, -R233 ;  /* 0x000000ffffe97224 */ /* 0x000fe200078e0ae9 */
[----:B---3--:R-:W-:Y:S01]  /*1a180*/  IADD3 R7, R248, 0x1f8, RZ ;  /* 0x000001f8f8077810 */ /* 0x008fe20007ffe0ff */
[----:B------:R-:W-:Y:S01]  /*1a190*/  IMAD.HI.U32 R234, R105, R232, RZ ;  /* 0x000000e869ea7227 */ /* 0x000fe200078e00ff */
[----:B------:R-:W-:Y:S03]  /*1a1a0*/  STL [R1+0x226c], R14 ;  /* 0x00226c0e01007387 */ /* 0x000fe60000100800 */
[----:B------:R-:W-:Y:S01]  /*1a1b0*/  IMAD R231, R251, R233, R231 ;  /* 0x000000e9fbe77224 */ /* 0x000fe200078e02e7 */
[----:B------:R-:W-:Y:S01]  /*1a1c0*/  STL [R1+0x2268], R11 ;  /* 0x0022680b01007387 */ /* 0x000fe20000100800 */
[----:B------:R-:W-:-:S02]  /*1a1d0*/  @!P3 IMAD.IADD R229, R229, 0x1, -R251 ;  /* 0x00000001e5e5b824 */ /* 0x000fc400078e0afb */
[----:B------:R-:W-:Y:S01]  /*1a1e0*/  @!P4 IMAD.IADD R228, R228, 0x1, -R251 ;  /* 0x00000001e4e4c824 */ /* 0x000fe200078e0afb */
[----:B------:R-:W-:Y:S01]  /*1a1f0*/  ISETP.GE.AND P4, PT, R6, RZ, PT ;  /* 0x000000ff0600720c */ /* 0x000fe20003f86270 */
[----:B------:R-:W-:Y:S01]  /*1a200*/  @!P6 IMAD.MOV R227, RZ, RZ, -R227 ;  /* 0x000000ffffe3e224 */ /* 0x000fe200078e0ae3 */
[C---:B------:R-:W-:Y:S01]  /*1a210*/  ISETP.GT.U32.AND P6, PT, R251.reuse, R230, PT ;  /* 0x000000e6fb00720c */ /* 0x040fe20003fc4070 */
[----:B------:R-:W-:Y:S01]  /*1a220*/  IMAD.MOV R234, RZ, RZ, -R234 ;  /* 0x000000ffffea7224 */ /* 0x000fe200078e0aea */
[C---:B------:R-:W-:Y:S01]  /*1a230*/  ISETP.GT.U32.AND P3, PT, R251.reuse, R229, PT ;  /* 0x000000e5fb00720c */ /* 0x040fe20003f64070 */
[----:B------:R-:W-:Y:S01]  /*1a240*/  IMAD.MOV.U32 R233, RZ, RZ, R235 ;  /* 0x000000ffffe97224 */ /* 0x000fe200078e00eb */
[----:B------:R-:W-:Y:S01]  /*1a250*/  IABS R235, R13 ;  /* 0x0000000d00eb7213 */ /* 0x000fe20000000000 */
[----:B------:R-:W-:Y:S01]  /*1a260*/  IMAD R232, R251, R234, R232 ;  /* 0x000000eafbe87224 */ /* 0x000fe200078e02e8 */
[----:B------:R-:W-:Y:S01]  /*1a270*/  IADD3 R6, R248, 0x1f9, RZ ;  /* 0x000001f9f8067810 */ /* 0x000fe20007ffe0ff */
[----:B------:R-:W-:Y:S01]  /*1a280*/  IMAD.HI.U32 R234, R105, R233, RZ ;  /* 0x000000e969ea7227 */ /* 0x000fe200078e00ff */
[----:B------:R-:W-:Y:S02]  /*1a290*/  STL [R1+0x2264], R10 ;  /* 0x0022640a01007387 */ /* 0x000fe40000100800 */
[----:B------:R-:W-:Y:S01]  /*1a2a0*/  IABS R244, R6 ;  /* 0x0000000600f47213 */ /* 0x000fe20000000000 */
[----:B------:R-:W-:Y:S01]  /*1a2b0*/  @!P4 IMAD.MOV R228, RZ, RZ, -R228 ;  /* 0x000000ffffe4c224 */ /* 0x000fe200078e0ae4 */
[----:B------:R-:W-:Y:S01]  /*1a2c0*/  ISETP.GE.AND P4, PT, R5, RZ, PT ;  /* 0x000000ff0500720c */ /* 0x000fe20003f86270 */
[--C-:B------:R-:W-:Y:S01]  /*1a2d0*/  @!P6 IMAD.IADD R230, R230, 0x1, -R251.reuse ;  /* 0x00000001e6e6e824 */ /* 0x100fe200078e0afb */
[----:B----4-:R-:W-:Y:S01]  /*1a2e0*/  IADD3 R5, R248, 0x1fa, RZ ;  /* 0x000001faf8057810 */ /* 0x010fe20007ffe0ff */
[----:B------:R-:W-:Y:S01]  /*1a2f0*/  @!P3 IMAD.IADD R229, R229, 0x1, -R251 ;  /* 0x00000001e5e5b824 */ /* 0x000fe200078e0afb */
[C---:B------:R-:W-:Y:S01]  /*1a300*/  ISETP.GT.U32.AND P3, PT, R251.reuse, R231, PT ;  /* 0x000000e7fb00720c */ /* 0x040fe20003f64070 */
[----:B------:R-:W-:Y:S01]  /*1a310*/  IMAD.MOV R234, RZ, RZ, -R234 ;  /* 0x000000ffffea7224 */ /* 0x000fe200078e0aea */
[C---:B------:R-:W-:Y:S01]  /*1a320*/  ISETP.GT.U32.AND P6, PT, R251.reuse, R230, PT ;  /* 0x000000e6fb00720c */ /* 0x040fe20003fc4070 */
[----:B------:R-:W-:Y:S01]  /*1a330*/  STL [R1+0x2260], R9 ;  /* 0x0022600901007387 */ /* 0x000fe20000100800 */
[----:B------:R-:W-:Y:S01]  /*1a340*/  IABS R245, R5 ;  /* 0x0000000500f57213 */ /* 0x000fe20000000000 */
[----:B------:R-:W-:-:S02]  /*1a350*/  IMAD R233, R251, R234, R233 ;  /* 0x000000eafbe97224 */ /* 0x000fc400078e02e9 */
[----:B------:R-:W-:Y:S01]  /*1a360*/  IMAD.MOV.U32 R234, RZ, RZ, R236 ;  /* 0x000000ffffea7224 */ /* 0x000fe200078e00ec */
[----:B------:R-:W-:Y:S01]  /*1a370*/  STL [R1+0x225c], R8 ;  /* 0x00225c0801007387 */ /* 0x000fe20000100800 */
[----:B------:R-:W-:Y:S01]  /*1a380*/  @!P4 IMAD.MOV R229, RZ, RZ, -R229 ;  /* 0x000000ffffe5c224 */ /* 0x000fe200078e0ae5 */
[----:B------:R-:W-:Y:S01]  /*1a390*/  ISETP.GE.AND P4, PT, R4, RZ, PT ;  /* 0x000000ff0400720c */ /* 0x000fe20003f86270 */
[----:B------:R-:W-:Y:S01]  /*1a3a0*/  IMAD.HI.U32 R238, R105, R234, RZ ;  /* 0x000000ea69ee7227 */ /* 0x000fe200078e00ff */
[----:B-1----:R-:W-:Y:S01]  /*1a3b0*/  IADD3 R4, R248, 0x1fd, RZ ;  /* 0x000001fdf8047810 */ /* 0x002fe20007ffe0ff */
[----:B------:R-:W-:Y:S02]  /*1a3c0*/  STL [R1+0x2258], R7 ;  /* 0x0022580701007387 */ /* 0x000fe40000100800 */
[--C-:B------:R-:W-:Y:S01]  /*1a3d0*/  @!P6 IMAD.IADD R230, R230, 0x1, -R251.reuse ;  /* 0x00000001e6e6e824 */ /* 0x100fe200078e0afb */
[----:B------:R-:W-:Y:S01]  /*1a3e0*/  ISETP.GT.U32.AND P6, PT, R251, R232, PT ;  /* 0x000000e8fb00720c */ /* 0x000fe20003fc4070 */
[----:B------:R-:W-:Y:S01]  /*1a3f0*/  @!P3 IMAD.IADD R231, R231, 0x1, -R251 ;  /* 0x00000001e7e7b824 */ /* 0x000fe200078e0afb */
[----:B------:R-:W-:Y:S01]  /*1a400*/  STL [R1+0x2254], R6 ;  /* 0x0022540601007387 */ /* 0x000fe20000100800 */
[----:B------:R-:W-:-:S02]  /*1a410*/  IMAD.MOV R239, RZ, RZ, -R238 ;  /* 0x000000ffffef7224 */ /* 0x000fc400078e0aee */
[----:B------:R-:W-:Y:S01]  /*1a420*/  IMAD.MOV.U32 R236, RZ, RZ, R237 ;  /* 0x000000ffffec7224 */ /* 0x000fe200078e00ed */
[C---:B------:R-:W-:Y:S01]  /*1a430*/  ISETP.GT.U32.AND P3, PT, R251.reuse, R231, PT ;  /* 0x000000e7fb00720c */ /* 0x040fe20003f64070 */
[----:B------:R-:W-:Y:S01]  /*1a440*/  @!P4 IMAD.MOV R230, RZ, RZ, -R230 ;  /* 0x000000ffffe6c224 */ /* 0x000fe200078e0ae6 */
[C---:B------:R-:W-:Y:S01]  /*1a450*/  ISETP.GT.U32.AND P4, PT, R251.reuse, R233, PT ;  /* 0x000000e9fb00720c */ /* 0x040fe20003f84070 */
[----:B------:R-:W-:Y:S01]  /*1a460*/  IMAD R234, R251, R239, R234 ;  /* 0x000000effbea7224 */ /* 0x000fe200078e02ea */
[----:B------:R-:W-:Y:S01]  /*1a470*/  IABS R239, R10 ;  /* 0x0000000a00ef7213 */ /* 0x000fe20000000000 */
[----:B------:R-:W-:Y:S01]  /*1a480*/  IMAD.HI.U32 R237, R105, R235, RZ ;  /* 0x000000eb69ed7227 */ /* 0x000fe200078e00ff */
[----:B------:R-:W-:Y:S03]  /*1a490*/  STL [R1+0x2250], R5 ;  /* 0x0022500501007387 */ /* 0x000fe60000100800 */
[----:B------:R-:W-:-:S02]  /*1a4a0*/  @!P6 IMAD.IADD R232, R232, 0x1, -R251 ;  /* 0x00000001e8e8e824 */ /* 0x000fc400078e0afb */
[----:B------:R-:W-:Y:S02]  /*1a4b0*/  IMAD.MOV R237, RZ, RZ, -R237 ;  /* 0x000000ffffed7224 */ /* 0x000fe400078e0aed */
[--C-:B------:R-:W-:Y:S01]  /*1a4c0*/  @!P3 IMAD.IADD R231, R231, 0x1, -R251.reuse ;  /* 0x00000001e7e7b824 */ /* 0x100fe200078e0afb */
[----:B------:R-:W-:Y:S01]  /*1a4d0*/  ISETP.GE.AND P3, PT, R3, RZ, PT ;  /* 0x000000ff0300720c */ /* 0x000fe20003f66270 */
[----:B------:R-:W-:Y:S01]  /*1a4e0*/  @!P4 IMAD.IADD R233, R233, 0x1, -R251 ;  /* 0x00000001e9e9c824 */ /* 0x000fe200078e0afb */
[C---:B------:R-:W-:Y:S01]  /*1a4f0*/  ISETP.GT.U32.AND P6, PT, R251.reuse, R232, PT ;  /* 0x000000e8fb00720c */ /* 0x040fe20003fc4070 */
[----:B------:R-:W-:Y:S01]  /*1a500*/  IMAD R235, R251, R237, R235 ;  /* 0x000000edfbeb7224 */ /* 0x000fe200078e02eb */
[----:B------:R-:W-:Y:S01]  /*1a510*/  IABS R237, R14 ;  /* 0x0000000e00ed7213 */ /* 0x000fe20000000000 */
[----:B------:R-:W-:Y:S01]  /*1a520*/  IMAD.HI.U32 R240, R105, R236, RZ ;  /* 0x000000ec69f07227 */ /* 0x000fe200078e00ff */
[----:B------:R-:W-:Y:S02]  /*1a530*/  ISETP.GT.U32.AND P4, PT, R251, R233, PT ;  /* 0x000000e9fb00720c */ /* 0x000fe40003f84070 */
[----:B------:R-:W-:Y:S01]  /*1a540*/  IADD3 R3, R248, 0x1fc, RZ ;  /* 0x000001fcf8037810 */ /* 0x000fe20007ffe0ff */
[----:B------:R-:W-:Y:S01]  /*1a550*/  IMAD.MOV R238, RZ, RZ, -R240 ;  /* 0x000000ffffee7224 */ /* 0x000fe200078e0af0 */
[----:B------:R-:W-:Y:S01]  /*1a560*/  IABS R240, R9 ;  /* 0x0000000900f07213 */ /* 0x000fe20000000000 */
[----:B------:R-:W-:-:S04]  /*1a570*/  IMAD.HI.U32 R241, R105, R237, RZ ;  /* 0x000000ed69f17227 */ /* 0x000fc800078e00ff */
[----:B------:R-:W-:Y:S01]  /*1a580*/  @!P3 IMAD.MOV R231, RZ, RZ, -R231 ;  /* 0x000000ffffe7b224 */ /* 0x000fe200078e0ae7 */
[----:B------:R-:W-:Y:S01]  /*1a590*/  ISETP.GT.U32.AND P3, PT, R251, R234, PT ;  /* 0x000000eafb00720c */ /* 0x000fe20003f64070 */
[--C-:B------:R-:W-:Y:S01]  /*1a5a0*/  @!P6 IMAD.IADD R232, R232, 0x1, -R251.reuse ;  /* 0x00000001e8e8e824 */ /* 0x100fe200078e0afb */
[----:B------:R-:W-:Y:S01]  /*1a5b0*/  ISETP.GE.AND P6, PT, R0, RZ, PT ;  /* 0x000000ff0000720c */ /* 0x000fe20003fc6270 */
[----:B------:R-:W-:Y:S01]  /*1a5c0*/  @!P4 IMAD.IADD R233, R233, 0x1, -R251 ;  /* 0x00000001e9e9c824 */ /* 0x000fe200078e0afb */
[----:B------:R-:W-:Y:S01]  /*1a5d0*/  ISETP.GE.AND P4, PT, R2, RZ, PT ;  /* 0x000000ff0200720c */ /* 0x000fe20003f86270 */
[C---:B------:R-:W-:Y:S01]  /*1a5e0*/  IMAD R236, R251.reuse, R238, R236 ;  /* 0x000000eefbec7224 */ /* 0x040fe200078e02ec */
[----:B------:R-:W-:Y:S01]  /*1a5f0*/  IABS R238, R11 ;  /* 0x0000000b00ee7213 */ /* 0x000fe20000000000 */
[----:B------:R-:W-:Y:S01]  /*1a600*/  IMAD.MOV R242, RZ, RZ, -R241 ;  /* 0x000000fffff27224 */ /* 0x000fe200078e0af1 */
[C---:B------:R-:W-:Y:S02]  /*1a610*/  IADD3 R0, R248.reuse, 0x1fb, RZ ;  /* 0x000001fbf8007810 */ /* 0x040fe40007ffe0ff */
[----:B------:R-:W-:Y:S01]  /*1a620*/  IADD3 R2, R248, 0x1fe, RZ ;  /* 0x000001fef8027810 */ /* 0x000fe20007ffe0ff */
[----:B------:R-:W-:-:S02]  /*1a630*/  IMAD R237, R251, R242, R237 ;  /* 0x000000f2fbed7224 */ /* 0x000fc400078e02ed */
[----:B------:R-:W-:Y:S01]  /*1a640*/  @!P3 IMAD.IADD R234, R234, 0x1, -R251 ;  /* 0x00000001eaeab824 */ /* 0x000fe200078e0afb */
[----:B------:R-:W-:Y:S01]  /*1a650*/  ISETP.GE.AND P3, PT, R16, RZ, PT ;  /* 0x000000ff1000720c */ /* 0x000fe20003f66270 */
[----:B------:R-:W-:Y:S01]  /*1a660*/  @!P6 IMAD.MOV R232, RZ, RZ, -R232 ;  /* 0x000000ffffe8e224 */ /* 0x000fe200078e0ae8 */
[----:B------:R-:W-:Y:S01]  /*1a670*/  IABS R248, R2 ;  /* 0x0000000200f87213 */ /* 0x000fe20000000000 */
[----:B------:R-:W-:Y:S01]  /*1a680*/  @!P4 IMAD.MOV R233, RZ, RZ, -R233 ;  /* 0x000000ffffe9c224 */ /* 0x000fe200078e0ae9 */
[----:B------:R-:W-:Y:S01]  /*1a690*/  ISETP.GT.U32.AND P4, PT, R251, R235, PT ;  /* 0x000000ebfb00720c */ /* 0x000fe20003f84070 */
[----:B------:R-:W-:Y:S01]  /*1a6a0*/  IMAD.HI.U32 R243, R105, R238, RZ ;  /* 0x000000ee69f37227 */ /* 0x000fe200078e00ff */
[----:B------:R-:W-:Y:S01]  /*1a6b0*/  ISETP.GT.U32.AND P6, PT, R251, R234, PT ;  /* 0x000000eafb00720c */ /* 0x000fe20003fc4070 */
[----:B------:R-:W-:Y:S02]  /*1a6c0*/  STL [R1+0x224c], R0 ;  /* 0x00224c0001007387 */ /* 0x000fe40000100800 */
[----:B------:R-:W-:-:S02]  /*1a6d0*/  IMAD.MOV R241, RZ, RZ, -R243 ;  /* 0x000000fffff17224 */ /* 0x000fc400078e0af3 */
[----:B------:R-:W-:Y:S01]  /*1a6e0*/  IMAD.HI.U32 R242, R105, R239, RZ ;  /* 0x000000ef69f27227 */ /* 0x000fe200078e00ff */
[----:B------:R-:W-:Y:S03]  /*1a6f0*/  STL [R1+0x2248], R3 ;  /* 0x0022480301007387 */ /* 0x000fe60000100800 */
[----:B------:R-:W-:Y:S01]  /*1a700*/  IMAD R238, R251, R241, R238 ;  /* 0x000000f1fbee7224 */ /* 0x000fe200078e02ee */
[----:B------:R-:W-:Y:S01]  /*1a710*/  STL [R1+0x2244], R4 ;  /* 0x0022440401007387 */ /* 0x000fe20000100800 */
[--C-:B------:R-:W-:Y:S02]  /*1a720*/  @!P4 IMAD.IADD R235, R235, 0x1, -R251.reuse ;  /* 0x00000001ebebc824 */ /* 0x100fe400078e0afb */
[----:B------:R-:W-:Y:S01]  /*1a730*/  @!P6 IMAD.IADD R234, R234, 0x1, -R251 ;  /* 0x00000001eaeae824 */ /* 0x000fe200078e0afb */
[----:B------:R-:W-:Y:S01]  /*1a740*/  ISETP.GE.AND P6, PT, R252, RZ, PT ;  /* 0x000000fffc00720c */ /* 0x000fe20003fc6270 */
[----:B------:R-:W-:Y:S01]  /*1a750*/  IMAD.MOV R241, RZ, RZ, -R242 ;  /* 0x000000fffff17224 */ /* 0x000fe200078e0af2 */
[C---:B------:R-:W-:Y:S01]  /*1a760*/  ISETP.GT.U32.AND P4, PT, R251.reuse, R235, PT ;  /* 0x000000ebfb00720c */ /* 0x040fe20003f84070 */
[----:B------:R-:W-:Y:S01]  /*1a770*/  @!P3 IMAD.MOV R234, RZ, RZ, -R234 ;  /* 0x000000ffffeab224 */ /* 0x000fe200078e0aea */
[C---:B------:R-:W-:Y:S01]  /*1a780*/  ISETP.GT.U32.AND P3, PT, R251.reuse, R236, PT ;  /* 0x000000ecfb00720c */ /* 0x040fe20003f64070 */
[----:B------:R-:W-:Y:S01]  /*1a790*/  IMAD R239, R251, R241, R239 ;  /* 0x000000f1fbef7224 */ /* 0x000fe200078e02ef */
[----:B------:R-:W-:Y:S01]  /*1a7a0*/  IABS R241, R8 ;  /* 0x0000000800f17213 */ /* 0x000fe20000000000 */
[----:B------:R-:W-:Y:S01]  /*1a7b0*/  IMAD.HI.U32 R243, R105, R240, RZ ;  /* 0x000000f069f37227 */ /* 0x000fe200078e00ff */
[----:B------:R-:W-:Y:S03]  /*1a7c0*/  STL [R1+0x2240], R2 ;  /* 0x0022400201007387 */ /* 0x000fe60000100800 */
[----:B------:R-:W-:Y:S01]  /*1a7d0*/  IMAD.MOV R242, RZ, RZ, -R243 ;  /* 0x000000fffff27224 */ /* 0x000fe200078e0af3 */
[----:B------:R-:W-:Y:S01]  /*1a7e0*/  STL [R1+0x223c], R20 ;  /* 0x00223c1401007387 */ /* 0x000fe20000100800 */
[----:B------:R-:W-:-:S02]  /*1a7f0*/  @!P6 IMAD.MOV R104, RZ, RZ, -R104 ;  /* 0x000000ffff68e224 */ /* 0x000fc400078e0a68 */
[--C-:B------:R-:W-:Y:S01]  /*1a800*/  @!P4 IMAD.IADD R235, R235, 0x1, -R251.reuse ;  /* 0x00000001ebebc824 */ /* 0x100fe200078e0afb */
[----:B------:R-:W-:Y:S01]  /*1a810*/  ISETP.GE.AND P4, PT, R13, RZ, PT ;  /* 0x000000ff0d00720c */ /* 0x000fe20003f86270 */
[----:B------:R-:W-:Y:S01]  /*1a820*/  @!P3 IMAD.IADD R236, R236, 0x1, -R251 ;  /* 0x00000001ececb824 */ /* 0x000fe200078e0afb */
[----:B------:R-:W-:Y:S01]  /*1a830*/  ISETP.NE.AND P3, PT, RZ, c[0x0][0x178], PT ;  /* 0x00005e00ff007a0c */ /* 0x000fe20003f65270 */
[----:B------:R-:W-:Y:S01]  /*1a840*/  IMAD R240, R251, R242, R240 ;  /* 0x000000f2fbf07224 */ /* 0x000fe200078e02f0 */
[----:B------:R-:W-:Y:S01]  /*1a850*/  IABS R242, R7 ;  /* 0x0000000700f27213 */ /* 0x000fe20000000000 */
[----:B------:R-:W-:Y:S01]  /*1a860*/  IMAD.HI.U32 R243, R105, R241, RZ ;  /* 0x000000f169f37227 */ /* 0x000fe200078e00ff */
[----:B------:R-:W-:-:S03]  /*1a870*/  ISETP.GT.U32.AND P6, PT, R251, R236, PT ;  /* 0x000000ecfb00720c */ /* 0x000fc60003fc4070 */
[----:B------:R-:W-:Y:S02]  /*1a880*/  IMAD.MOV R246, RZ, RZ, -R243 ;  /* 0x000000fffff67224 */ /* 0x000fe400078e0af3 */
[----:B------:R-:W-:Y:S02]  /*1a890*/  IMAD.MOV.U32 R243, RZ, RZ, R244 ;  /* 0x000000fffff37224 */ /* 0x000fe400078e00f4 */
[----:B------:R-:W-:Y:S01]  /*1a8a0*/  @!P4 IMAD.MOV R235, RZ, RZ, -R235 ;  /* 0x000000ffffebc224 */ /* 0x000fe200078e0aeb */
[C---:B------:R-:W-:Y:S01]  /*1a8b0*/  ISETP.GT.U32.AND P4, PT, R251.reuse, R237, PT ;  /* 0x000000edfb00720c */ /* 0x040fe20003f84070 */
[----:B------:R-:W-:Y:S01]  /*1a8c0*/  IMAD R241, R251, R246, R241 ;  /* 0x000000f6fbf17224 */ /* 0x000fe200078e02f1 */
[----:B------:R-:W-:Y:S01]  /*1a8d0*/  @!P3 LOP3.LUT R104, RZ, c[0x0][0x178], RZ, 0x33, !PT ;  /* 0x00005e00ff68ba12 */ /* 0x000fe200078e33ff */
[----:B------:R-:W-:Y:S02]  /*1a8e0*/  IMAD.MOV.U32 R244, RZ, RZ, R245 ;  /* 0x000000fffff47224 */ /* 0x000fe400078e00f5 */
[----:B------:R-:W-:Y:S01]  /*1a8f0*/  @!P6 IMAD.IADD R236, R236, 0x1, -R251 ;  /* 0x00000001ecece824 */ /* 0x000fe200078e0afb */
[----:B------:R-:W-:Y:S01]  /*1a900*/  ISETP.GE.AND P6, PT, R15, RZ, PT ;  /* 0x000000ff0f00720c */ /* 0x000fe20003fc6270 */
[----:B------:R-:W-:-:S04]  /*1a910*/  IMAD.HI.U32 R245, R105, R242, RZ ;  /* 0x000000f269f57227 */ /* 0x000fc800078e00ff */
[----:B------:R-:W-:Y:S02]  /*1a920*/  IMAD.MOV R245, RZ, RZ, -R245 ;  /* 0x000000fffff57224 */ /* 0x000fe400078e0af5 */
[----:B------:R-:W-:Y:S02]  /*1a930*/  @!P4 IMAD.IADD R237, R237, 0x1, -R251 ;  /* 0x00000001ededc824 */ /* 0x000fe400078e0afb */
[----:B------:R-:W-:Y:S01]  /*1a940*/  IMAD R242, R251, R245, R242 ;  /* 0x000000f5fbf27224 */ /* 0x000fe200078e02f2 */
[----:B------:R-:W-:Y:S01]  /*1a950*/  IABS R245, R0 ;  /* 0x0000000000f57213 */ /* 0x000fe20000000000 */
[----:B------:R-:W-:Y:S01]  /*1a960*/  IMAD.HI.U32 R246, R105, R243, RZ ;  /* 0x000000f369f67227 */ /* 0x000fe200078e00ff */
[----:B------:R-:W-:-:S03]  /*1a970*/  ISETP.GT.U32.AND P4, PT, R251, R237, PT ;  /* 0x000000edfb00720c */ /* 0x000fc60003f84070 */
[----:B------:R-:W-:Y:S01]  /*1a980*/  @!P6 IMAD.MOV R236, RZ, RZ, -R236 ;  /* 0x000000ffffece224 */ /* 0x000fe200078e0aec */
[----:B------:R-:W-:Y:S01]  /*1a990*/  ISETP.GT.U32.AND P6, PT, R251, R238, PT ;  /* 0x000000eefb00720c */ /* 0x000fe20003fc4070 */
[----:B------:R-:W-:Y:S02]  /*1a9a0*/  IMAD.MOV R246, RZ, RZ, -R246 ;  /* 0x000000fffff67224 */ /* 0x000fe400078e0af6 */
[----:B------:R-:W-:-:S04]  /*1a9b0*/  IMAD.HI.U32 R247, R105, R244, RZ ;  /* 0x000000f469f77227 */ /* 0x000fc800078e00ff */
[----:B------:R-:W-:Y:S01]  /*1a9c0*/  IMAD R243, R251, R246, R243 ;  /* 0x000000f6fbf37224 */ /* 0x000fe200078e02f3 */
[----:B------:R-:W-:Y:S01]  /*1a9d0*/  IABS R246, R3 ;  /* 0x0000000300f67213 */ /* 0x000fe20000000000 */
[----:B------:R-:W-:Y:S01]  /*1a9e0*/  @!P4 IMAD.IADD R237, R237, 0x1, -R251 ;  /* 0x00000001ededc824 */ /* 0x000fe200078e0afb */
[----:B------:R-:W-:Y:S01]  /*1a9f0*/  ISETP.GE.AND P4, PT, R14, RZ, PT ;  /* 0x000000ff0e00720c */ /* 0x000fe20003f86270 */
[----:B------:R-:W-:Y:S02]  /*1aa00*/  IMAD.MOV R247, RZ, RZ, -R247 ;  /* 0x000000fffff77224 */ /* 0x000fe400078e0af7 */
[----:B------:R-:W-:Y:S02]  /*1aa10*/  @!P6 IMAD.IADD R238, R238, 0x1, -R251 ;  /* 0x00000001eeeee824 */ /* 0x000fe400078e0afb */
[----:B------:R-:W-:Y:S01]  /*1aa20*/  IMAD R244, R251, R247, R244 ;  /* 0x000000f7fbf47224 */ /* 0x000fe200078e02f4 */
[----:B------:R-:W-:Y:S01]  /*1aa30*/  IABS R247, R4 ;  /* 0x0000000400f77213 */ /* 0x000fe20000000000 */
[----:B------:R-:W-:Y:S01]  /*1aa40*/  IMAD.HI.U32 R19, R105, R245, RZ ;  /* 0x000000f569137227 */ /* 0x000fe200078e00ff */
[----:B------:R-:W-:-:S03]  /*1aa50*/  ISETP.GT.U32.AND P6, PT, R251, R238, PT ;  /* 0x000000eefb00720c */ /* 0x000fc60003fc4070 */
[----:B------:R-:W-:Y:S02]  /*1aa60*/  IMAD.MOV R19, RZ, RZ, -R19 ;  /* 0x000000ffff137224 */ /* 0x000fe400078e0a13 */
[----:B------:R-:W-:Y:S01]  /*1aa70*/  @!P4 IMAD.MOV R237, RZ, RZ, -R237 ;  /* 0x000000ffffedc224 */ /* 0x000fe200078e0aed */
[C---:B------:R-:W-:Y:S01]  /*1aa80*/  ISETP.GT.U32.AND P4, PT, R251.reuse, R239, PT ;  /* 0x000000effb00720c */ /* 0x040fe20003f84070 */
[----:B------:R-:W-:Y:S02]  /*1aa90*/  IMAD R245, R251, R19, R245 ;  /* 0x00000013fbf57224 */ /* 0x000fe400078e02f5 */
[----:B------:R-:W-:-:S04]  /*1aaa0*/  IMAD.HI.U32 R18, R105, R246, RZ ;  /* 0x000000f669127227 */ /* 0x000fc800078e00ff */
[----:B------:R-:W-:Y:S01]  /*1aab0*/  @!P6 IMAD.IADD R238, R238, 0x1, -R251 ;  /* 0x00000001eeeee824 */ /* 0x000fe200078e0afb */
[----:B------:R-:W-:Y:S01]  /*1aac0*/  ISETP.GE.AND P6, PT, R11, RZ, PT ;  /* 0x000000ff0b00720c */ /* 0x000fe20003fc6270 */
[----:B------:R-:W-:Y:S02]  /*1aad0*/  IMAD.MOV R18, RZ, RZ, -R18 ;  /* 0x000000ffff127224 */ /* 0x000fe400078e0a12 */
[----:B------:R-:W-:-:S04]  /*1aae0*/  IMAD.HI.U32 R17, R105, R247, RZ ;  /* 0x000000f769117227 */ /* 0x000fc800078e00ff */
[----:B------:R-:W-:Y:S02]  /*1aaf0*/  @!P4 IMAD.IADD R239, R239, 0x1, -R251 ;  /* 0x00000001efefc824 */ /* 0x000fe400078e0afb */
[C---:B------:R-:W-:Y:S02]  /*1ab00*/  IMAD R246, R251.reuse, R18, R246 ;  /* 0x00000012fbf67224 */ /* 0x040fe400078e02f6 */
[----:B------:R-:W-:Y:S01]  /*1ab10*/  IMAD.MOV R17, RZ, RZ, -R17 ;  /* 0x000000ffff117224 */ /* 0x000fe200078e0a11 */
[C---:B------:R-:W-:Y:S01]  /*1ab20*/  ISETP.GT.U32.AND P4, PT, R251.reuse, R239, PT ;  /* 0x000000effb00720c */ /* 0x040fe20003f84070 */
[----:B------:R-:W-:Y:S01]  /*1ab30*/  @!P6 IMAD.MOV R238, RZ, RZ, -R238 ;  /* 0x000000ffffeee224 */ /* 0x000fe200078e0aee */
[----:B------:R-:W-:Y:S01]  /*1ab40*/  ISETP.GT.U32.AND P6, PT, R251, R240, PT ;  /* 0x000000f0fb00720c */ /* 0x000fe20003fc4070 */
[----:B------:R-:W-:-:S04]  /*1ab50*/  IMAD.HI.U32 R16, R105, R248, RZ ;  /* 0x000000f869107227 */ /* 0x000fc800078e00ff */
[----:B------:R-:W-:Y:S02]  /*1ab60*/  IMAD R247, R251, R17, R247 ;  /* 0x00000011fbf77224 */ /* 0x000fe400078e02f7 */
[----:B------:R-:W-:Y:S02]  /*1ab70*/  IMAD.MOV R16, RZ, RZ, -R16 ;  /* 0x000000ffff107224 */ /* 0x000fe400078e0a10 */
[----:B------:R-:W-:-:S04]  /*1ab80*/  IMAD.HI.U32 R105, R105, R249, RZ ;  /* 0x000000f969697227 */ /* 0x000fc800078e00ff */
[--C-:B------:R-:W-:Y:S01]  /*1ab90*/  @!P4 IMAD.IADD R239, R239, 0x1, -R251.reuse ;  /* 0x00000001efefc824 */ /* 0x100fe200078e0afb */
[----:B------:R-:W-:Y:S01]  /*1aba0*/  ISETP.GE.AND P4, PT, R10, RZ, PT ;  /* 0x000000ff0a00720c */ /* 0x000fe20003f86270 */
[----:B------:R-:W-:Y:S02]  /*1abb0*/  @!P6 IMAD.IADD R240, R240, 0x1, -R251 ;  /* 0x00000001f0f0e824 */ /* 0x000fe400078e0afb */
[C---:B------:R-:W-:Y:S02]  /*1abc0*/  IMAD R248, R251.reuse, R16, R248 ;  /* 0x00000010fbf87224 */ /* 0x040fe400078e02f8 */
[----:B------:R-:W-:Y:S01]  /*1abd0*/  IMAD.MOV R105, RZ, RZ, -R105 ;  /* 0x000000ffff697224 */ /* 0x000fe200078e0a69 */
[C---:B------:R-:W-:Y:S01]  /*1abe0*/  ISETP.GT.U32.AND P6, PT, R251.reuse, R240, PT ;  /* 0x000000f0fb00720c */ /* 0x040fe20003fc4070 */
[----:B--2---:R-:W-:Y:S02]  /*1abf0*/  IMAD.MOV.U32 R13, RZ, RZ, c[0x0][0x188] ;  /* 0x00006200ff0d7624 */ /* 0x004fe400078e00ff */
[----:B------:R-:W-:-:S02]  /*1ac00*/  IMAD R249, R251, R105, R249 ;  /* 0x00000069fbf97224 */ /* 0x000fc400078e02f9 */
[----:B------:R-:W-:Y:S02]  /*1ac10*/  IMAD R105, R104, c[0x0][0x184], RZ ;  /* 0x0000610068697a24 */ /* 0x000fe400078e02ff */
[----:B------:R-:W-:Y:S01]  /*1ac20*/  @!P4 IMAD.MOV R239, RZ, RZ, -R239 ;  /* 0x000000ffffefc224 */ /* 0x000fe200078e0aef */
[----:B------:R-:W-:Y:S01]  /*1ac30*/  ISETP.GT.U32.AND P4, PT, R251, R241, PT ;  /* 0x000000f1fb00720c */ /* 0x000fe20003f84070 */
[C---:B------:R-:W-:Y:S02]  /*1ac40*/  IMAD R184, R13.reuse, 0x1fc, RZ ;  /* 0x000001fc0db87824 */ /* 0x040fe400078e02ff */
[----:B------:R-:W-:Y:S02]  /*1ac50*/  IMAD R183, R13, 0x1ec, RZ ;  /* 0x000001ec0db77824 */ /* 0x000fe400078e02ff */
[----:B------:R-:W-:Y:S01]  /*1ac60*/  @!P6 IMAD.IADD R240, R240, 0x1, -R251 ;  /* 0x00000001f0f0e824 */ /* 0x000fe200078e0afb */
[----:B------:R-:W-:Y:S01]  /*1ac70*/  ISETP.GE.AND P6, PT, R9, RZ, PT ;  /* 0x000000ff0900720c */ /* 0x000fe20003fc6270 */
[----:B------:R-:W-:-:S02]  /*1ac80*/  IMAD R181, R13, 0x7f, RZ ;  /* 0x0000007f0db57824 */ /* 0x000fc400078e02ff */
[C---:B------:R-:W-:Y:S02]  /*1ac90*/  IMAD R182, R13.reuse, 0x1dc, RZ ;  /* 0x000001dc0db67824 */ /* 0x040fe400078e02ff */
[----:B------:R-:W-:Y:S02]  /*1aca0*/  IMAD R179, R13, 0x7b, RZ ;  /* 0x0000007b0db37824 */ /* 0x000fe400078e02ff */
[----:B------:R-:W-:Y:S02]  /*1acb0*/  @!P4 IMAD.IADD R241, R241, 0x1, -R251 ;  /* 0x00000001f1f1c824 */ /* 0x000fe400078e0afb */
[C---:B------:R-:W-:Y:S02]  /*1acc0*/  IMAD R180, R13.reuse, 0x1cc, RZ ;  /* 0x000001cc0db47824 */ /* 0x040fe400078e02ff */
[----:B------:R-:W-:Y:S01]  /*1acd0*/  IMAD R177, R13, 0x77, RZ ;  /* 0x000000770db17824 */ /* 0x000fe200078e02ff */
[C---:B------:R-:W-:Y:S01]  /*1ace0*/  ISETP.GT.U32.AND P4, PT, R251.reuse, R241, PT ;  /* 0x000000f1fb00720c */ /* 0x040fe20003f84070 */
[----:B------:R-:W-:Y:S01]  /*1acf0*/  @!P6 IMAD.MOV R240, RZ, RZ, -R240 ;  /* 0x000000fffff0e224 */ /* 0x000fe200078e0af0 */
[----:B------:R-:W-:Y:S01]  /*1ad00*/  ISETP.GT.U32.AND P6, PT, R251, R242, PT ;  /* 0x000000f2fb00720c */ /* 0x000fe20003fc4070 */
[----:B------:R-:W-:-:S02]  /*1ad10*/  IMAD R178, R13, 0x1bc, RZ ;  /* 0x000001bc0db27824 */ /* 0x000fc400078e02ff */
[C---:B------:R-:W-:Y:S02]  /*1ad20*/  IMAD R175, R13.reuse, 0x73, RZ ;  /* 0x000000730daf7824 */ /* 0x040fe400078e02ff */
[C---:B------:R-:W-:Y:S02]  /*1ad30*/  IMAD R176, R13.reuse, 0x1ac, RZ ;  /* 0x000001ac0db07824 */ /* 0x040fe400078e02ff */
[C---:B------:R-:W-:Y:S02]  /*1ad40*/  IMAD R173, R13.reuse, 0x6f, RZ ;  /* 0x0000006f0dad7824 */ /* 0x040fe400078e02ff */
[----:B------:R-:W-:Y:S02]  /*1ad50*/  IMAD R174, R13, 0x19c, RZ ;  /* 0x0000019c0dae7824 */ /* 0x000fe400078e02ff */
[--C-:B------:R-:W-:Y:S01]  /*1ad60*/  @!P4 IMAD.IADD R241, R241, 0x1, -R251.reuse ;  /* 0x00000001f1f1c824 */ /* 0x100fe200078e0afb */
[----:B------:R-:W-:Y:S01]  /*1ad70*/  ISETP.GE.AND P4, PT, R8, RZ, PT ;  /* 0x000000ff0800720c */ /* 0x000fe20003f86270 */
[----:B------:R-:W-:-:S02]  /*1ad80*/  @!P6 IMAD.IADD R242, R242, 0x1, -R251 ;  /* 0x00000001f2f2e824 */ /* 0x000fc400078e0afb */
[C---:B------:R-:W-:Y:S02]  /*1ad90*/  IMAD R171, R13.reuse, 0x6b, RZ ;  /* 0x0000006b0dab7824 */ /* 0x040fe400078e02ff */
[----:B------:R-:W-:Y:S01]  /*1ada0*/  IMAD R172, R13, 0x18c, RZ ;  /* 0x0000018c0dac7824 */ /* 0x000fe200078e02ff */
[----:B------:R-:W-:Y:S01]  /*1adb0*/  ISETP.GT.U32.AND P6, PT, R251, R242, PT ;  /* 0x000000f2fb00720c */ /* 0x000fe20003fc4070 */
[C---:B------:R-:W-:Y:S02]  /*1adc0*/  IMAD R169, R13.reuse, 0x67, RZ ;  /* 0x000000670da97824 */ /* 0x040fe400078e02ff */
[C---:B------:R-:W-:Y:S02]  /*1add0*/  IMAD R170, R13.reuse, 0x17c, RZ ;  /* 0x0000017c0daa7824 */ /* 0x040fe400078e02ff */
[----:B------:R-:W-:Y:S02]  /*1ade0*/  IMAD R167, R13, 0x63, RZ ;  /* 0x000000630da77824 */ /* 0x000fe400078e02ff */
[----:B------:R-:W-:Y:S01]  /*1adf0*/  @!P4 IMAD.MOV R241, RZ, RZ, -R241 ;  /* 0x000000fffff1c224 */ /* 0x000fe200078e0af1 */
[----:B------:R-:W-:Y:S01]  /*1ae00*/  ISETP.GT.U32.AND P4, PT, R251, R243, PT ;  /* 0x000000f3fb00720c */ /* 0x000fe20003f84070 */
[----:B------:R-:W-:-:S02]  /*1ae10*/  IMAD R168, R13, 0x16c, RZ ;  /* 0x0000016c0da87824 */ /* 0x000fc400078e02ff */
[----:B------:R-:W-:Y:S02]  /*1ae20*/  IMAD R165, R13, 0x5f, RZ ;  /* 0x0000005f0da57824 */ /* 0x000fe400078e02ff */
[--C-:B------:R-:W-:Y:S01]  /*1ae30*/  @!P6 IMAD.IADD R242, R242, 0x1, -R251.reuse ;  /* 0x00000001f2f2e824 */ /* 0x100fe200078e0afb */
[----:B------:R-:W-:Y:S01]  /*1ae40*/  ISETP.GE.AND P6, PT, R7, RZ, PT ;  /* 0x000000ff0700720c */ /* 0x000fe20003fc6270 */
[C---:B------:R-:W-:Y:S02]  /*1ae50*/  IMAD R166, R13.reuse, 0x15c, RZ ;  /* 0x0000015c0da67824 */ /* 0x040fe400078e02ff */
[C---:B------:R-:W-:Y:S02]  /*1ae60*/  IMAD R163, R13.reuse, 0x5b, RZ ;  /* 0x0000005b0da37824 */ /* 0x040fe400078e02ff */
[----:B------:R-:W-:Y:S02]  /*1ae70*/  IMAD R164, R13, 0x14c, RZ ;  /* 0x0000014c0da47824 */ /* 0x000fe400078e02ff */
[----:B------:R-:W-:-:S02]  /*1ae80*/  @!P4 IMAD.IADD R243, R243, 0x1, -R251 ;  /* 0x00000001f3f3c824 */ /* 0x000fc400078e0afb */
[C---:B------:R-:W-:Y:S02]  /*1ae90*/  IMAD R161, R13.reuse, 0x57, RZ ;  /* 0x000000570da17824 */ /* 0x040fe400078e02ff */
[----:B------:R-:W-:Y:S01]  /*1aea0*/  IMAD R162, R13, 0x13c, RZ ;  /* 0x0000013c0da27824 */ /* 0x000fe200078e02ff */
[C---:B------:R-:W-:Y:S01]  /*1aeb0*/  ISETP.GT.U32.AND P4, PT, R251.reuse, R243, PT ;  /* 0x000000f3fb00720c */ /* 0x040fe20003f84070 */
[----:B------:R-:W-:Y:S01]  /*1aec0*/  @!P6 IMAD.MOV R242, RZ, RZ, -R242 ;  /* 0x000000fffff2e224 */ /* 0x000fe200078e0af2 */
[----:B------:R-:W-:Y:S01]  /*1aed0*/  ISETP.GT.U32.AND P6, PT, R251, R244, PT ;  /* 0x000000f4fb00720c */ /* 0x000fe20003fc4070 */
[C---:B------:R-:W-:Y:S02]  /*1aee0*/  IMAD R159, R13.reuse, 0x53, RZ ;  /* 0x000000530d9f7824 */ /* 0x040fe400078e02ff */
[C---:B------:R-:W-:Y:S02]  /*1aef0*/  IMAD R160, R13.reuse, 0x12c, RZ ;  /* 0x0000012c0da07824 */ /* 0x040fe400078e02ff */
[----:B------:R-:W-:-:S02]  /*1af00*/  IMAD R157, R13, 0x4f, RZ ;  /* 0x0000004f0d9d7824 */ /* 0x000fc400078e02ff */
[C---:B------:R-:W-:Y:S02]  /*1af10*/  IMAD R158, R13.reuse, 0x11c, RZ ;  /* 0x0000011c0d9e7824 */ /* 0x040fe400078e02ff */
[----:B------:R-:W-:Y:S02]  /*1af20*/  IMAD R155, R13, 0x4b, RZ ;  /* 0x0000004b0d9b7824 */ /* 0x000fe400078e02ff */
[--C-:B------:R-:W-:Y:S01]  /*1af30*/  @!P4 IMAD.IADD R243, R243, 0x1, -R251.reuse ;  /* 0x00000001f3f3c824 */ /* 0x100fe200078e0afb */
[----:B------:R-:W-:Y:S01]  /*1af40*/  ISETP.GE.AND P4, PT, R6, RZ, PT ;  /* 0x000000ff0600720c */ /* 0x000fe20003f86270 */
[----:B------:R-:W-:Y:S02]  /*1af50*/  @!P6 IMAD.IADD R244, R244, 0x1, -R251 ;  /* 0x00000001f4f4e824 */ /* 0x000fe400078e0afb */
[C---:B------:R-:W-:Y:S02]  /*1af60*/  IMAD R156, R13.reuse, 0x10c, RZ ;  /* 0x0000010c0d9c7824 */ /* 0x040fe400078e02ff */
[----:B------:R-:W-:Y:S01]  /*1af70*/  IMAD R153, R13, 0x47, RZ ;  /* 0x000000470d997824 */ /* 0x000fe200078e02ff */
[----:B------:R-:W-:Y:S01]  /*1af80*/  ISETP.GT.U32.AND P6, PT, R251, R244, PT ;  /* 0x000000f4fb00720c */ /* 0x000fe20003fc4070 */
[----:B------:R-:W-:-:S02]  /*1af90*/  IMAD R154, R13, 0xfc, RZ ;  /* 0x000000fc0d9a7824 */ /* 0x000fc400078e02ff */
[C---:B------:R-:W-:Y:S02]  /*1afa0*/  IMAD R151, R13.reuse, 0x43, RZ ;  /* 0x000000430d977824 */ /* 0x040fe400078e02ff */
[----:B------:R-:W-:Y:S02]  /*1afb0*/  IMAD R152, R13, 0xec, RZ ;  /* 0x000000ec0d987824 */ /* 0x000fe400078e02ff */
        /* <DEDUP_REMOVED lines=34> */
[----:B------:R-:W-:Y:S01]  /*1b1e0*/  ISETP.GT.U32.AND P6, PT, R251, R248, PT ;  /* 0x000000f8fb00720c */ /* 0x000fe20003fc4070 */
[C---:B------:R-:W-:Y:S02]  /*1b1f0*/  IMAD R132, R13.reuse, 0x4c, RZ ;  /* 0x0000004c0d847824 */ /* 0x040fe400078e02ff */
[C---:B------:R-:W-:Y:S02]  /*1b200*/  IMAD R129, R13.reuse, 0x17, RZ ;  /* 0x000000170d817824 */ /* 0x040fe400078e02ff */
[----:B------:R-:W-:Y:S02]  /*1b210*/  IMAD R130, R13, 0x3c, RZ ;  /* 0x0000003c0d827824 */ /* 0x000fe400078e02ff */
[----:B------:R-:W-:Y:S01]  /*1b220*/  @!P4 IMAD.IADD R247, R247, 0x1, -R251 ;  /* 0x00000001f7f7c824 */ /* 0x000fe200078e0afb */
[----:B------:R-:W-:Y:S01]  /*1b230*/  ISETP.GE.AND P4, PT, R3, RZ, PT ;  /* 0x000000ff0300720c */ /* 0x000fe20003f86270 */
[----:B------:R-:W-:-:S02]  /*1b240*/  IMAD R127, R13, 0x13, RZ ;  /* 0x000000130d7f7824 */ /* 0x000fc400078e02ff */
[----:B------:R-:W-:Y:S01]  /*1b250*/  IMAD R128, R13, 0x2c, RZ ;  /* 0x0000002c0d807824 */ /* 0x000fe200078e02ff */
[----:B------:R-:W-:Y:S01]  /*1b260*/  ISETP.GT.U32.AND P3, PT, R251, R247, PT ;  /* 0x000000f7fb00720c */ /* 0x000fe20003f64070 */
[----:B------:R-:W-:Y:S02]  /*1b270*/  @!P6 IMAD.IADD R248, R248, 0x1, -R251 ;  /* 0x00000001f8f8e824 */ /* 0x000fe400078e0afb */
[C---:B------:R-:W-:Y:S02]  /*1b280*/  IMAD R125, R13.reuse, 0xf, RZ ;  /* 0x0000000f0d7d7824 */ /* 0x040fe400078e02ff */
[----:B------:R-:W-:Y:S01]  /*1b290*/  IMAD R126, R13, 0x1c, RZ ;  /* 0x0000001c0d7e7824 */ /* 0x000fe200078e02ff */
[----:B------:R-:W-:Y:S01]  /*1b2a0*/  ISETP.GT.U32.AND P6, PT, R251, R248, PT ;  /* 0x000000f8fb00720c */ /* 0x000fe20003fc4070 */
[C---:B------:R-:W-:Y:S02]  /*1b2b0*/  IMAD R123, R13.reuse, 0xb, RZ ;  /* 0x0000000b0d7b7824 */ /* 0x040fe400078e02ff */
[----:B------:R-:W-:Y:S01]  /*1b2c0*/  @!P4 IMAD.MOV R246, RZ, RZ, -R246 ;  /* 0x000000fffff6c224 */ /* 0x000fe200078e0af6 */
[----:B------:R-:W-:Y:S01]  /*1b2d0*/  ISETP.GE.AND P4, PT, R4, RZ, PT ;  /* 0x000000ff0400720c */ /* 0x000fe20003f86270 */
[----:B------:R-:W-:-:S02]  /*1b2e0*/  IMAD R124, R13, 0xc, RZ ;  /* 0x0000000c0d7c7824 */ /* 0x000fc400078e02ff */
[--C-:B------:R-:W-:Y:S01]  /*1b2f0*/  @!P3 IMAD.IADD R247, R247, 0x1, -R251.reuse ;  /* 0x00000001f7f7b824 */ /* 0x100fe200078e0afb */
[----:B------:R-:W-:Y:S01]  /*1b300*/  ISETP.GE.AND P3, PT, R2, RZ, PT ;  /* 0x000000ff0200720c */ /* 0x000fe20003f66270 */
[C---:B------:R-:W-:Y:S02]  /*1b310*/  IMAD R121, R13.reuse, 0x7, RZ ;  /* 0x000000070d797824 */ /* 0x040fe400078e02ff */
[----:B------:R-:W-:Y:S02]  /*1b320*/  IMAD R122, R13, 0x1f8, RZ ;  /* 0x000001f80d7a7824 */ /* 0x000fe400078e02ff */
[----:B------:R-:W-:Y:S01]  /*1b330*/  @!P6 IMAD.IADD R248, R248, 0x1, -R251 ;  /* 0x00000001f8f8e824 */ /* 0x000fe200078e0afb */
[----:B------:R-:W-:Y:S01]  /*1b340*/  LEA R104, P6, R105, c[0x0][0x160], 0x2 ;  /* 0x0000580069687a11 */ /* 0x000fe200078c10ff */
[----:B------:R-:W-:Y:S02]  /*1b350*/  IMAD R119, R13, 0x3, RZ ;  /* 0x000000030d777824 */ /* 0x000fe400078e02ff */
[----:B------:R-:W-:Y:S01]  /*1b360*/  @!P4 IMAD.MOV R247, RZ, RZ, -R247 ;  /* 0x000000fffff7c224 */ /* 0x000fe200078e0af7 */
[----:B------:R-:W-:Y:S01]  /*1b370*/  LEA.HI.X.SX32 R105, R105, c[0x0][0x164], 0x2, P6 ;  /* 0x0000590069697a11 */ /* 0x000fe200030f16ff */
[----:B------:R-:W-:Y:S01]  /*1b380*/  IMAD R120, R13, 0x1e8, RZ ;  /* 0x000001e80d787824 */ /* 0x000fe200078e02ff */
[-C--:B------:R-:W-:Y:S01]  /*1b390*/  IADD3 R186, P4, R184, R104.reuse, RZ ;  /* 0x00000068b8ba7210 */ /* 0x080fe20007f9e0ff */
[----:B------:R-:W-:Y:S01]  /*1b3a0*/  @!P3 IMAD.MOV R248, RZ, RZ, -R248 ;  /* 0x000000fffff8b224 */ /* 0x000fe200078e0af8 */
[-C--:B------:R-:W-:Y:S01]  /*1b3b0*/  IADD3 R184, P6, R183, R104.reuse, RZ ;  /* 0x00000068b7b87210 */ /* 0x080fe20007fde0ff */
[C---:B------:R-:W-:Y:S01]  /*1b3c0*/  IMAD R117, R13.reuse, 0x7e, RZ ;  /* 0x0000007e0d757824 */ /* 0x040fe200078e02ff */
[-C--:B------:R-:W-:Y:S01]  /*1b3d0*/  IADD3 R182, P3, R182, R104.reuse, RZ ;  /* 0x00000068b6b67210 */ /* 0x080fe20007f7e0ff */
[----:B------:R-:W-:Y:S01]  /*1b3e0*/  IMAD R118, R13, 0x1d8, RZ ;  /* 0x000001d80d767824 */ /* 0x000fe200078e02ff */
[-C--:B------:R-:W-:Y:S01]  /*1b3f0*/  LEA.HI.X.SX32 R187, R181, R105.reuse, 0x2, P4 ;  /* 0x00000069b5bb7211 */ /* 0x080fe200020f16ff */
[C---:B------:R-:W-:Y:S01]  /*1b400*/  IMAD R115, R13.reuse, 0x7a, RZ ;  /* 0x0000007a0d737824 */ /* 0x040fe200078e02ff */
[-C--:B------:R-:W-:Y:S01]  /*1b410*/  IADD3 R180, P4, R180, R104.reuse, RZ ;  /* 0x00000068b4b47210 */ /* 0x080fe20007f9e0ff */
[----:B------:R-:W-:Y:S01]  /*1b420*/  IMAD R116, R13, 0x1c8, RZ ;  /* 0x000001c80d747824 */ /* 0x000fe200078e02ff */
[-C--:B------:R-:W-:Y:S01]  /*1b430*/  LEA.HI.X.SX32 R185, R179, R105.reuse, 0x2, P6 ;  /* 0x00000069b3b97211 */ /* 0x080fe200030f16ff */
[----:B------:R1:W-:Y:S01]  /*1b440*/  STL.64 [R1+0x1030], R186 ;  /* 0x001030ba01007387 */ /* 0x0003e20000100a00 */
[-C--:B------:R-:W-:Y:S01]  /*1b450*/  IADD3 R178, P6, R178, R104.reuse, RZ ;  /* 0x00000068b2b27210 */ /* 0x080fe20007fde0ff */
[----:B------:R-:W-:Y:S01]  /*1b460*/  IMAD R113, R13, 0x76, RZ ;  /* 0x000000760d717824 */ /* 0x000fe200078e02ff */
[-C--:B------:R-:W-:Y:S01]  /*1b470*/  LEA.HI.X.SX32 R183, R177, R105.reuse, 0x2, P3 ;  /* 0x00000069b1b77211 */ /* 0x080fe200018f16ff */
[C---:B------:R-:W-:Y:S01]  /*1b480*/  IMAD R114, R13.reuse, 0x1b8, RZ ;  /* 0x000001b80d727824 */ /* 0x040fe200078e02ff */
[-C--:B------:R-:W-:Y:S01]  /*1b490*/  IADD3 R176, P3, R176, R104.reuse, RZ ;  /* 0x00000068b0b07210 */ /* 0x080fe20007f7e0ff */
[----:B------:R-:W-:Y:S01]  /*1b4a0*/  IMAD R111, R13, 0x72, RZ ;  /* 0x000000720d6f7824 */ /* 0x000fe200078e02ff */
[-C--:B------:R-:W-:Y:S01]  /*1b4b0*/  LEA.HI.X.SX32 R181, R175, R105.reuse, 0x2, P4 ;  /* 0x00000069afb57211 */ /* 0x080fe200020f16ff */
[C---:B------:R-:W-:Y:S01]  /*1b4c0*/  IMAD R112, R13.reuse, 0x1a8, RZ ;  /* 0x000001a80d707824 */ /* 0x040fe200078e02ff */
[----:B------:R-:W-:Y:S01]  /*1b4d0*/  IADD3 R174, P4, R174, R104, RZ ;  /* 0x00000068aeae7210 */ /* 0x000fe20007f9e0ff */
[----:B------:R-:W-:Y:S01]  /*1b4e0*/  IMAD R109, R13, 0x6e, RZ ;  /* 0x0000006e0d6d7824 */ /* 0x000fe200078e02ff */
[----:B-1----:R-:W2:Y:S01]  /*1b4f0*/  LDL.LU.64 R186, [R1+0x2e90] ;  /* 0x002e900001ba7983 */ /* 0x002ea20000300a00 */
[----:B------:R-:W-:Y:S01]  /*1b500*/  LEA.HI.X.SX32 R179, R173, R105, 0x2, P6 ;  /* 0x00000069adb37211 */ /* 0x000fe200030f16ff */
[----:B------:R-:W-:-:S02]  /*1b510*/  IMAD R110, R13, 0x198, RZ ;  /* 0x000001980d6e7824 */ /* 0x000fc400078e02ff */
[----:B------:R1:W-:Y:S01]  /*1b520*/  STL.64 [R1+0x1028], R184 ;  /* 0x001028b801007387 */ /* 0x0003e20000100a00 */
[-C--:B------:R-:W-:Y:S01]  /*1b530*/  IADD3 R172, P6, R172, R104.reuse, RZ ;  /* 0x00000068acac7210 */ /* 0x080fe20007fde0ff */
[----:B------:R-:W-:Y:S01]  /*1b540*/  IMAD R107, R13, 0x6a, RZ ;  /* 0x0000006a0d6b7824 */ /* 0x000fe200078e02ff */
[-C--:B------:R-:W-:Y:S01]  /*1b550*/  LEA.HI.X.SX32 R177, R171, R105.reuse, 0x2, P3 ;  /* 0x00000069abb17211 */ /* 0x080fe200018f16ff */
[C---:B------:R-:W-:Y:S01]  /*1b560*/  IMAD R108, R13.reuse, 0x188, RZ ;  /* 0x000001880d6c7824 */ /* 0x040fe200078e02ff */
[----:B------:R-:W-:Y:S01]  /*1b570*/  IADD3 R170, P3, R170, R104, RZ ;  /* 0x00000068aaaa7210 */ /* 0x000fe20007f7e0ff */
[----:B------:R-:W-:Y:S01]  /*1b580*/  IMAD R103, R13, 0x66, RZ ;  /* 0x000000660d677824 */ /* 0x000fe200078e02ff */
[----:B------:R-:W-:Y:S01]  /*1b590*/  LEA.HI.X.SX32 R175, R169, R105, 0x2, P4 ;  /* 0x00000069a9af7211 */ /* 0x000fe200020f16ff */
[C---:B------:R-:W-:Y:S02]  /*1b5a0*/  IMAD R106, R13.reuse, 0x178, RZ ;  /* 0x000001780d6a7824 */ /* 0x040fe400078e02ff */
[C---:B------:R-:W-:Y:S01]  /*1b5b0*/  IMAD R101, R13.reuse, 0x62, RZ ;  /* 0x000000620d657824 */ /* 0x040fe200078e02ff */
[----:B-1----:R-:W3:Y:S01]  /*1b5c0*/  LDL.LU.64 R184, [R1+0x2e88] ;  /* 0x002e880001b87983 */ /* 0x002ee20000300a00 */
[----:B------:R-:W-:-:S02]  /*1b5d0*/  IMAD R102, R13, 0x168, RZ ;  /* 0x000001680d667824 */ /* 0x000fc400078e02ff */
[C---:B------:R-:W-:Y:S01]  /*1b5e0*/  IMAD R99, R13.reuse, 0x5e, RZ ;  /* 0x0000005e0d637824 */ /* 0x040fe200078e02ff */
[----:B------:R1:W-:Y:S01]  /*1b5f0*/  STL.64 [R1+0x1020], R182 ;  /* 0x001020b601007387 */ /* 0x0003e20000100a00 */
[-C--:B------:R-:W-:Y:S01]  /*1b600*/  IADD3 R168, P4, R168, R104.reuse, RZ ;  /* 0x00000068a8a87210 */ /* 0x080fe20007f9e0ff */
[----:B------:R-:W-:Y:S01]  /*1b610*/  IMAD R100, R13, 0x158, RZ ;  /* 0x000001580d647824 */ /* 0x000fe200078e02ff */
[----:B------:R-:W-:Y:S01]  /*1b620*/  LEA.HI.X.SX32 R173, R167, R105, 0x2, P6 ;  /* 0x00000069a7ad7211 */ /* 0x000fe200030f16ff */
[C---:B------:R-:W-:Y:S01]  /*1b630*/  IMAD R97, R13.reuse, 0x5a, RZ ;  /* 0x0000005a0d617824 */ /* 0x040fe200078e02ff */
[----:B------:R-:W-:Y:S01]  /*1b640*/  IADD3 R166, P6, R166, R104, RZ ;  /* 0x00000068a6a67210 */ /* 0x000fe20007fde0ff */
[C---:B------:R-:W-:Y:S02]  /*1b650*/  IMAD R98, R13.reuse, 0x148, RZ ;  /* 0x000001480d627824 */ /* 0x040fe400078e02ff */
[C---:B------:R-:W-:Y:S02]  /*1b660*/  IMAD R95, R13.reuse, 0x56, RZ ;  /* 0x000000560d5f7824 */ /* 0x040fe400078e02ff */
[C---:B------:R-:W-:Y:S01]  /*1b670*/  IMAD R96, R13.reuse, 0x138, RZ ;  /* 0x000001380d607824 */ /* 0x040fe200078e02ff */
[----:B-1----:R-:W4:Y:S01]  /*1b680*/  LDL.LU.64 R182, [R1+0x2e80] ;  /* 0x002e800001b67983 */ /* 0x002f220000300a00 */
[----:B------:R-:W-:-:S02]  /*1b690*/  IMAD R93, R13, 0x52, RZ ;  /* 0x000000520d5d7824 */ /* 0x000fc400078e02ff */
[----:B------:R-:W-:Y:S01]  /*1b6a0*/  IMAD R94, R13, 0x128, RZ ;  /* 0x000001280d5e7824 */ /* 0x000fe200078e02ff */
[----:B------:R1:W-:Y:S01]  /*1b6b0*/  STL.64 [R1+0x1018], R180 ;  /* 0x001018b401007387 */ /* 0x0003e20000100a00 */
[-C--:B------:R-:W-:Y:S01]  /*1b6c0*/  LEA.HI.X.SX32 R171, R165, R105.reuse, 0x2, P3 ;  /* 0x00000069a5ab7211 */ /* 0x080fe200018f16ff */
[C---:B------:R-:W-:Y:S01]  /*1b6d0*/  IMAD R91, R13.reuse, 0x4e, RZ ;  /* 0x0000004e0d5b7824 */ /* 0x040fe200078e02ff */
[----:B------:R-:W-:Y:S01]  /*1b6e0*/  IADD3 R164, P3, R164, R104, RZ ;  /* 0x00000068a4a47210 */ /* 0x000fe20007f7e0ff */
[----:B------:R-:W-:Y:S01]  /*1b6f0*/  IMAD R92, R13, 0x118, RZ ;  /* 0x000001180d5c7824 */ /* 0x000fe200078e02ff */
[----:B------:R-:W-:Y:S01]  /*1b700*/  LEA.HI.X.SX32 R169, R163, R105, 0x2, P4 ;  /* 0x00000069a3a97211 */ /* 0x000fe200020f16ff */
[C---:B------:R-:W-:Y:S02]  /*1b710*/  IMAD R89, R13.reuse, 0x4a, RZ ;  /* 0x0000004a0d597824 */ /* 0x040fe400078e02ff */
[C---:B------:R-:W-:Y:S02]  /*1b720*/  IMAD R90, R13.reuse, 0x108, RZ ;  /* 0x000001080d5a7824 */ /* 0x040fe400078e02ff */
[C---:B------:R-:W-:Y:S01]  /*1b730*/  IMAD R87, R13.reuse, 0x46, RZ ;  /* 0x000000460d577824 */ /* 0x040fe200078e02ff */
[----:B-1----:R-:W2:Y:S01]  /*1b740*/  LDL.LU.64 R180, [R1+0x2e78] ;  /* 0x002e780001b47983 */ /* 0x002ea20000300a00 */
[----:B------:R-:W-:-:S02]  /*1b750*/  IMAD R88, R13, 0xf8, RZ ;  /* 0x000000f80d587824 */ /* 0x000fc400078e02ff */
[C---:B------:R-:W-:Y:S01]  /*1b760*/  IMAD R85, R13.reuse, 0x42, RZ ;  /* 0x000000420d557824 */ /* 0x040fe200078e02ff */
[----:B------:R1:W-:Y:S01]  /*1b770*/  STL.64 [R1+0x1010], R178 ;  /* 0x001010b201007387 */ /* 0x0003e20000100a00 */
[----:B------:R-:W-:Y:S01]  /*1b780*/  IADD3 R162, P4, R162, R104, RZ ;  /* 0x00000068a2a27210 */ /* 0x000fe20007f9e0ff */
[----:B------:R-:W-:Y:S01]  /*1b790*/  IMAD R86, R13, 0xe8, RZ ;  /* 0x000000e80d567824 */ /* 0x000fe200078e02ff */
[----:B------:R-:W-:Y:S01]  /*1b7a0*/  LEA.HI.X.SX32 R167, R161, R105, 0x2, P6 ;  /* 0x00000069a1a77211 */ /* 0x000fe200030f16ff */
[C---:B------:R-:W-:Y:S02]  /*1b7b0*/  IMAD R83, R13.reuse, 0x3e, RZ ;  /* 0x0000003e0d537824 */ /* 0x040fe400078e02ff */
        /* <DEDUP_REMOVED lines=43> */
[C---:B------:R-:W-:Y:S02]  /*1ba70*/  IMAD.SHL.U32 R55, R13.reuse, 0x2, RZ ;  /* 0x000000020d377824 */ /* 0x040fe400078e00ff */
        /* <DEDUP_REMOVED lines=82> */
[----:B------:R-:W-:Y:S01]  /*1bfa0*/  IMAD R17, R13, 0x11, RZ ;  /* 0x000000110d117824 */ /* 0x000fe200078e02ff */
[----:B------:R1:W-:Y:S01]  /*1bfb0*/  STL.64 [R1+0xfb0], R154 ;  /* 0x000fb09a01007387 */ /* 0x0003e20000100a00 */
[-C--:B------:R-:W-:Y:S02]  /*1bfc0*/  IADD3 R138, P4, R138, R104.reuse, RZ ;  /* 0x000000688a8a7210 */ /* 0x080fe40007f9e0ff */
[----:B------:R-:W-:Y:S01]  /*1bfd0*/  LEA.HI.X.SX32 R143, R137, R105, 0x2, P6 ;  /* 0x00000069898f7211 */ /* 0x000fe200030f16ff */
[----:B-1----:R-:W2:Y:S04]  /*1bfe0*/  LDL.LU.64 R154, [R1+0x2e10] ;  /* 0x002e1000019a7983 */ /* 0x002ea80000300a00 */
[----:B------:R1:W-:Y:S01]  /*1bff0*/  STL.64 [R1+0xfa8], R152 ;  /* 0x000fa89801007387 */ /* 0x0003e20000100a00 */
[----:B------:R-:W-:-:S02]  /*1c000*/  IADD3 R136, P6, R136, R104, RZ ;  /* 0x0000006888887210 */ /* 0x000fc40007fde0ff */
[-C--:B------:R-:W-:Y:S01]  /*1c010*/  LEA.HI.X.SX32 R141, R135, R105.reuse, 0x2, P3 ;  /* 0x00000069878d7211 */ /* 0x080fe200018f16ff */
[----:B-1----:R-:W2:Y:S04]  /*1c020*/  LDL.LU.64 R152, [R1+0x2e08] ;  /* 0x002e080001987983 */ /* 0x002ea80000300a00 */
        /* <DEDUP_REMOVED lines=135> */
[----:B------:R-:W-:Y:S01]  /*1c8a0*/  IMAD R61, R13, 0xe, RZ ;  /* 0x0000000e0d3d7824 */ /* 0x000fe200078e02ff */
[----:B-1----:R-:W2:Y:S04]  /*1c8b0*/  LDL.LU.64 R82, [R1+0x2cf8] ;  /* 0x002cf80001527983 */ /* 0x002ea80000300a00 */
[----:B------:R1:W-:Y:S01]  /*1c8c0*/  STL.64 [R1+0xe88], R80 ;  /* 0x000e885001007387 */ /* 0x0003e20000100a00 */
[----:B------:R-:W-:Y:S02]  /*1c8d0*/  IADD3 R60, P4, R60, R104, RZ ;  /* 0x000000683c3c7210 */ /* 0x000fe40007f9e0ff */
[-C--:B------:R-:W-:Y:S01]  /*1c8e0*/  LEA.HI.X.SX32 R69, R65, R105.reuse, 0x2, P6 ;  /* 0x0000006941457211 */ /* 0x080fe200030f16ff */
[----:B-1----:R-:W2:Y:S04]  /*1c8f0*/  LDL.LU.64 R80, [R1+0x2cf0] ;  /* 0x002cf00001507983 */ /* 0x002ea80000300a00 */
[----:B------:R1:W-:Y:S01]  /*1c900*/  STL.64 [R1+0xe80], R78 ;  /* 0x000e804e01007387 */ /* 0x0003e20000100a00 */
[----:B------:R-:W-:-:S02]  /*1c910*/  LEA.HI.X.SX32 R67, R63, R105, 0x2, P3 ;  /* 0x000000693f437211 */ /* 0x000fc400018f16ff */
[----:B------:R-:W-:Y:S01]  /*1c920*/  LEA.HI.X.SX32 R61, R61, R105, 0x2, P4 ;  /* 0x000000693d3d7211 */ /* 0x000fe200020f16ff */
[----:B-1----:R-:W2:Y:S04]  /*1c930*/  LDL.LU.64 R78, [R1+0x2ce8] ;  /* 0x002ce800014e7983 */ /* 0x002ea80000300a00 */
[----:B------:R1:W-:Y:S01]  /*1c940*/  STL.64 [R1+0xe78], R76 ;  /* 0x000e784c01007387 */ /* 0x0003e20000100a00 */
[----:B------:R-:W-:-:S03]  /*1c950*/  IADD3 R64, P6, R64, R104, RZ ;  /* 0x0000006840407210 */ /* 0x000fc60007fde0ff */
[----:B-1----:R-:W2:Y:S04]  /*1c960*/  LDL.LU.64 R76, [R1+0x2ce0] ;  /* 0x002ce000014c7983 */ /* 0x002ea80000300a00 */
[----:B------:R1:W-:Y:S01]  /*1c970*/  STL.64 [R1+0xe70], R74 ;  /* 0x000e704a01007387 */ /* 0x0003e20000100a00 */
[----:B------:R-:W-:-:S03]  /*1c980*/  IADD3 R62, P3, R62, R104, RZ ;  /* 0x000000683e3e7210 */ /* 0x000fc60007f7e0ff */
[----:B-1----:R-:W2:Y:S04]  /*1c990*/  LDL.LU.64 R74, [R1+0x2cd8] ;  /* 0x002cd800014a7983 */ /* 0x002ea80000300a00 */
[----:B------:R1:W-:Y:S01]  /*1c9a0*/  STL.64 [R1+0xe68], R72 ;  /* 0x000e684801007387 */ /* 0x0003e20000100a00 */
[----:B------:R-:W-:-:S03]  /*1c9b0*/  LEA.HI.X.SX32 R65, R59, R105, 0x2, P6 ;  /* 0x000000693b417211 */ /* 0x000fc600030f16ff */
[----:B-1----:R-:W2:Y:S04]  /*1c9c0*/  LDL.LU.64 R72, [R1+0x2cd0] ;  /* 0x002cd00001487983 */ /* 0x002ea80000300a00 */
[----:B------:R1:W-:Y:S01]  /*1c9d0*/  STL.64 [R1+0xe60], R70 ;  /* 0x000e604601007387 */ /* 0x0003e20000100a00 */
[-C--:B------:R-:W-:Y:S02]  /*1c9e0*/  IADD3 R58, P6, R58, R104.reuse, RZ ;  /* 0x000000683a3a7210 */ /* 0x080fe40007fde0ff */
[----:B------:R-:W-:Y:S01]  /*1c9f0*/  LEA.HI.X.SX32 R63, R57, R105, 0x2, P3 ;  /* 0x00000069393f7211 */ /* 0x000fe200018f16ff */
        /* <DEDUP_REMOVED lines=8> */
[----:B------:R-:W-:-:S03]  /*1ca80*/  IADD3 R52, P6, R52, R104, RZ ;  /* 0x0000006834347210 */ /* 0x000fc60007fde0ff */
[----:B------:R3:W-:Y:S01]  /*1ca90*/  STL.64 [R1+0xe40], R64 ;  /* 0x000e404001007387 */ /* 0x0007e20000100a00 */
[----:B-1----:R-:W-:-:S04]  /*1caa0*/  LEA R60, P4, R13, R104, 0x3 ;  /* 0x000000680d3c7211 */ /* 0x002fc800078818ff */
[-C--:B------:R-:W-:Y:S01]  /*1cab0*/  LEA.HI.X.SX32 R61, R55, R105.reuse, 0x2, P4 ;  /* 0x00000069373d7211 */ /* 0x080fe200020f16ff */
[----:B---3--:R-:W3:Y:S01]  /*1cac0*/  LDL.LU.64 R64, [R1+0x2cb0] ;  /* 0x002cb00001407983 */ /* 0x008ee20000300a00 */
[-C--:B------:R-:W-:Y:S02]  /*1cad0*/  IADD3 R54, P4, R54, R104.reuse, RZ ;  /* 0x0000006836367210 */ /* 0x080fe40007f9e0ff */
[-C--:B------:R-:W-:Y:S01]  /*1cae0*/  LEA.HI.X.SX32 R57, R51, R105.reuse, 0x2, P3 ;  /* 0x0000006933397211 */ /* 0x080fe200018f16ff */
[----:B------:R1:W-:Y:S01]  /*1caf0*/  STL.64 [R1+0xe38], R62 ;  /* 0x000e383e01007387 */ /* 0x0003e20000100a00 */
[-C--:B------:R-:W-:Y:S02]  /*1cb00*/  IADD3 R50, P3, R50, R104.reuse, RZ ;  /* 0x0000006832327210 */ /* 0x080fe40007f7e0ff */
[----:B------:R-:W-:Y:S02]  /*1cb10*/  LEA.HI.X.SX32 R55, R49, R105, 0x2, P4 ;  /* 0x0000006931377211 */ /* 0x000fe400020f16ff */
[----:B------:R-:W-:-:S02]  /*1cb20*/  IADD3 R48, P4, R48, R104, RZ ;  /* 0x0000006830307210 */ /* 0x000fc40007f9e0ff */
[-C--:B------:R-:W-:Y:S01]  /*1cb30*/  LEA.HI.X.SX32 R53, R47, R105.reuse, 0x2, P6 ;  /* 0x000000692f357211 */ /* 0x080fe200030f16ff */
[----:B-1----:R-:W2:Y:S04]  /*1cb40*/  LDL.LU.64 R62, [R1+0x2ca8] ;  /* 0x002ca800013e7983 */ /* 0x002ea80000300a00 */
[----:B------:R1:W-:Y:S01]  /*1cb50*/  STL.64 [R1+0xe30], R60 ;  /* 0x000e303c01007387 */ /* 0x0003e20000100a00 */
[-C--:B------:R-:W-:Y:S02]  /*1cb60*/  IADD3 R46, P6, R46, R104.reuse, RZ ;  /* 0x000000682e2e7210 */ /* 0x080fe40007fde0ff */
[-C--:B------:R-:W-:Y:S02]  /*1cb70*/  LEA.HI.X.SX32 R51, R45, R105.reuse, 0x2, P3 ;  /* 0x000000692d337211 */ /* 0x080fe400018f16ff */
[----:B------:R-:W-:Y:S01]  /*1cb80*/  IADD3 R44, P3, R44, R104, RZ ;  /* 0x000000682c2c7210 */ /* 0x000fe20007f7e0ff */
[----:B-1----:R-:W2:Y:S04]  /*1cb90*/  LDL.LU.64 R60, [R1+0x2ca0] ;  /* 0x002ca000013c7983 */ /* 0x002ea80000300a00 */
[----:B------:R1:W-:Y:S01]  /*1cba0*/  STL.64 [R1+0xe28], R58 ;  /* 0x000e283a01007387 */ /* 0x0003e20000100a00 */
[----:B------:R-:W-:-:S02]  /*1cbb0*/  LEA.HI.X.SX32 R49, R43, R105, 0x2, P4 ;  /* 0x000000692b317211 */ /* 0x000fc400020f16ff */
[-C--:B------:R-:W-:Y:S02]  /*1cbc0*/  IADD3 R42, P4, R42, R104.reuse, RZ ;  /* 0x000000682a2a7210 */ /* 0x080fe40007f9e0ff */
        /* <DEDUP_REMOVED lines=34> */
[----:B------:R1:W-:Y:S04]  /*1cdf0*/  STL.64 [R1+0xde0], R40 ;  /* 0x000de02801007387 */ /* 0x0003e80000100a00 */
[----:B-1----:R-:W2:Y:S04]  /*1ce00*/  LDL.LU.64 R40, [R1+0x2c50] ;  /* 0x002c500001287983 */ /* 0x002ea80000300a00 */
[----:B------:R1:W-:Y:S04]  /*1ce10*/  STL.64 [R1+0xdd8], R38 ;  /* 0x000dd82601007387 */ /* 0x0003e80000100a00 */
[----:B-1----:R-:W2:Y:S04]  /*1ce20*/  LDL.LU.64 R38, [R1+0x2c48] ;  /* 0x002c480001267983 */ /* 0x002ea80000300a00 */
[----:B------:R1:W-:Y:S01]  /*1ce30*/  STL.64 [R1+0xdd0], R36 ;  /* 0x000dd02401007387 */ /* 0x0003e20000100a00 */
[----:B------:R-:W-:-:S03]  /*1ce40*/  IADD3 R28, P4, R28, R104, RZ ;  /* 0x000000681c1c7210 */ /* 0x000fc60007f9e0ff */
[----:B-1----:R-:W2:Y:S04]  /*1ce50*/  LDL.LU.64 R36, [R1+0x2c40] ;  /* 0x002c400001247983 */ /* 0x002ea80000300a00 */
[----:B------:R1:W-:Y:S04]  /*1ce60*/  STL.64 [R1+0xdc8], R34 ;  /* 0x000dc82201007387 */ /* 0x0003e80000100a00 */
[----:B-1----:R-:W2:Y:S04]  /*1ce70*/  LDL.LU.64 R34, [R1+0x2c38] ;  /* 0x002c380001227983 */ /* 0x002ea80000300a00 */
[----:B------:R1:W-:Y:S01]  /*1ce80*/  STL.64 [R1+0xdc0], R32 ;  /* 0x000dc02001007387 */ /* 0x0003e20000100a00 */
[----:B------:R-:W-:-:S03]  /*1ce90*/  LEA.HI.X.SX32 R29, R27, R105, 0x2, P4 ;  /* 0x000000691b1d7211 */ /* 0x000fc600020f16ff */
[----:B-1----:R-:W2:Y:S04]  /*1cea0*/  LDL.LU.64 R32, [R1+0x2c30] ;  /* 0x002c300001207983 */ /* 0x002ea80000300a00 */
[----:B------:R1:W-:Y:S01]  /*1ceb0*/  STL.64 [R1+0xdb8], R30 ;  /* 0x000db81e01007387 */ /* 0x0003e20000100a00 */
[----:B------:R-:W-:-:S03]  /*1cec0*/  IADD3 R26, P4, R26, R104, RZ ;  /* 0x000000681a1a7210 */ /* 0x000fc60007f9e0ff */
[----:B-1----:R-:W2:Y:S04]  /*1ced0*/  LDL.LU.64 R30, [R1+0x2c28] ;  /* 0x002c2800011e7983 */ /* 0x002ea80000300a00 */
[----:B------:R1:W-:Y:S01]  /*1cee0*/  STL.64 [R1+0xdb0], R24 ;  /* 0x000db01801007387 */ /* 0x0003e20000100a00 */
[----:B------:R-:W-:Y:S02]  /*1cef0*/  ISETP.GT.U32.AND P3, PT, R251, R249, PT ;  /* 0x000000f9fb00720c */ /* 0x000fe40003f64070 */
[----:B-1----:R-:W-:-:S04]  /*1cf00*/  IADD3 R24, P6, R0, R104, RZ ;  /* 0x0000006800187210 */ /* 0x002fc80007fde0ff */
[-C--:B------:R-:W-:Y:S02]  /*1cf10*/  LEA.HI.X.SX32 R25, R23, R105.reuse, 0x2, P6 ;  /* 0x0000006917197211 */ /* 0x080fe400030f16ff */
[----:B------:R-:W-:-:S03]  /*1cf20*/  LEA.HI.X.SX32 R27, R19, R105, 0x2, P4 ;  /* 0x00000069131b7211 */ /* 0x000fc600020f16ff */
[----:B------:R1:W-:Y:S01]  /*1cf30*/  STL.64 [R1+0xda0], R24 ;  /* 0x000da01801007387 */ /* 0x0003e20000100a00 */
[----:B------:R-:W-:-:S04]  /*1cf40*/  IADD3 R18, P4, R18, R104, RZ ;  /* 0x0000006812127210 */ /* 0x000fc80007f9e0ff */
[----:B------:R-:W-:Y:S02]  /*1cf50*/  LEA.HI.X.SX32 R19, R22, R105, 0x2, P4 ;  /* 0x0000006916137211 */ /* 0x000fe400020f16ff */
[----:B-1----:R-:W-:-:S04]  /*1cf60*/  IADD3 R24, P6, R15, R104, RZ ;  /* 0x000000680f187210 */ /* 0x002fc80007fde0ff */
[-C--:B------:R-:W-:Y:S02]  /*1cf70*/  LEA.HI.X.SX32 R25, R11, R105.reuse, 0x2, P6 ;  /* 0x000000690b197211 */ /* 0x080fe400030f16ff */
[-C--:B------:R-:W-:Y:S01]  /*1cf80*/  IADD3 R10, P6, R10, R104.reuse, RZ ;  /* 0x000000680a0a7210 */ /* 0x080fe20007fde0ff */
[----:B------:R-:W-:Y:S01]  /*1cf90*/  STL.64 [R1+0xda8], R28 ;  /* 0x000da81c01007387 */ /* 0x000fe20000100a00 */
[----:B------:R-:W-:Y:S02]  /*1cfa0*/  @!P3 IMAD.IADD R249, R249, 0x1, -R251 ;  /* 0x00000001f9f9b824 */ /* 0x000fe400078e0afb */
[----:B------:R-:W-:Y:S01]  /*1cfb0*/  LEA.HI.X.SX32 R11, R14, R105, 0x2, P6 ;  /* 0x000000690e0b7211 */ /* 0x000fe200030f16ff */
[----:B------:R-:W-:Y:S04]  /*1cfc0*/  STL.64 [R1+0xd98], R26 ;  /* 0x000d981a01007387 */ /* 0x000fe80000100a00 */
[----:B------:R-:W-:Y:S04]  /*1cfd0*/  STL.64 [R1+0xd90], R24 ;  /* 0x000d901801007387 */ /* 0x000fe80000100a00 */
[----:B------:R1:W-:Y:S04]  /*1cfe0*/  STL.64 [R1+0xd88], R18 ;  /* 0x000d881201007387 */ /* 0x0003e80000100a00 */
[----:B------:R3:W-:Y:S01]  /*1cff0*/  STL.64 [R1+0xd80], R10 ;  /* 0x000d800a01007387 */ /* 0x0007e20000100a00 */
[----:B-1----:R-:W-:-:S02]  /*1d000*/  IADD3 R18, P3, R16, R104, RZ ;  /* 0x0000006810127210 */ /* 0x002fc40007f7e0ff */
[-C--:B---3--:R-:W-:Y:S02]  /*1d010*/  IADD3 R10, P6, R9, R104.reuse, RZ ;  /* 0x00000068090a7210 */ /* 0x088fe40007fde0ff */
[-C--:B------:R-:W-:Y:S02]  /*1d020*/  LEA.HI.X.SX32 R19, R7, R105.reuse, 0x2, P3 ;  /* 0x0000006907137211 */ /* 0x080fe400018f16ff */
[-C--:B------:R-:W-:Y:S02]  /*1d030*/  IADD3 R6, P3, R6, R104.reuse, RZ ;  /* 0x0000006806067210 */ /* 0x080fe40007f7e0ff */
[-C--:B------:R-:W-:Y:S02]  /*1d040*/  LEA.HI.X.SX32 R11, R3, R105.reuse, 0x2, P6 ;  /* 0x00000069030b7211 */ /* 0x080fe400030f16ff */
[----:B------:R-:W-:Y:S02]  /*1d050*/  IADD3 R2, P6, R2, R104, RZ ;  /* 0x0000006802027210 */ /* 0x000fe40007fde0ff */
[-C--:B------:R-:W-:Y:S01]  /*1d060*/  LEA.HI.X.SX32 R7, R8, R105.reuse, 0x2, P3 ;  /* 0x0000006908077211 */ /* 0x080fe200018f16ff */
[----:B------:R-:W-:Y:S01]  /*1d070*/  STL.64 [R1+0xd78], R18 ;  /* 0x000d781201007387 */ /* 0x000fe20000100a00 */
[----:B------:R-:W-:-:S03]  /*1d080*/  LEA.HI.X.SX32 R3, R4, R105, 0x2, P6 ;  /* 0x0000006904037211 */ /* 0x000fc600030f16ff */
[----:B------:R1:W-:Y:S04]  /*1d090*/  STL.64 [R1+0xd70], R10 ;  /* 0x000d700a01007387 */ /* 0x0003e80000100a00 */
[----:B------:R3:W-:Y:S01]  /*1d0a0*/  STL.64 [R1+0xd68], R6 ;  /* 0x000d680601007387 */ /* 0x0007e20000100a00 */
[----:B------:R-:W-:Y:S01]  /*1d0b0*/  IMAD R0, R13, 0x44, RZ ;  /* 0x000000440d007824 */ /* 0x000fe200078e02ff */
[-C--:B------:R-:W-:Y:S02]  /*1d0c0*/  IADD3 R22, P3, R5, R104.reuse, RZ ;  /* 0x0000006805167210 */ /* 0x080fe40007f7e0ff */
[----:B-1----:R-:W2:Y:S04]  /*1d0d0*/  LDL.LU R11, [R1+0xb8] ;  /* 0x0000b800010b7983 */ /* 0x002ea80000300800 */
[----:B------:R-:W4:Y:S04]  /*1d0e0*/  LDL.LU R10, [R1+0xa8] ;  /* 0x0000a800010a7983 */ /* 0x000f280000300800 */
[----:B------:R1:W-:Y:S04]  /*1d0f0*/  STL.64 [R1+0xd60], R2 ;  /* 0x000d600201007387 */ /* 0x0003e80000100a00 */
[----:B------:R-:W4:Y:S04]  /*1d100*/  LDL.LU R9, [R1+0xa4] ;  /* 0x0000a40001097983 */ /* 0x000f280000300800 */
[----:B------:R-:W4:Y:S04]  /*1d110*/  LDL.LU R8, [R1+0xa0] ;  /* 0x0000a00001087983 */ /* 0x000f280000300800 */
[----:B---3--:R-:W3:Y:S04]  /*1d120*/  LDL.LU R7, [R1+0x9c] ;  /* 0x00009c0001077983 */ /* 0x008ee80000300800 */
[----:B------:R-:W3:Y:S01]  /*1d130*/  LDL.LU R6, [R1+0x98] ;  /* 0x0000980001067983 */ /* 0x000ee20000300800 */
[----:B------:R-:W-:-:S03]  /*1d140*/  IADD3 R18, P6, R0, R104, RZ ;  /* 0x0000006800127210 */ /* 0x000fc60007fde0ff */
[----:B------:R-:W3:Y:S04]  /*1d150*/  LDL.LU R5, [R1+0x94] ;  /* 0x0000940001057983 */ /* 0x000ee80000300800 */
[----:B------:R-:W3:Y:S04]  /*1d160*/  LDL.LU R4, [R1+0x90] ;  /* 0x0000900001047983 */ /* 0x000ee80000300800 */
[----:B-1----:R-:W3:Y:S04]  /*1d170*/  LDL.LU R3, [R1+0x8c] ;  /* 0x00008c0001037983 */ /* 0x002ee80000300800 */
[----:B------:R-:W3:Y:S04]  /*1d180*/  LDL.LU R2, [R1+0x88] ;  /* 0x0000880001027983 */ /* 0x000ee80000300800 */
[----:B------:R-:W3:Y:S04]  /*1d190*/  LDL.LU R0, [R1+0x84] ;  /* 0x0000840001007983 */ /* 0x000ee80000300800 */
[----:B------:R-:W3:Y:S04]  /*1d1a0*/  LDL.LU R250, [R1+0x80] ;  /* 0x0000800001fa7983 */ /* 0x000ee80000300800 */
[----:B------:R-:W3:Y:S01]  /*1d1b0*/  LDL.LU R252, [R1+0x7c] ;  /* 0x00007c0001fc7983 */ /* 0x000ee20000300800 */
[----:B------:R-:W-:Y:S01]  /*1d1c0*/  ISETP.GT.U32.AND P4, PT, R251, R249, PT ;  /* 0x000000f9fb00720c */ /* 0x000fe20003f84070 */
[----:B------:R-:W-:Y:S01]  /*1d1d0*/  IMAD R16, R13, 0x34, RZ ;  /* 0x000000340d107824 */ /* 0x000fe200078e02ff */
[-C--:B------:R-:W-:Y:S01]  /*1d1e0*/  LEA.HI.X.SX32 R23, R21, R105.reuse, 0x2, P3 ;  /* 0x0000006915177211 */ /* 0x080fe200018f16ff */
[----:B------:R-:W-:Y:S01]  /*1d1f0*/  IMAD R15, R13, 0xd, RZ ;  /* 0x0000000d0d0f7824 */ /* 0x000fe200078e02ff */
[----:B------:R-:W-:Y:S01]  /*1d200*/  LEA.HI.X.SX32 R19, R17, R105, 0x2, P6 ;  /* 0x0000006911137211 */ /* 0x000fe200030f16ff */
[----:B------:R-:W-:Y:S01]  /*1d210*/  IMAD R14, R13, 0x24, RZ ;  /* 0x000000240d0e7824 */ /* 0x000fe200078e02ff */
[----:B------:R-:W-:-:S02]  /*1d220*/  ISETP.GE.AND P3, PT, R20, RZ, PT ;  /* 0x000000ff1400720c */ /* 0x000fc40003f66270 */
[----:B------:R-:W-:Y:S01]  /*1d230*/  IADD3 R16, P6, R16, R104, RZ ;  /* 0x0000006810107210 */ /* 0x000fe20007fde0ff */
[----:B------:R-:W-:-:S03]  /*1d240*/  IMAD R13, R13, 0x9, RZ ;  /* 0x000000090d0d7824 */ /* 0x000fc600078e02ff */
[-C--:B------:R-:W-:Y:S01]  /*1d250*/  LEA.HI.X.SX32 R17, R15, R105.reuse, 0x2, P6 ;  /* 0x000000690f117211 */ /* 0x080fe200030f16ff */
[----:B------:R-:W-:Y:S01]  /*1d260*/  @!P4 IMAD.IADD R249, R249, 0x1, -R251 ;  /* 0x00000001f9f9c824 */ /* 0x000fe200078e0afb */
[----:B------:R-:W-:Y:S02]  /*1d270*/  IADD3 R251, R12, -0x5, RZ ;  /* 0xfffffffb0cfb7810 */ /* 0x000fe40007ffe0ff */
[----:B------:R-:W-:Y:S02]  /*1d280*/  IADD3 R14, P6, R14, R104, RZ ;  /* 0x000000680e0e7210 */ /* 0x000fe40007fde0ff */
[----:B------:R-:W-:Y:S02]  /*1d290*/  ISETP.GE.U32.AND P4, PT, R251, 0x7fffff7c, PT ;  /* 0x7fffff7cfb00780c */ /* 0x000fe40003f86070 */
[----:B------:R-:W-:Y:S02]  /*1d2a0*/  LEA.HI.X.SX32 R15, R13, R105, 0x2, P6 ;  /* 0x000000690d0f7211 */ /* 0x000fe400030f16ff */
[----:B------:R-:W-:-:S02]  /*1d2b0*/  IADD3 R12, R12, -0x9, RZ ;  /* 0xfffffff70c0c7810 */ /* 0x000fc40007ffe0ff */
[----:B------:R-:W-:Y:S02]  /*1d2c0*/  ISETP.NE.AND P6, PT, RZ, c[0x0][0x17c], PT ;  /* 0x00005f00ff007a0c */ /* 0x000fe40003fc5270 */
[----:B------:R-:W-:Y:S01]  /*1d2d0*/  LOP3.LUT R251, RZ, c[0x0][0x17c], RZ, 0x33, !PT ;  /* 0x00005f00fffb7a12 */ /* 0x000fe200078e33ff */
[----:B------:R-:W-:Y:S01]  /*1d2e0*/  @!P3 IMAD.MOV R249, RZ, RZ, -R249 ;  /* 0x000000fffff9b224 */ /* 0x000fe200078e0af9 */
[----:B------:R-:W-:Y:S01]  /*1d2f0*/  ISETP.GE.U32.AND P3, PT, R12, 0x7fffff78, PT ;  /* 0x7fffff780c00780c */ /* 0x000fe20003f66070 */
[----:B------:R1:W-:Y:S04]  /*1d300*/  STL.64 [R1+0xd58], R22 ;  /* 0x000d581601007387 */ /* 0x0003e80000100a00 */
[----:B------:R1:W-:Y:S04]  /*1d310*/  STL.64 [R1+0xd50], R18 ;  /* 0x000d501201007387 */ /* 0x0003e80000100a00 */
[----:B------:R1:W-:Y:S04]  /*1d320*/  STL.64 [R1+0xd48], R16 ;  /* 0x000d481001007387 */ /* 0x0003e80000100a00 */
[----:B------:R1:W-:Y:S01]  /*1d330*/  STL.64 [R1+0xd40], R14 ;  /* 0x000d400e01007387 */ /* 0x0003e20000100a00 */
[----:B--2---:R-:W-:-:S02]  /*1d340*/  SEL R13, R251, R11, !P6 ;  /* 0x0000000bfb0d7207 */ /* 0x004fc40007000000 */
[----:B----4-:R-:W-:-:S03]  /*1d350*/  SEL R12, R251, R10, !P6 ;  /* 0x0000000afb0c7207 */ /* 0x010fc60007000000 */
[----:B------:R2:W-:Y:S01]  /*1d360*/  STL [R1+0x5e4], R13 ;  /* 0x0005e40d01007387 */ /* 0x0005e20000100800 */
[----:B------:R-:W-:-:S03]  /*1d370*/  SEL R11, R251, R9, !P6 ;  /* 0x00000009fb0b7207 */ /* 0x000fc60007000000 */
[----:B------:R4:W-:Y:S01]  /*1d380*/  STL [R1+0x718], R12 ;  /* 0x0007180c01007387 */ /* 0x0009e20000100800 */
[----:B------:R-:W-:-:S03]  /*1d390*/  SEL R10, R251, R8, !P6 ;  /* 0x00000008fb0a7207 */ /* 0x000fc60007000000 */
[----:B------:R1:W-:Y:S01]  /*1d3a0*/  STL [R1+0x714], R11 ;  /* 0x0007140b01007387 */ /* 0x0003e20000100800 */
[----:B---3--:R-:W-:-:S03]  /*1d3b0*/  SEL R9, R251, R7, !P6 ;  /* 0x00000007fb097207 */ /* 0x008fc60007000000 */
[----:B------:R2:W-:Y:S01]  /*1d3c0*/  STL [R1+0x710], R10 ;  /* 0x0007100a01007387 */ /* 0x0005e20000100800 */
[----:B------:R-:W-:-:S03]  /*1d3d0*/  SEL R8, R251, R6, !P6 ;  /* 0x00000006fb087207 */ /* 0x000fc60007000000 */
        /* <DEDUP_REMOVED lines=14> */
[----:B------:R-:W3:Y:S04]  /*1d4c0*/  LDL.LU R29, [R1+0x78] ;  /* 0x00007800011d7983 */ /* 0x000ee80000300800 */
[----:B------:R1:W-:Y:S04]  /*1d4d0*/  STL [R1+0x6f4], R2 ;  /* 0x0006f40201007387 */ /* 0x0003e80000100800 */
[----:B------:R-:W3:Y:S04]  /*1d4e0*/  LDL.LU R28, [R1+0x74] ;  /* 0x00007400011c7983 */ /* 0x000ee80000300800 */
[----:B------:R1:W-:Y:S04]  /*1d4f0*/  STL [R1+0x6f0], R0 ;  /* 0x0006f00001007387 */ /* 0x0003e80000100800 */
[----:B------:R-:W3:Y:S04]  /*1d500*/  LDL.LU R27, [R1+0x70] ;  /* 0x00007000011b7983 */ /* 0x000ee80000300800 */
[----:B------:R-:W3:Y:S04]  /*1d510*/  LDL.LU R26, [R1+0x6c] ;  /* 0x00006c00011a7983 */ /* 0x000ee80000300800 */
[----:B------:R-:W3:Y:S04]  /*1d520*/  LDL.LU R25, [R1+0x68] ;  /* 0x0000680001197983 */ /* 0x000ee80000300800 */
[----:B------:R-:W3:Y:S04]  /*1d530*/  LDL.LU R24, [R1+0x64] ;  /* 0x0000640001187983 */ /* 0x000ee80000300800 */
[----:B-1----:R-:W3:Y:S04]  /*1d540*/  LDL.LU R23, [R1+0x60] ;  /* 0x0000600001177983 */ /* 0x002ee80000300800 */
[----:B------:R-:W3:Y:S04]  /*1d550*/  LDL.LU R22, [R1+0x5c] ;  /* 0x00005c0001167983 */ /* 0x000ee80000300800 */
        /* <DEDUP_REMOVED lines=8> */
[----:B--2---:R-:W2:Y:S04]  /*1d5e0*/  LDL.LU R13, [R1+0x38] ;  /* 0x00003800010d7983 */ /* 0x004ea80000300800 */
[----:B----4-:R-:W4:Y:S04]  /*1d5f0*/  LDL.LU R12, [R1+0x34] ;  /* 0x00003400010c7983 */ /* 0x010f280000300800 */
[----:B------:R-:W2:Y:S04]  /*1d600*/  LDL.LU R11, [R1+0x30] ;  /* 0x00003000010b7983 */ /* 0x000ea80000300800 */
        /* <DEDUP_REMOVED lines=11> */
[----:B------:R-:W2:Y:S01]  /*1d6c0*/  LDL.LU R252, [R1] ;  /* 0x0000000001fc7983 */ /* 0x000ea20000300800 */
[----:B---3--:R-:W-:-:S05]  /*1d6d0*/  SEL R29, R251, R29, !P6 ;  /* 0x0000001dfb1d7207 */ /* 0x008fca0007000000 */
[----:B------:R1:W-:Y:S01]  /*1d6e0*/  STL [R1+0x6ec], R29 ;  /* 0x0006ec1d01007387 */ /* 0x0003e20000100800 */
[----:B------:R-:W-:-:S03]  /*1d6f0*/  SEL R28, R251, R28, !P6 ;  /* 0x0000001cfb1c7207 */ /* 0x000fc60007000000 */
[----:B-1----:R-:W3:Y:S01]  /*1d700*/  LDL.LU R29, [R1+0x2c20] ;  /* 0x002c2000011d7983 */ /* 0x002ee20000300800 */
[----:B------:R-:W-:-:S03]  /*1d710*/  SEL R27, R251, R27, !P6 ;  /* 0x0000001bfb1b7207 */ /* 0x000fc60007000000 */
[----:B------:R1:W-:Y:S01]  /*1d720*/  STL [R1+0x6e8], R28 ;  /* 0x0006e81c01007387 */ /* 0x0003e20000100800 */
[C---:B------:R-:W-:Y:S02]  /*1d730*/  SEL R26, R251.reuse, R26, !P6 ;  /* 0x0000001afb1a7207 */ /* 0x040fe40007000000 */
[C---:B------:R-:W-:Y:S01]  /*1d740*/  SEL R25, R251.reuse, R25, !P6 ;  /* 0x00000019fb197207 */ /* 0x040fe20007000000 */
[----:B-1----:R-:W3:Y:S01]  /*1d750*/  LDL.LU R28, [R1+0x2c1c] ;  /* 0x002c1c00011c7983 */ /* 0x002ee20000300800 */
[----:B------:R-:W-:-:S03]  /*1d760*/  SEL R24, R251, R24, !P6 ;  /* 0x00000018fb187207 */ /* 0x000fc60007000000 */
[----:B------:R1:W-:Y:S01]  /*1d770*/  STL [R1+0x6e4], R27 ;  /* 0x0006e41b01007387 */ /* 0x0003e20000100800 */
[C---:B------:R-:W-:Y:S02]  /*1d780*/  SEL R23, R251.reuse, R23, !P6 ;  /* 0x00000017fb177207 */ /* 0x040fe40007000000 */
[C---:B------:R-:W-:Y:S01]  /*1d790*/  SEL R22, R251.reuse, R22, !P6 ;  /* 0x00000016fb167207 */ /* 0x040fe20007000000 */
[----:B-1----:R-:W3:Y:S04]  /*1d7a0*/  LDL.LU R27, [R1+0x2c18] ;  /* 0x002c1800011b7983 */ /* 0x002ee80000300800 */
[----:B------:R1:W-:Y:S01]  /*1d7b0*/  STL [R1+0x614], R26 ;  /* 0x0006141a01007387 */ /* 0x0003e20000100800 */
[C---:B------:R-:W-:Y:S02]  /*1d7c0*/  SEL R21, R251.reuse, R21, !P6 ;  /* 0x00000015fb157207 */ /* 0x040fe40007000000 */
[C---:B------:R-:W-:Y:S01]  /*1d7d0*/  SEL R20, R251.reuse, R20, !P6 ;  /* 0x00000014fb147207 */ /* 0x040fe20007000000 */
[----:B-1----:R-:W3:Y:S04]  /*1d7e0*/  LDL.LU R26, [R1+0x2c14] ;  /* 0x002c1400011a7983 */ /* 0x002ee80000300800 */
[----:B------:R1:W-:Y:S01]  /*1d7f0*/  STL [R1+0x6e0], R25 ;  /* 0x0006e01901007387 */ /* 0x0003e20000100800 */
[----:B------:R-:W-:-:S03]  /*1d800*/  SEL R19, R251, R19, !P6 ;  /* 0x00000013fb137207 */ /* 0x000fc60007000000 */
        /* <DEDUP_REMOVED lines=17> */
[----:B--2---:R-:W-:-:S03]  /*1d920*/  SEL R13, R251, R13, !P6 ;  /* 0x0000000dfb0d7207 */ /* 0x004fc60007000000 */
[----:B-1----:R-:W2:Y:S04]  /*1d930*/  LDL.LU R19, [R1+0x2bf8] ;  /* 0x002bf80001137983 */ /* 0x002ea80000300800 */
[----:B------:R1:W-:Y:S01]  /*1d940*/  STL [R1+0x5f8], R18 ;  /* 0x0005f81201007387 */ /* 0x0003e20000100800 */
[----:B----4-:R-:W-:-:S03]  /*1d950*/  SEL R12, R251, R12, !P6 ;  /* 0x0000000cfb0c7207 */ /* 0x010fc60007000000 */
[----:B-1----:R-:W4:Y:S04]  /*1d960*/  LDL.LU R18, [R1+0x2bf4] ;  /* 0x002bf40001127983 */ /* 0x002f280000300800 */
[----:B------:R1:W-:Y:S01]  /*1d970*/  STL [R1+0x6c4], R17 ;  /* 0x0006c41101007387 */ /* 0x0003e20000100800 */
[----:B------:R-:W-:-:S03]  /*1d980*/  SEL R11, R251, R11, !P6 ;  /* 0x0000000bfb0b7207 */ /* 0x000fc60007000000 */
[----:B-1----:R-:W2:Y:S04]  /*1d990*/  LDL.LU R17, [R1+0x2bf0] ;  /* 0x002bf00001117983 */ /* 0x002ea80000300800 */
        /* <DEDUP_REMOVED lines=36> */
[----:B------:R1:W-:Y:S04]  /*1dbe0*/  STL [R1+0x694], R4 ;  /* 0x0006940401007387 */ /* 0x0003e80000100800 */
        /* <DEDUP_REMOVED lines=10> */
[----:B-1----:R-:W3:Y:S01]  /*1dc90*/  LDL.LU R252, [R1+0x2ba8] ;  /* 0x002ba80001fc7983 */ /* 0x002ee20000300800 */
[----:B--2---:R-:W-:-:S02]  /*1dca0*/  SEL R250, R251, R250, !P6 ;  /* 0x000000fafbfa7207 */ /* 0x004fc40007000000 */
[----:B---3--:R-:W-:-:S05]  /*1dcb0*/  SEL R252, R251, R252, !P6 ;  /* 0x000000fcfbfc7207 */ /* 0x008fca0007000000 */
[----:B------:R1:W-:Y:S04]  /*1dcc0*/  STL [R1+0x680], R252 ;  /* 0x000680fc01007387 */ /* 0x0003e80000100800 */
[----:B------:R2:W-:Y:S01]  /*1dcd0*/  STL [R1+0x67c], R250 ;  /* 0x00067cfa01007387 */ /* 0x0005e20000100800 */
[C---:B-1----:R-:W-:Y:S02]  /*1dce0*/  SEL R252, R251.reuse, R0, !P6 ;  /* 0x00000000fbfc7207 */ /* 0x042fe40007000000 */
[C---:B------:R-:W-:Y:S02]  /*1dcf0*/  SEL R0, R251.reuse, R3, !P6 ;  /* 0x00000003fb007207 */ /* 0x040fe40007000000 */
[C---:B--2---:R-:W-:Y:S01]  /*1dd00*/  SEL R250, R251.reuse, R2, !P6 ;  /* 0x00000002fbfa7207 */ /* 0x044fe20007000000 */
[----:B------:R-:W-:Y:S01]  /*1dd10*/  STL [R1+0x678], R252 ;  /* 0x000678fc01007387 */ /* 0x000fe20000100800 */
[----:B------:R-:W-:-:S02]  /*1dd20*/  SEL R2, R251, R4, !P6 ;  /* 0x00000004fb027207 */ /* 0x000fc40007000000 */
[C---:B------:R-:W-:Y:S01]  /*1dd30*/  SEL R3, R251.reuse, R5, !P6 ;  /* 0x00000005fb037207 */ /* 0x040fe20007000000 */
[----:B------:R-:W-:Y:S04]  /*1dd40*/  STL [R1+0x674], R250 ;  /* 0x000674fa01007387 */ /* 0x000fe80000100800 */
[----:B------:R1:W-:Y:S04]  /*1dd50*/  STL [R1+0x5a0], R0 ;  /* 0x0005a00001007387 */ /* 0x0003e80000100800 */
[----:B------:R2:W-:Y:S01]  /*1dd60*/  STL [R1+0x670], R2 ;  /* 0x0006700201007387 */ /* 0x0005e20000100800 */
[----:B-1----:R-:W-:-:S03]  /*1dd70*/  SEL R0, R251, R6, !P6 ;  /* 0x00000006fb007207 */ /* 0x002fc60007000000 */
[----:B------:R1:W-:Y:S01]  /*1dd80*/  STL [R1+0x66c], R3 ;  /* 0x00066c0301007387 */ /* 0x0003e20000100800 */
[----:B--2---:R-:W-:-:S03]  /*1dd90*/  SEL R2, R251, R7, !P6 ;  /* 0x00000007fb027207 */ /* 0x004fc60007000000 */
[----:B------:R2:W-:Y:S01]  /*1dda0*/  STL [R1+0x668], R0 ;  /* 0x0006680001007387 */ /* 0x0005e20000100800 */
[----:B-1----:R-:W-:-:S03]  /*1ddb0*/  SEL R3, R251, R8, !P6 ;  /* 0x00000008fb037207 */ /* 0x002fc60007000000 */
[----:B------:R1:W-:Y:S01]  /*1ddc0*/  STL [R1+0x664], R2 ;  /* 0x0006640201007387 */ /* 0x0003e20000100800 */
[----:B--2---:R-:W-:-:S03]  /*1ddd0*/  SEL R0, R251, R9, !P6 ;  /* 0x00000009fb007207 */ /* 0x004fc60007000000 */
[----:B------:R2:W-:Y:S04]  /*1dde0*/  STL [R1+0x660], R3 ;  /* 0x0006600301007387 */ /* 0x0005e80000100800 */
[----:B------:R3:W-:Y:S01]  /*1ddf0*/  STL [R1+0x65c], R0 ;  /* 0x00065c0001007387 */ /* 0x0007e20000100800 */
[C---:B-1----:R-:W-:Y:S02]  /*1de00*/  SEL R2, R251.reuse, R10, !P6 ;  /* 0x0000000afb027207 */ /* 0x042fe40007000000 */
[----:B--2---:R-:W-:-:S03]  /*1de10*/  SEL R3, R251, R11, !P6 ;  /* 0x0000000bfb037207 */ /* 0x004fc60007000000 */
[----:B------:R1:W-:Y:S01]  /*1de20*/  STL [R1+0x658], R2 ;  /* 0x0006580201007387 */ /* 0x0003e20000100800 */
[----:B---3--:R-:W-:-:S03]  /*1de30*/  SEL R0, R251, R12, !P6 ;  /* 0x0000000cfb007207 */ /* 0x008fc60007000000 */
        /* <DEDUP_REMOVED lines=11> */
[----:B----4-:R-:W-:-:S03]  /*1def0*/  SEL R0, R251, R18, !P6 ;  /* 0x00000012fb007207 */ /* 0x010fc60007000000 */
        /* <DEDUP_REMOVED lines=240> */
[----:B-1----:R-:W2:Y:S04]  /*1ee00*/  LDL.LU R2, [R1+0x3f8] ;  /* 0x0003f80001027983 */ /* 0x002ea80000300800 */
[----:B------:R1:W-:Y:S04]  /*1ee10*/  STL [R1+0x438], R3 ;  /* 0x0004380301007387 */ /* 0x0003e80000100800 */
[----:B------:R3:W-:Y:S01]  /*1ee20*/  STL [R1+0x434], R0 ;  /* 0x0004340001007387 */ /* 0x0007e20000100800 */
[C---:B------:R-:W-:Y:S02]  /*1ee30*/  SEL R4, R251.reuse, R142, !P6 ;  /* 0x0000008efb047207 */ /* 0x040fe40007000000 */
[C---:B-1----:R-:W-:Y:S01]  /*1ee40*/  SEL R3, R251.reuse, R141, !P6 ;  /* 0x0000008dfb037207 */ /* 0x042fe20007000000 */
[----:B---3--:R-:W3:Y:S04]  /*1ee50*/  LDL.LU R0, [R1+0x408] ;  /* 0x0004080001007983 */ /* 0x008ee80000300800 */
[----:B------:R-:W4:Y:S04]  /*1ee60*/  LDL.LU R250, [R1+0x400] ;  /* 0x0004000001fa7983 */ /* 0x000f280000300800 */
[----:B------:R1:W-:Y:S04]  /*1ee70*/  STL [R1+0x7c], R3 ;  /* 0x00007c0301007387 */ /* 0x0003e80000100800 */
[----:B------:R-:W4:Y:S01]  /*1ee80*/  LDL.LU R23, [R1+0x404] ;  /* 0x0004040001177983 */ /* 0x000f220000300800 */
[----:B-1----:R-:W-:-:S03]  /*1ee90*/  SEL R3, R251, R143, !P6 ;  /* 0x0000008ffb037207 */ /* 0x002fc60007000000 */
[----:B------:R1:W-:Y:S04]  /*1eea0*/  STL [R1+0x430], R4 ;  /* 0x0004300401007387 */ /* 0x0003e80000100800 */
[----:B------:R-:W4:Y:S04]  /*1eeb0*/  LDL.LU R22, [R1+0x3fc] ;  /* 0x0003fc0001167983 */ /* 0x000f280000300800 */
[----:B------:R1:W-:Y:S02]  /*1eec0*/  STL [R1+0x42c], R3 ;  /* 0x00042c0301007387 */ /* 0x0003e40000100800 */
[----:B-1----:R-:W-:-:S02]  /*1eed0*/  SEL R4, R251, R144, !P6 ;  /* 0x00000090fb047207 */ /* 0x002fc40007000000 */
[----:B------:R-:W4:Y:S01]  /*1eee0*/  LDL.LU R21, [R1+0x3ec] ;  /* 0x0003ec0001157983 */ /* 0x000f220000300800 */
[----:B------:R-:W-:-:S03]  /*1eef0*/  SEL R3, R251, R145, !P6 ;  /* 0x00000091fb037207 */ /* 0x000fc60007000000 */
[----:B------:R-:W-:Y:S04]  /*1ef00*/  STL [R1+0x428], R4 ;  /* 0x0004280401007387 */ /* 0x000fe80000100800 */
[----:B------:R-:W4:Y:S04]  /*1ef10*/  LDL.LU R20, [R1+0x3f4] ;  /* 0x0003f40001147983 */ /* 0x000f280000300800 */
[----:B------:R1:W-:Y:S04]  /*1ef20*/  STL [R1+0x424], R3 ;  /* 0x0004240301007387 */ /* 0x0003e80000100800 */
[----:B------:R-:W4:Y:S04]  /*1ef30*/  LDL.LU R19, [R1+0x3f0] ;  /* 0x0003f00001137983 */ /* 0x000f280000300800 */
[----:B------:R-:W4:Y:S01]  /*1ef40*/  LDL.LU R18, [R1+0x3e8] ;  /* 0x0003e80001127983 */ /* 0x000f220000300800 */
[----:B-1----:R-:W-:-:S03]  /*1ef50*/  SEL R3, R251, R146, !P6 ;  /* 0x00000092fb037207 */ /* 0x002fc60007000000 */
[----:B------:R-:W4:Y:S04]  /*1ef60*/  LDL.LU R17, [R1+0x288] ;  /* 0x0002880001117983 */ /* 0x000f280000300800 */
[----:B------:R1:W-:Y:S04]  /*1ef70*/  STL [R1+0x420], R3 ;  /* 0x0004200301007387 */ /* 0x0003e80000100800 */
[----:B------:R-:W4:Y:S04]  /*1ef80*/  LDL.LU R16, [R1+0x274] ;  /* 0x0002740001107983 */ /* 0x000f280000300800 */
        /* <DEDUP_REMOVED lines=12> */
[----:B-1----:R-:W4:Y:S04]  /*1f050*/  LDL.LU R3, [R1+0x4b4] ;  /* 0x0004b40001037983 */ /* 0x002f280000300800 */
[----:B------:R-:W4:Y:S01]  /*1f060*/  LDL.LU R252, [R1+0x3c0] ;  /* 0x0003c00001fc7983 */ /* 0x000f220000300800 */
[----:B--2---:R-:W-:-:S03]  /*1f070*/  SEL R24, R251, R2, !P6 ;  /* 0x00000002fb187207 */ /* 0x004fc60007000000 */
[----:B------:R-:W2:Y:S04]  /*1f080*/  LDL.LU R2, [R1+0x3b0] ;  /* 0x0003b00001027983 */ /* 0x000ea80000300800 */
[----:B------:R4:W-:Y:S01]  /*1f090*/  STL [R1+0x41c], R24 ;  /* 0x00041c1801007387 */ /* 0x0009e20000100800 */
[----:B---3--:R-:W-:-:S03]  /*1f0a0*/  SEL R25, R251, R0, !P6 ;  /* 0x00000000fb197207 */ /* 0x008fc60007000000 */
[----:B------:R-:W3:Y:S01]  /*1f0b0*/  LDL.LU R0, [R1+0x3b8] ;  /* 0x0003b80001007983 */ /* 0x000ee20000300800 */
[----:B----4-:R-:W-:-:S03]  /*1f0c0*/  SEL R24, R251, R250, !P6 ;  /* 0x000000fafb187207 */ /* 0x010fc60007000000 */
[----:B------:R-:W-:Y:S04]  /*1f0d0*/  STL [R1+0x418], R25 ;  /* 0x0004181901007387 */ /* 0x000fe80000100800 */
[----:B------:R-:W3:Y:S04]  /*1f0e0*/  LDL.LU R250, [R1+0x4a4] ;  /* 0x0004a40001fa7983 */ /* 0x000ee80000300800 */
[----:B------:R1:W-:Y:S02]  /*1f0f0*/  STL [R1+0x78], R24 ;  /* 0x0000781801007387 */ /* 0x0003e40000100800 */
[----:B-1----:R-:W-:-:S02]  /*1f100*/  SEL R24, R251, R23, !P6 ;  /* 0x00000017fb187207 */ /* 0x002fc40007000000 */
[C---:B------:R-:W-:Y:S02]  /*1f110*/  SEL R23, R251.reuse, R22, !P6 ;  /* 0x00000016fb177207 */ /* 0x040fe40007000000 */
[C---:B------:R-:W-:Y:S01]  /*1f120*/  SEL R22, R251.reuse, R147, !P6 ;  /* 0x00000093fb167207 */ /* 0x040fe20007000000 */
[----:B------:R1:W-:Y:S04]  /*1f130*/  STL [R1+0x414], R24 ;  /* 0x0004141801007387 */ /* 0x0003e80000100800 */
[----:B------:R1:W-:Y:S04]  /*1f140*/  STL [R1+0x410], R23 ;  /* 0x0004101701007387 */ /* 0x0003e80000100800 */
[----:B------:R1:W-:Y:S02]  /*1f150*/  STL [R1+0x40c], R22 ;  /* 0x00040c1601007387 */ /* 0x0003e40000100800 */
[----:B-1----:R-:W-:-:S02]  /*1f160*/  SEL R24, R251, R148, !P6 ;  /* 0x00000094fb187207 */ /* 0x002fc40007000000 */
[----:B------:R-:W-:-:S03]  /*1f170*/  SEL R23, R251, R21, !P6 ;  /* 0x00000015fb177207 */ /* 0x000fc60007000000 */
[----:B------:R-:W-:Y:S01]  /*1f180*/  STL [R1+0x408], R24 ;  /* 0x0004081801007387 */ /* 0x000fe20000100800 */
[C---:B------:R-:W-:Y:S02]  /*1f190*/  SEL R22, R251.reuse, R20, !P6 ;  /* 0x00000014fb167207 */ /* 0x040fe40007000000 */
[C---:B------:R-:W-:Y:S02]  /*1f1a0*/  SEL R20, R251.reuse, R149, !P6 ;  /* 0x00000095fb147207 */ /* 0x040fe40007000000 */
[C---:B------:R-:W-:Y:S01]  /*1f1b0*/  SEL R21, R251.reuse, R19, !P6 ;  /* 0x00000013fb157207 */ /* 0x040fe20007000000 */
[----:B------:R-:W-:Y:S01]  /*1f1c0*/  STL [R1+0x404], R23 ;  /* 0x0004041701007387 */ /* 0x000fe20000100800 */
[----:B------:R-:W-:-:S03]  /*1f1d0*/  SEL R19, R251, R18, !P6 ;  /* 0x00000012fb137207 */ /* 0x000fc60007000000 */
[----:B------:R-:W-:Y:S01]  /*1f1e0*/  STL [R1+0x400], R22 ;  /* 0x0004001601007387 */ /* 0x000fe20000100800 */
[----:B------:R-:W-:-:S03]  /*1f1f0*/  SEL R18, R251, R17, !P6 ;  /* 0x00000011fb127207 */ /* 0x000fc60007000000 */
[----:B------:R-:W-:Y:S04]  /*1f200*/  STL [R1+0x3fc], R21 ;  /* 0x0003fc1501007387 */ /* 0x000fe80000100800 */
[----:B------:R-:W-:Y:S01]  /*1f210*/  STL [R1+0x74], R20 ;  /* 0x0000741401007387 */ /* 0x000fe20000100800 */
[----:B------:R-:W-:-:S03]  /*1f220*/  SEL R17, R251, R16, !P6 ;  /* 0x00000010fb117207 */ /* 0x000fc60007000000 */
        /* <DEDUP_REMOVED lines=28> */
[----:B------:R-:W-:Y:S04]  /*1f3f0*/  STL [R1+0x3c4], R5 ;  /* 0x0003c40501007387 */ /* 0x000fe80000100800 */
[----:B------:R-:W4:Y:S04]  /*1f400*/  LDL.LU R252, [R1+0x3a0] ;  /* 0x0003a00001fc7983 */ /* 0x000f280000300800 */
[----:B------:R-:W-:Y:S04]  /*1f410*/  STL [R1+0x54], R4 ;  /* 0x0000540401007387 */ /* 0x000fe80000100800 */
[----:B------:R1:W-:Y:S04]  /*1f420*/  STL [R1+0x3c0], R3 ;  /* 0x0003c00301007387 */ /* 0x0003e80000100800 */
[----:B-1----:R-:W4:Y:S01]  /*1f430*/  LDL.LU R3, [R1+0x3a8] ;  /* 0x0003a80001037983 */ /* 0x002f220000300800 */
[----:B--2---:R-:W-:-:S03]  /*1f440*/  SEL R4, R251, R2, !P6 ;  /* 0x00000002fb047207 */ /* 0x004fc60007000000 */
[----:B------:R-:W2:Y:S04]  /*1f450*/  LDL.LU R2, [R1+0x49c] ;  /* 0x00049c0001027983 */ /* 0x000ea80000300800 */
[----:B------:R3:W-:Y:S04]  /*1f460*/  STL [R1+0x3bc], R4 ;  /* 0x0003bc0401007387 */ /* 0x0007e80000100800 */
[----:B------:R-:W2:Y:S01]  /*1f470*/  LDL.LU R26, [R1+0x494] ;  /* 0x00049400011a7983 */ /* 0x000ea20000300800 */
[----:B---3--:R-:W-:-:S05]  /*1f480*/  SEL R4, R251, R0, !P6 ;  /* 0x00000000fb047207 */ /* 0x008fca0007000000 */
[----:B------:R1:W-:Y:S01]  /*1f490*/  STL [R1+0x3b8], R4 ;  /* 0x0003b80401007387 */ /* 0x0003e20000100800 */
[----:B------:R-:W-:-:S03]  /*1f4a0*/  SEL R0, R251, R250, !P6 ;  /* 0x000000fafb007207 */ /* 0x000fc60007000000 */
[----:B------:R-:W3:Y:S04]  /*1f4b0*/  LDL.LU R25, [R1+0x39c] ;  /* 0x00039c0001197983 */ /* 0x000ee80000300800 */
[----:B------:R1:W-:Y:S04]  /*1f4c0*/  STL [R1+0x3b0], R0 ;  /* 0x0003b00001007387 */ /* 0x0003e80000100800 */
        /* <DEDUP_REMOVED lines=20> */
[----:B-1----:R-:W3:Y:S04]  /*1f610*/  LDL.LU R4, [R1+0x33c] ;  /* 0x00033c0001047983 */ /* 0x002ee80000300800 */
[----:B------:R-:W3:Y:S04]  /*1f620*/  LDL.LU R0, [R1+0x338] ;  /* 0x0003380001007983 */ /* 0x000ee80000300800 */
[----:B------:R-:W3:Y:S01]  /*1f630*/  LDL.LU R250, [R1+0x454] ;  /* 0x0004540001fa7983 */ /* 0x000ee20000300800 */
[----:B----4-:R-:W-:-:S03]  /*1f640*/  SEL R27, R251, R252, !P6 ;  /* 0x000000fcfb1b7207 */ /* 0x010fc60007000000 */
[----:B------:R-:W4:Y:S04]  /*1f650*/  LDL.LU R252, [R1+0x334] ;  /* 0x0003340001fc7983 */ /* 0x000f280000300800 */
[----:B------:R2:W-:Y:S01]  /*1f660*/  STL [R1+0x3ac], R27 ;  /* 0x0003ac1b01007387 */ /* 0x0005e20000100800 */
[----:B------:R-:W-:-:S03]  /*1f670*/  SEL R28, R251, R3, !P6 ;  /* 0x00000003fb1c7207 */ /* 0x000fc60007000000 */
[----:B------:R-:W4:Y:S04]  /*1f680*/  LDL.LU R3, [R1+0x330] ;  /* 0x0003300001037983 */ /* 0x000f280000300800 */
[----:B------:R-:W-:Y:S01]  /*1f690*/  STL [R1+0x3a8], R28 ;  /* 0x0003a81c01007387 */ /* 0x000fe20000100800 */
[----:B--2---:R-:W-:-:S03]  /*1f6a0*/  SEL R27, R251, R2, !P6 ;  /* 0x00000002fb1b7207 */ /* 0x004fc60007000000 */
[----:B------:R-:W2:Y:S04]  /*1f6b0*/  LDL.LU R2, [R1+0x32c] ;  /* 0x00032c0001027983 */ /* 0x000ea80000300800 */
[----:B------:R1:W-:Y:S02]  /*1f6c0*/  STL [R1+0x3a0], R27 ;  /* 0x0003a01b01007387 */ /* 0x0003e40000100800 */
[----:B-1----:R-:W-:-:S05]  /*1f6d0*/  SEL R27, R251, R26, !P6 ;  /* 0x0000001afb1b7207 */ /* 0x002fca0007000000 */
[----:B------:R-:W-:Y:S01]  /*1f6e0*/  STL [R1+0x44], R27 ;  /* 0x0000441b01007387 */ /* 0x000fe20000100800 */
[C---:B---3--:R-:W-:Y:S02]  /*1f6f0*/  SEL R26, R251.reuse, R25, !P6 ;  /* 0x00000019fb1a7207 */ /* 0x048fe40007000000 */
        /* <DEDUP_REMOVED lines=41> */
[----:B------:R1:W-:Y:S01]  /*1f990*/  STL [R1+0x348], R5 ;  /* 0x0003480501007387 */ /* 0x0003e20000100800 */
[----:B------:R-:W-:-:S03]  /*1f9a0*/  SEL R4, R251, R0, !P6 ;  /* 0x00000000fb047207 */ /* 0x000fc60007000000 */
[----:B------:R-:W-:Y:S04]  /*1f9b0*/  STL [R1+0x33c], R6 ;  /* 0x00033c0601007387 */ /* 0x000fe80000100800 */
[----:B------:R-:W3:Y:S01]  /*1f9c0*/  LDL.LU R0, [R1+0x328] ;  /* 0x0003280001007983 */ /* 0x000ee20000300800 */
[----:B-1----:R-:W-:-:S03]  /*1f9d0*/  SEL R5, R251, R250, !P6 ;  /* 0x000000fafb057207 */ /* 0x002fc60007000000 */
[----:B------:R4:W-:Y:S04]  /*1f9e0*/  STL [R1+0x338], R4 ;  /* 0x0003380401007387 */ /* 0x0009e80000100800 */
[----:B------:R1:W-:Y:S04]  /*1f9f0*/  STL [R1+0xc], R5 ;  /* 0x00000c0501007387 */ /* 0x0003e80000100800 */
[----:B------:R-:W3:Y:S01]  /*1fa00*/  LDL.LU R250, [R1+0x324] ;  /* 0x0003240001fa7983 */ /* 0x000ee20000300800 */
[----:B----4-:R-:W-:-:S03]  /*1fa10*/  SEL R4, R251, R252, !P6 ;  /* 0x000000fcfb047207 */ /* 0x010fc60007000000 */
[----:B------:R-:W3:Y:S04]  /*1fa20*/  LDL.LU R252, [R1+0x320] ;  /* 0x0003200001fc7983 */ /* 0x000ee80000300800 */
[----:B------:R1:W-:Y:S04]  /*1fa30*/  STL [R1+0x334], R4 ;  /* 0x0003340401007387 */ /* 0x0003e80000100800 */
[----:B------:R-:W3:Y:S01]  /*1fa40*/  LDL.LU R26, [R1+0x31c] ;  /* 0x00031c00011a7983 */ /* 0x000ee20000300800 */
[----:B------:R-:W-:-:S05]  /*1fa50*/  SEL R3, R251, R3, !P6 ;  /* 0x00000003fb037207 */ /* 0x000fca0007000000 */
[----:B------:R1:W-:Y:S04]  /*1fa60*/  STL [R1+0x330], R3 ;  /* 0x0003300301007387 */ /* 0x0003e80000100800 */
[----:B------:R-:W3:Y:S01]  /*1fa70*/  LDL.LU R25, [R1+0x440] ;  /* 0x0004400001197983 */ /* 0x000ee20000300800 */
[----:B--2---:R-:W-:-:S05]  /*1fa80*/  SEL R2, R251, R2, !P6 ;  /* 0x00000002fb027207 */ /* 0x004fca0007000000 */
        /* <DEDUP_REMOVED lines=21> */
[----:B------:R-:W4:Y:S04]  /*1fbe0*/  LDL.LU R4, [R1+0x2a8] ;  /* 0x0002a80001047983 */ /* 0x000f280000300800 */
[----:B------:R-:W4:Y:S04]  /*1fbf0*/  LDL.LU R3, [R1+0x2a4] ;  /* 0x0002a40001037983 */ /* 0x000f280000300800 */
[----:B--2---:R-:W2:Y:S01]  /*1fc00*/  LDL.LU R2, [R1+0x298] ;  /* 0x0002980001027983 */ /* 0x004ea20000300800 */
[----:B---3--:R-:W-:-:S03]  /*1fc10*/  SEL R27, R251, R0, !P6 ;  /* 0x00000000fb1b7207 */ /* 0x008fc60007000000 */
[----:B------:R-:W3:Y:S04]  /*1fc20*/  LDL.LU R0, [R1+0x290] ;  /* 0x0002900001007983 */ /* 0x000ee80000300800 */
[----:B------:R1:W-:Y:S01]  /*1fc30*/  STL [R1+0x328], R27 ;  /* 0x0003281b01007387 */ /* 0x0003e20000100800 */
[----:B------:R-:W-:-:S03]  /*1fc40*/  SEL R28, R251, R250, !P6 ;  /* 0x000000fafb1c7207 */ /* 0x000fc60007000000 */
[----:B------:R-:W3:Y:S04]  /*1fc50*/  LDL.LU R250, [R1+0x28c] ;  /* 0x00028c0001fa7983 */ /* 0x000ee80000300800 */
[----:B------:R-:W-:Y:S01]  /*1fc60*/  STL [R1+0x324], R28 ;  /* 0x0003241c01007387 */ /* 0x000fe20000100800 */
[----:B-1----:R-:W-:-:S03]  /*1fc70*/  SEL R27, R251, R252, !P6 ;  /* 0x000000fcfb1b7207 */ /* 0x002fc60007000000 */
[----:B------:R-:W3:Y:S04]  /*1fc80*/  LDL.LU R252, [R1+0x284] ;  /* 0x0002840001fc7983 */ /* 0x000ee80000300800 */
[----:B------:R1:W-:Y:S02]  /*1fc90*/  STL [R1+0x320], R27 ;  /* 0x0003201b01007387 */ /* 0x0003e40000100800 */
[----:B-1----:R-:W-:-:S05]  /*1fca0*/  SEL R27, R251, R26, !P6 ;  /* 0x0000001afb1b7207 */ /* 0x002fca0007000000 */
[----:B------:R-:W-:Y:S01]  /*1fcb0*/  STL [R1+0x31c], R27 ;  /* 0x00031c1b01007387 */ /* 0x000fe20000100800 */
[----:B------:R-:W-:-:S05]  /*1fcc0*/  SEL R26, R251, R25, !P6 ;  /* 0x00000019fb1a7207 */ /* 0x000fca0007000000 */
[----:B------:R-:W-:Y:S01]  /*1fcd0*/  STL [R1+0x8], R26 ;  /* 0x0000081a01007387 */ /* 0x000fe20000100800 */
[C---:B----4-:R-:W-:Y:S02]  /*1fce0*/  SEL R25, R251.reuse, R24, !P6 ;  /* 0x00000018fb197207 */ /* 0x050fe40007000000 */
        /* <DEDUP_REMOVED lines=25> */
[----:B------:R4:W-:Y:S01]  /*1fe80*/  STL [R1+0x2c8], R13 ;  /* 0x0002c80d01007387 */ /* 0x0009e20000100800 */
        /* <DEDUP_REMOVED lines=16> */
[----:B--2---:R-:W-:-:S03]  /*1ff90*/  SEL R3, R251, R2, !P6 ;  /* 0x00000002fb037207 */ /* 0x004fc60007000000 */
[----:B------:R-:W2:Y:S04]  /*1ffa0*/  LDL.LU R2, [R1+0x390] ;  /* 0x0003900001027983 */ /* 0x000ea80000300800 */
[----:B------:R-:W-:Y:S04]  /*1ffb0*/  STL [R1+0x2a4], R4 ;  /* 0x0002a40401007387 */ /* 0x000fe80000100800 */
[----:B------:R3:W-:Y:S04]  /*1ffc0*/  STL [R1+0x298], R3 ;  /* 0x0002980301007387 */ /* 0x0007e80000100800 */
[----:B-1----:R-:W2:Y:S04]  /*1ffd0*/  LDL.LU R14, [R1+0x3a4] ;  /* 0x0003a400010e7983 */ /* 0x002ea80000300800 */
[----:B----4-:R-:W4:Y:S01]  /*1ffe0*/  LDL.LU R13, [R1+0x3b4] ;  /* 0x0003b400010d7983 */ /* 0x010f220000300800 */
[----:B---3--:R-:W-:-:S05]  /*1fff0*/  SEL R0, R251, R0, !P6 ;  /* 0x00000000fb007207 */ /* 0x008fca0007000000 */
[----:B------:R1:W-:Y:S01]  /*20000*/  STL [R1+0x290], R0 ;  /* 0x0002900001007387 */ /* 0x0003e20000100800 */
[C---:B------:R-:W-:Y:S02]  /*20010*/  SEL R3, R251.reuse, R150, !P6 ;  /* 0x00000096fb037207 */ /* 0x040fe40007000000 */
[----:B------:R-:W-:-:S05]  /*20020*/  SEL R4, R251, R250, !P6 ;  /* 0x000000fafb047207 */ /* 0x000fca0007000000 */
[----:B------:R-:W-:Y:S04]  /*20030*/  STL [R1+0x28c], R4 ;  /* 0x00028c0401007387 */ /* 0x000fe80000100800 */
[----:B------:R-:W3:Y:S01]  /*20040*/  LDL.LU R12, [R1+0x370] ;  /* 0x00037000010c7983 */ /* 0x000ee20000300800 */
[----:B-1----:R-:W-:-:S05]  /*20050*/  SEL R0, R251, R252, !P6 ;  /* 0x000000fcfb007207 */ /* 0x002fca0007000000 */
[----:B------:R1:W-:Y:S04]  /*20060*/  STL [R1+0x288], R0 ;  /* 0x0002880001007387 */ /* 0x0003e80000100800 */
[----:B------:R-:W-:Y:S04]  /*20070*/  STL [R1+0x284], R3 ;  /* 0x0002840301007387 */ /* 0x000fe80000100800 */
[----:B------:R-:W3:Y:S01]  /*20080*/  LDL.LU R11, [R1+0x2e4] ;  /* 0x0002e400010b7983 */ /* 0x000ee20000300800 */
[----:B-1----:R-:W-:-:S03]  /*20090*/  SEL R0, R251, R151, !P6 ;  /* 0x00000097fb007207 */ /* 0x002fc60007000000 */
[----:B------:R-:W3:Y:S04]  /*200a0*/  LDL.LU R10, [R1+0x340] ;  /* 0x00034000010a7983 */ /* 0x000ee80000300800 */
[----:B------:R1:W-:Y:S04]  /*200b0*/  STL [R1+0x274], R0 ;  /* 0x0002740001007387 */ /* 0x0003e80000100800 */
[----:B------:R-:W3:Y:S04]  /*200c0*/  LDL.LU R9, [R1+0x344] ;  /* 0x0003440001097983 */ /* 0x000ee80000300800 */
[----:B------:R-:W3:Y:S04]  /*200d0*/  LDL.LU R8, [R1+0x314] ;  /* 0x0003140001087983 */ /* 0x000ee80000300800 */
[----:B------:R-:W3:Y:S01]  /*200e0*/  LDL.LU R7, [R1+0x318] ;  /* 0x0003180001077983 */ /* 0x000ee20000300800 */
[----:B------:R-:W-:-:S03]  /*200f0*/  SEL R4, R251, R152, !P6 ;  /* 0x00000098fb047207 */ /* 0x000fc60007000000 */
[----:B------:R-:W3:Y:S04]  /*20100*/  LDL.LU R6, [R1+0x304] ;  /* 0x0003040001067983 */ /* 0x000ee80000300800 */
[----:B------:R-:W3:Y:S04]  /*20110*/  LDL.LU R5, [R1+0x300] ;  /* 0x0003000001057983 */ /* 0x000ee80000300800 */
[----:B-1----:R-:W3:Y:S04]  /*20120*/  LDL.LU R0, [R1+0x2f8] ;  /* 0x0002f80001007983 */ /* 0x002ee80000300800 */
[----:B------:R1:W-:Y:S04]  /*20130*/  STL [R1+0xbc], R4 ;  /* 0x0000bc0401007387 */ /* 0x0003e80000100800 */
[----:B-1----:R-:W3:Y:S04]  /*20140*/  LDL.LU R4, [R1+0x2e0] ;  /* 0x0002e00001047983 */ /* 0x002ee80000300800 */
[----:B------:R-:W3:Y:S01]  /*20150*/  LDL.LU R250, [R1+0x2d8] ;  /* 0x0002d80001fa7983 */ /* 0x000ee20000300800 */
[----:B------:R-:W-:-:S02]  /*20160*/  SEL R3, R251, R153, !P6 ;  /* 0x00000099fb037207 */ /* 0x000fc40007000000 */
[----:B------:R-:W-:-:S03]  /*20170*/  SEL R16, R251, R155, !P6 ;  /* 0x0000009bfb107207 */ /* 0x000fc60007000000 */
[----:B------:R1:W-:Y:S01]  /*20180*/  STL [R1+0xb8], R3 ;  /* 0x0000b80301007387 */ /* 0x0003e20000100800 */
[C---:B------:R-:W-:Y:S02]  /*20190*/  SEL R15, R251.reuse, R156, !P6 ;  /* 0x0000009cfb0f7207 */ /* 0x040fe40007000000 */
[C---:B------:R-:W-:Y:S02]  /*201a0*/  SEL R17, R251.reuse, R157, !P6 ;  /* 0x0000009dfb117207 */ /* 0x040fe40007000000 */
[----:B-1----:R-:W-:-:S05]  /*201b0*/  SEL R3, R251, R154, !P6 ;  /* 0x0000009afb037207 */ /* 0x002fca0007000000 */
[----:B------:R1:W-:Y:S04]  /*201c0*/  STL [R1+0xb4], R3 ;  /* 0x0000b40301007387 */ /* 0x0003e80000100800 */
[----:B-1----:R-:W3:Y:S04]  /*201d0*/  LDL.LU R3, [R1+0x2a0] ;  /* 0x0002a00001037983 */ /* 0x002ee80000300800 */
[----:B------:R1:W-:Y:S04]  /*201e0*/  STL [R1+0xa4], R16 ;  /* 0x0000a41001007387 */ /* 0x0003e80000100800 */
[----:B------:R-:W3:Y:S04]  /*201f0*/  LDL.LU R252, [R1+0x29c] ;  /* 0x00029c0001fc7983 */ /* 0x000ee80000300800 */
[----:B------:R1:W-:Y:S02]  /*20200*/  STL [R1+0x9c], R15 ;  /* 0x00009c0f01007387 */ /* 0x0003e40000100800 */
[----:B-1----:R-:W-:-:S02]  /*20210*/  SEL R16, R251, R158, !P6 ;  /* 0x0000009efb107207 */ /* 0x002fc40007000000 */
[----:B------:R1:W-:Y:S01]  /*20220*/  STL [R1+0x94], R17 ;  /* 0x0000941101007387 */ /* 0x0003e20000100800 */
[----:B------:R-:W-:-:S03]  /*20230*/  SEL R15, R251, R159, !P6 ;  /* 0x0000009ffb0f7207 */ /* 0x000fc60007000000 */
[----:B------:R1:W-:Y:S02]  /*20240*/  STL [R1+0x90], R16 ;  /* 0x0000901001007387 */ /* 0x0003e40000100800 */
[C---:B-1----:R-:W-:Y:S02]  /*20250*/  SEL R17, R251.reuse, R160, !P6 ;  /* 0x000000a0fb117207 */ /* 0x042fe40007000000 */
[----:B------:R2:W-:Y:S01]  /*20260*/  STL [R1+0x8c], R15 ;  /* 0x00008c0f01007387 */ /* 0x0005e20000100800 */
[----:B------:R-:W-:-:S03]  /*20270*/  SEL R16, R251, R161, !P6 ;  /* 0x000000a1fb107207 */ /* 0x000fc60007000000 */
[----:B------:R-:W-:Y:S01]  /*20280*/  STL [R1+0x6c], R17 ;  /* 0x00006c1101007387 */ /* 0x000fe20000100800 */
[----:B--2---:R-:W-:-:S03]  /*20290*/  SEL R15, R251, R2, !P6 ;  /* 0x00000002fb0f7207 */ /* 0x004fc60007000000 */
[----:B------:R-:W2:Y:S04]  /*202a0*/  LDL.LU R2, [R1+0x294] ;  /* 0x0002940001027983 */ /* 0x000ea80000300800 */
[----:B------:R1:W-:Y:S04]  /*202b0*/  STL [R1+0x68], R16 ;  /* 0x0000681001007387 */ /* 0x0003e80000100800 */
[----:B------:R4:W-:Y:S01]  /*202c0*/  STL [R1+0x64], R15 ;  /* 0x0000640f01007387 */ /* 0x0009e20000100800 */
[C---:B-1----:R-:W-:Y:S02]  /*202d0*/  SEL R16, R251.reuse, R14, !P6 ;  /* 0x0000000efb107207 */ /* 0x042fe40007000000 */
[----:B------:R-:W-:-:S02]  /*202e0*/  SEL R14, R251, R162, !P6 ;  /* 0x000000a2fb0e7207 */ /* 0x000fc40007000000 */
[C---:B----4-:R-:W-:Y:S02]  /*202f0*/  SEL R15, R251.reuse, R13, !P6 ;  /* 0x0000000dfb0f7207 */ /* 0x050fe40007000000 */
[C---:B------:R-:W-:Y:S01]  /*20300*/  SEL R13, R251.reuse, R163, !P6 ;  /* 0x000000a3fb0d7207 */ /* 0x040fe20007000000 */
[----:B------:R-:W-:Y:S04]  /*20310*/  STL [R1+0x60], R16 ;  /* 0x0000601001007387 */ /* 0x000fe80000100800 */
[----:B------:R1:W-:Y:S04]  /*20320*/  STL [R1+0x5c], R15 ;  /* 0x00005c0f01007387 */ /* 0x0003e80000100800 */
[----:B------:R3:W-:Y:S04]  /*20330*/  STL [R1+0x58], R14 ;  /* 0x0000580e01007387 */ /* 0x0007e80000100800 */
[----:B------:R4:W-:Y:S01]  /*20340*/  STL [R1+0x50], R13 ;  /* 0x0000500d01007387 */ /* 0x0009e20000100800 */
[----:B-1----:R-:W-:-:S02]  /*20350*/  SEL R15, R251, R164, !P6 ;  /* 0x000000a4fb0f7207 */ /* 0x002fc40007000000 */
[C---:B---3--:R-:W-:Y:S02]  /*20360*/  SEL R14, R251.reuse, R12, !P6 ;  /* 0x0000000cfb0e7207 */ /* 0x048fe40007000000 */
[C---:B----4-:R-:W-:Y:S01]  /*20370*/  SEL R13, R251.reuse, R165, !P6 ;  /* 0x000000a5fb0d7207 */ /* 0x050fe20007000000 */
[----:B------:R-:W-:Y:S04]  /*20380*/  STL [R1+0x4c], R15 ;  /* 0x00004c0f01007387 */ /* 0x000fe80000100800 */
[----:B------:R-:W-:Y:S04]  /*20390*/  STL [R1+0x48], R14 ;  /* 0x0000480e01007387 */ /* 0x000fe80000100800 */
[----:B------:R1:W-:Y:S01]  /*203a0*/  STL [R1+0x3c], R13 ;  /* 0x00003c0d01007387 */ /* 0x0003e20000100800 */
[----:B------:R-:W-:-:S02]  /*203b0*/  SEL R12, R251, R11, !P6 ;  /* 0x0000000bfb0c7207 */ /* 0x000fc40007000000 */
        /* <DEDUP_REMOVED lines=11> */
[----:B-1----:R-:W3:Y:S01]  /*20470*/  LDL.LU R13, [R1+0x278] ;  /* 0x00027800010d7983 */ /* 0x002ee20000300800 */
[----:B------:R-:W-:-:S03]  /*20480*/  SEL R5, R251, R0, !P6 ;  /* 0x00000000fb057207 */ /* 0x000fc60007000000 */
[----:B------:R-:W-:Y:S04]  /*20490*/  STL [R1+0x24], R7 ;  /* 0x0000240701007387 */ /* 0x000fe80000100800 */
[----:B------:R1:W-:Y:S04]  /*204a0*/  STL [R1+0x20], R6 ;  /* 0x0000200601007387 */ /* 0x0003e80000100800 */
[----:B------:R-:W4:Y:S01]  /*204b0*/  LDL.LU R0, [R1+0x280] ;  /* 0x0002800001007983 */ /* 0x000f220000300800 */
[----:B-1----:R-:W-:-:S03]  /*204c0*/  SEL R6, R251, R4, !P6 ;  /* 0x00000004fb067207 */ /* 0x002fc60007000000 */
[----:B------:R1:W-:Y:S01]  /*204d0*/  STL [R1+0x1c], R5 ;  /* 0x00001c0501007387 */ /* 0x0003e20000100800 */
[----:B------:R-:W-:-:S03]  /*204e0*/  SEL R4, R251, R250, !P6 ;  /* 0x000000fafb047207 */ /* 0x000fc60007000000 */
[----:B------:R-:W-:Y:S04]  /*204f0*/  STL [R1+0x18], R6 ;  /* 0x0000180601007387 */ /* 0x000fe80000100800 */
[----:B------:R-:W4:Y:S01]  /*20500*/  LDL.LU R250, [R1+0x27c] ;  /* 0x00027c0001fa7983 */ /* 0x000f220000300800 */
[----:B-1----:R-:W-:-:S03]  /*20510*/  SEL R5, R251, R166, !P6 ;  /* 0x000000a6fb057207 */ /* 0x002fc60007000000 */
[----:B------:R1:W-:Y:S04]  /*20520*/  STL [R1+0x14], R4 ;  /* 0x0000140401007387 */ /* 0x0003e80000100800 */
[----:B------:R-:W-:Y:S01]  /*20530*/  STL [R1+0x10], R5 ;  /* 0x0000100501007387 */ /* 0x000fe20000100800 */
[----:B-1----:R-:W-:-:S05]  /*20540*/  SEL R4, R251, R167, !P6 ;  /* 0x000000a7fb047207 */ /* 0x002fca0007000000 */
[----:B------:R-:W-:Y:S04]  /*20550*/  STL [R1+0x4], R4 ;  /* 0x0000040401007387 */ /* 0x000fe80000100800 */
[----:B------:R-:W4:Y:S01]  /*20560*/  LDL.LU R24, [R1+0x260] ;  /* 0x0002600001187983 */ /* 0x000f220000300800 */
[----:B------:R-:W-:-:S05]  /*20570*/  SEL R3, R251, R3, !P6 ;  /* 0x00000003fb037207 */ /* 0x000fca0007000000 */
[----:B------:R1:W-:Y:S04]  /*20580*/  STL [R1], R3 ;  /* 0x0000000301007387 */ /* 0x0003e80000100800 */
[----:B------:R-:W4:Y:S04]  /*20590*/  LDL.LU R23, [R1+0x264] ;  /* 0x0002640001177983 */ /* 0x000f280000300800 */
[----:B------:R-:W4:Y:S04]  /*205a0*/  LDL.LU R22, [R1+0x270] ;  /* 0x0002700001167983 */ /* 0x000f280000300800 */
[----:B------:R-:W4:Y:S04]  /*205b0*/  LDL.LU R21, [R1+0x26c] ;  /* 0x00026c0001157983 */ /* 0x000f280000300800 */
[----:B------:R-:W4:Y:S04]  /*205c0*/  LDL.LU R20, [R1+0x268] ;  /* 0x0002680001147983 */ /* 0x000f280000300800 */
[----:B------:R-:W4:Y:S04]  /*205d0*/  LDL.LU R19, [R1+0x25c] ;  /* 0x00025c0001137983 */ /* 0x000f280000300800 */
[----:B------:R-:W4:Y:S04]  /*205e0*/  LDL.LU R18, [R1+0x258] ;  /* 0x0002580001127983 */ /* 0x000f280000300800 */
[----:B------:R-:W4:Y:S01]  /*205f0*/  LDL.LU R17, [R1+0x228] ;  /* 0x0002280001117983 */ /* 0x000f220000300800 */
[----:B--2---:R-:W-:-:S03]  /*20600*/  SEL R167, R251, R2, !P6 ;  /* 0x00000002fba77207 */ /* 0x004fc60007000000 */
[----:B------:R-:W2:Y:S04]  /*20610*/  LDL.LU R2, [R1+0x250] ;  /* 0x0002500001027983 */ /* 0x000ea80000300800 */
[----:B-1----:R-:W2:Y:S04]  /*20620*/  LDL.LU R3, [R1+0x254] ;  /* 0x0002540001037983 */ /* 0x002ea80000300800 */
        /* <DEDUP_REMOVED lines=8> */
[----:B------:R-:W2:Y:S01]  /*206b0*/  LDL.LU R12, [R1+0x22c] ;  /* 0x00022c00010c7983 */ /* 0x000ea20000300800 */
[----:B---3--:R-:W-:-:S05]  /*206c0*/  SEL R166, R251, R13, !P6 ;  /* 0x0000000dfba67207 */ /* 0x008fca0007000000 */
[----:B------:R1:W-:Y:S04]  /*206d0*/  STL.64 [R1+0x2ba0], R166 ;  /* 0x002ba0a601007387 */ /* 0x0003e80000100a00 */
[----:B------:R-:W3:Y:S04]  /*206e0*/  LDL.LU R13, [R1+0x21c] ;  /* 0x00021c00010d7983 */ /* 0x000ee80000300800 */
[----:B------:R-:W2:Y:S01]  /*206f0*/  LDL.LU R14, [R1+0x224] ;  /* 0x00022400010e7983 */ /* 0x000ea20000300800 */
[----:B----4-:R-:W-:-:S03]  /*20700*/  SEL R165, R251, R0, !P6 ;  /* 0x00000000fba57207 */ /* 0x010fc60007000000 */
[----:B------:R-:W4:Y:S04]  /*20710*/  LDL.LU R15, [R1+0x220] ;  /* 0x00022000010f7983 */ /* 0x000f280000300800 */
[----:B------:R-:W2:Y:S04]  /*20720*/  LDL.LU R16, [R1+0x218] ;  /* 0x0002180001107983 */ /* 0x000ea80000300800 */
[----:B------:R-:W2:Y:S01]  /*20730*/  LDL.LU R0, [R1+0x204] ;  /* 0x0002040001007983 */ /* 0x000ea20000300800 */
[----:B------:R-:W-:-:S03]  /*20740*/  SEL R164, R251, R250, !P6 ;  /* 0x000000fafba47207 */ /* 0x000fc60007000000 */
[----:B------:R-:W3:Y:S01]  /*20750*/  LDL.LU R250, [R1+0x214] ;  /* 0x0002140001fa7983 */ /* 0x000ee20000300800 */
[C---:B------:R-:W-:Y:S02]  /*20760*/  SEL R163, R251.reuse, R24, !P6 ;  /* 0x00000018fba37207 */ /* 0x040fe40007000000 */
[C---:B------:R-:W-:Y:S02]  /*20770*/  SEL R161, R251.reuse, R23, !P6 ;  /* 0x00000017fba17207 */ /* 0x040fe40007000000 */
[C---:B------:R-:W-:Y:S02]  /*20780*/  SEL R160, R251.reuse, R22, !P6 ;  /* 0x00000016fba07207 */ /* 0x040fe40007000000 */
[C---:B------:R-:W-:Y:S02]  /*20790*/  SEL R159, R251.reuse, R21, !P6 ;  /* 0x00000015fb9f7207 */ /* 0x040fe40007000000 */
[C---:B------:R-:W-:Y:S02]  /*207a0*/  SEL R158, R251.reuse, R20, !P6 ;  /* 0x00000014fb9e7207 */ /* 0x040fe40007000000 */
[----:B------:R-:W-:-:S02]  /*207b0*/  SEL R157, R251, R19, !P6 ;  /* 0x00000013fb9d7207 */ /* 0x000fc40007000000 */
        /* <DEDUP_REMOVED lines=23> */
[----:B------:R-:W4:Y:S01]  /*20930*/  LDL.LU R42, [R1+0x1b0] ;  /* 0x0001b000012a7983 */ /* 0x000f220000300800 */
[----:B------:R-:W-:-:S03]  /*20940*/  SEL R155, R251, R17, !P6 ;  /* 0x00000011fb9b7207 */ /* 0x000fc60007000000 */
[----:B------:R-:W4:Y:S01]  /*20950*/  LDL.LU R43, [R1+0x1ac] ;  /* 0x0001ac00012b7983 */ /* 0x000f220000300800 */
[----:B------:R-:W-:-:S03]  /*20960*/  SEL R156, R251, R18, !P6 ;  /* 0x00000012fb9c7207 */ /* 0x000fc60007000000 */
[----:B------:R-:W4:Y:S04]  /*20970*/  LDL.LU R44, [R1+0x1a8] ;  /* 0x0001a800012c7983 */ /* 0x000f280000300800 */
[----:B------:R-:W4:Y:S04]  /*20980*/  LDL.LU R45, [R1+0x1a4] ;  /* 0x0001a400012d7983 */ /* 0x000f280000300800 */
[----:B------:R-:W4:Y:S04]  /*20990*/  LDL.LU R46, [R1+0x1a0] ;  /* 0x0001a000012e7983 */ /* 0x000f280000300800 */
[----:B------:R-:W4:Y:S01]  /*209a0*/  LDL.LU R47, [R1+0x19c] ;  /* 0x00019c00012f7983 */ /* 0x000f220000300800 */
[----:B--2---:R-:W-:-:S03]  /*209b0*/  SEL R17, R251, R0, !P6 ;  /* 0x00000000fb117207 */ /* 0x004fc60007000000 */
[----:B------:R-:W2:Y:S01]  /*209c0*/  LDL.LU R0, [R1+0x198] ;  /* 0x0001980001007983 */ /* 0x000ea20000300800 */
[----:B---3--:R-:W-:-:S03]  /*209d0*/  SEL R18, R251, R250, !P6 ;  /* 0x000000fafb127207 */ /* 0x008fc60007000000 */
[----:B------:R-:W3:Y:S04]  /*209e0*/  LDL.LU R250, [R1+0x194] ;  /* 0x0001940001fa7983 */ /* 0x000ee80000300800 */
        /* <DEDUP_REMOVED lines=30> */
[----:B------:R-:W2:Y:S01]  /*20bd0*/  LDL.LU R0, [R1+0x11c] ;  /* 0x00011c0001007983 */ /* 0x000ea20000300800 */
[----:B---3--:R-:W-:-:S03]  /*20be0*/  SEL R49, R251, R250, !P6 ;  /* 0x000000fafb317207 */ /* 0x008fc60007000000 */
[----:B------:R-:W3:Y:S01]  /*20bf0*/  LDL.LU R250, [R1+0x118] ;  /* 0x0001180001fa7983 */ /* 0x000ee20000300800 */
[----:B----4-:R-:W-:-:S03]  /*20c00*/  SEL R107, R251, R77, !P6 ;  /* 0x0000004dfb6b7207 */ /* 0x010fc60007000000 */
[----:B------:R-:W4:Y:S01]  /*20c10*/  LDL.LU R77, [R1+0xec] ;  /* 0x0000ec00014d7983 */ /* 0x000f220000300800 */
[----:B------:R-:W-:-:S03]  /*20c20*/  SEL R108, R251, R76, !P6 ;  /* 0x0000004cfb6c7207 */ /* 0x000fc60007000000 */
        /* <DEDUP_REMOVED lines=37> */
[----:B--2---:R-:W-:-:S03]  /*20e80*/  SEL R127, R251, R0, !P6 ;  /* 0x00000000fb7f7207 */ /* 0x004fc60007000000 */
[----:B------:R-:W2:Y:S01]  /*20e90*/  LDL.LU R0, [R1+0xc4] ;  /* 0x0000c40001007983 */ /* 0x000ea20000300800 */
[----:B---3--:R-:W-:-:S03]  /*20ea0*/  SEL R128, R251, R250, !P6 ;  /* 0x000000fafb807207 */ /* 0x008fc60007000000 */
[----:B------:R-:W3:Y:S01]  /*20eb0*/  LDL.LU R250, [R1+0xc0] ;  /* 0x0000c00001fa7983 */ /* 0x000ee20000300800 */
[----:B------:R-:W-:Y:S01]  /*20ec0*/  IMAD.MOV.U32 R154, RZ, RZ, c[0x0][0x188] ;  /* 0x00006200ff9a7624 */ /* 0x000fe200078e00ff */
[C---:B------:R-:W-:Y:S02]  /*20ed0*/  SEL R252, R251.reuse, R252, !P6 ;  /* 0x000000fcfbfc7207 */ /* 0x040fe40007000000 */
[C---:B------:R-:W-:Y:S01]  /*20ee0*/  SEL R168, R251.reuse, R168, !P6 ;  /* 0x000000a8fba87207 */ /* 0x040fe20007000000 */
[----:B------:R-:W-:Y:S01]  /*20ef0*/  IMAD.SHL.U32 R151, R154, 0x4, RZ ;  /* 0x000000049a977824 */ /* 0x000fe200078e00ff */
[C---:B------:R-:W-:Y:S02]  /*20f00*/  SEL R169, R251.reuse, R169, !P6 ;  /* 0x000000a9fba97207 */ /* 0x040fe40007000000 */
[C---:B------:R-:W-:Y:S02]  /*20f10*/  SEL R170, R251.reuse, R170, !P6 ;  /* 0x000000aafbaa7207 */ /* 0x040fe40007000000 */
[----:B------:R-:W-:-:S02]  /*20f20*/  SEL R2, R251, R2, !P6 ;  /* 0x00000002fb027207 */ /* 0x000fc40007000000 */
[C---:B------:R-:W-:Y:S02]  /*20f30*/  SEL R3, R251.reuse, R3, !P6 ;  /* 0x00000003fb037207 */ /* 0x040fe40007000000 */
[C---:B------:R-:W-:Y:S02]  /*20f40*/  SEL R4, R251.reuse, R4, !P6 ;  /* 0x00000004fb047207 */ /* 0x040fe40007000000 */
[C---:B------:R-:W-:Y:S02]  /*20f50*/  SEL R5, R251.reuse, R5, !P6 ;  /* 0x00000005fb057207 */ /* 0x040fe40007000000 */
        /* <DEDUP_REMOVED lines=67> */
[C---:B----4-:R-:W-:Y:S02]  /*21390*/  SEL R129, R251.reuse, R77, !P6 ;  /* 0x0000004dfb817207 */ /* 0x050fe40007000000 */
        /* <DEDUP_REMOVED lines=56> */
[C---:B---3--:R-:W-:Y:S02]  /*21720*/  SEL R150, R251.reuse, R250, !P6 ;  /* 0x000000fafb967207 */ /* 0x048fe40007000000 */
[----:B------:R-:W3:Y:S01]  /*21730*/  S2R R250, SR_TID.X ;  /* 0x0000000000fa7919 */ /* 0x000ee20000002100 */
[C---:B--2---:R-:W-:Y:S02]  /*21740*/  SEL R149, R251.reuse, R0, !P6 ;  /* 0x00000000fb957207 */ /* 0x044fe40007000000 */
[C---:B------:R-:W-:Y:S02]  /*21750*/  SEL R226, R251.reuse, R226, !P6 ;  /* 0x000000e2fbe27207 */ /* 0x040fe40007000000 */
[C---:B------:R-:W-:Y:S02]  /*21760*/  SEL R227, R251.reuse, R227, !P6 ;  /* 0x000000e3fbe37207 */ /* 0x040fe40007000000 */
[----:B------:R-:W-:-:S02]  /*21770*/  SEL R228, R251, R228, !P6 ;  /* 0x000000e4fbe47207 */ /* 0x000fc40007000000 */
[C---:B------:R-:W-:Y:S02]  /*21780*/  SEL R229, R251.reuse, R229, !P6 ;  /* 0x000000e5fbe57207 */ /* 0x040fe40007000000 */
[C---:B------:R-:W-:Y:S02]  /*21790*/  SEL R230, R251.reuse, R230, !P6 ;  /* 0x000000e6fbe67207 */ /* 0x040fe40007000000 */
[----:B------:R-:W-:Y:S02]  /*217a0*/  SEL R231, R251, R231, !P6 ;  /* 0x000000e7fbe77207 */ /* 0x000fe40007000000 */
[----:B---3--:R-:W-:-:S05]  /*217b0*/  LOP3.LUT R250, R250, 0x7f, RZ, 0xc0, !PT ;  /* 0x0000007ffafa7812 */ /* 0x008fca00078ec0ff */
[----:B------:R-:W-:Y:S02]  /*217c0*/  IMAD.SHL.U32 R153, R250, 0x4, RZ ;  /* 0x00000004fa997824 */ /* 0x000fe400078e00ff */
[----:B------:R-:W-:Y:S01]  /*217d0*/  IMAD.MOV.U32 R250, RZ, RZ, c[0x0][0x180] ;  /* 0x00006000fffa7624 */ /* 0x000fe200078e00ff */
        /* <DEDUP_REMOVED lines=17> */
[----:B------:R-:W-:Y:S02]  /*218f0*/  SEL R249, R251, R249, !P6 ;  /* 0x000000f9fbf97207 */ /* 0x000fe40007000000 */
[----:B------:R-:W-:Y:S02]  /*21900*/  IADD3 R0, R153, 0x100000, RZ ;  /* 0x0010000099007810 */ /* 0x000fe40007ffe0ff */
[-C--:B------:R-:W-:Y:S01]  /*21910*/  LEA R60, P6, R154, R104.reuse, 0x4 ;  /* 0x000000689a3c7211 */ /* 0x080fe200078c20ff */
[----:B------:R-:W-:Y:S01]  /*21920*/  ULDC.64 UR8, c[0x0][0x118] ;  /* 0x0000460000087ab9 */ /* 0x000fe20000000a00 */
[----:B------:R-:W-:Y:S01]  /*21930*/  IADD3 R58, R250, -0xd, RZ ;  /* 0xfffffff3fa3a7810 */ /* 0x000fe20007ffe0ff */
[----:B------:R-:W-:Y:S01]  /*21940*/  STL [R1+0x2b9c], R240 ;  /* 0x002b9cf001007387 */ /* 0x000fe20000100800 */
[----:B------:R-:W-:Y:S01]  /*21950*/  LEA.HI.X.SX32 R61, R151, R105, 0x2, P6 ;  /* 0x00000069973d7211 */ /* 0x000fe200030f16ff */
[C---:B------:R-:W-:Y:S01]  /*21960*/  IMAD.SHL.U32 R59, R154.reuse, 0x8, RZ ;  /* 0x000000089a3b7824 */ /* 0x040fe200078e00ff */
[----:B------:R-:W-:Y:S01]  /*21970*/  LEA R102, P6, R154, R104, 0x5 ;  /* 0x000000689a667211 */ /* 0x000fe200078c28ff */
[----:B------:R2:W-:Y:S01]  /*21980*/  LDGSTS.E [R0], [R104.64], !P5 ;  /* 0x0000000068007fae */ /* 0x0005e2000e921848 */
[----:B------:R-:W-:-:S02]  /*21990*/  ISETP.GE.U32.AND P5, PT, R58, 0x7fffff74, PT ;  /* 0x7fffff743a00780c */ /* 0x000fc40003fa6070 */
[----:B------:R-:W-:Y:S01]  /*219a0*/  IADD3 R58, R250, -0x11, RZ ;  /* 0xffffffeffa3a7810 */ /* 0x000fe20007ffe0ff */
[----:B------:R-:W-:Y:S01]  /*219b0*/  STL [R1+0x2b98], R241 ;  /* 0x002b98f101007387 */ /* 0x000fe20000100800 */
[----:B------:R-:W-:-:S03]  /*219c0*/  LEA.HI.X.SX32 R103, R59, R105, 0x2, P6 ;  /* 0x000000693b677211 */ /* 0x000fc600030f16ff */
[----:B------:R-:W-:Y:S04]  /*219d0*/  STL [R1+0x2b94], R242 ;  /* 0x002b94f201007387 */ /* 0x000fe80000100800 */
[----:B------:R-:W-:Y:S04]  /*219e0*/  STL [R1+0x2b90], R243 ;  /* 0x002b90f301007387 */ /* 0x000fe80000100800 */
[----:B------:R-:W-:Y:S04]  /*219f0*/  STL [R1+0x2b8c], R244 ;  /* 0x002b8cf401007387 */ /* 0x000fe80000100800 */
[----:B------:R-:W-:Y:S04]  /*21a00*/  STL [R1+0x2b88], R245 ;  /* 0x002b88f501007387 */ /* 0x000fe80000100800 */
[----:B------:R3:W-:Y:S01]  /*21a10*/  LDGSTS.E [R0+0x800], [R60.64], !P4 ;  /* 0x008000003c007fae */ /* 0x0007e2000e121848 */
[----:B------:R-:W-:Y:S01]  /*21a20*/  ISETP.GE.U32.AND P4, PT, R58, 0x7fffff70, PT ;  /* 0x7fffff703a00780c */ /* 0x000fe20003f86070 */
[----:B------:R-:W-:-:S02]  /*21a30*/  IMAD R58, R154, 0x14, RZ ;  /* 0x000000149a3a7824 */ /* 0x000fc400078e02ff */
[----:B------:R-:W-:Y:S01]  /*21a40*/  STL [R1+0x2b84], R246 ;  /* 0x002b84f601007387 */ /* 0x000fe20000100800 */
[----:B------:R-:W-:-:S03]  /*21a50*/  IMAD.MOV.U32 R63, RZ, RZ, c[0x0][0x188] ;  /* 0x00006200ff3f7624 */ /* 0x000fc600078e00ff */
[----:B------:R-:W-:Y:S04]  /*21a60*/  STL [R1+0x2b80], R247 ;  /* 0x002b80f701007387 */ /* 0x000fe80000100800 */
[----:B------:R-:W-:Y:S01]  /*21a70*/  STL [R1+0x2b78], R248 ;  /* 0x002b78f801007387 */ /* 0x000fe20000100800 */
[----:B------:R-:W-:-:S03]  /*21a80*/  IMAD R59, R154, 0x30, RZ ;  /* 0x000000309a3b7824 */ /* 0x000fc600078e02ff */
[----:B------:R-:W-:Y:S01]  /*21a90*/  STL [R1+0x2b7c], R249 ;  /* 0x002b7cf901007387 */ /* 0x000fe20000100800 */
[----:B-1----:R-:W-:-:S03]  /*21aa0*/  IADD3 R166, P6, R58, R104, RZ ;  /* 0x000000683aa67210 */ /* 0x002fc60007fde0ff */
[----:B------:R3:W-:Y:S04]  /*21ab0*/  STL.64 [R1+0xc08], R60 ;  /* 0x000c083c01007387 */ /* 0x0007e80000100a00 */
[----:B------:R2:W-:Y:S01]  /*21ac0*/  LDGSTS.E [R0+0x1000], [R102.64], !P3 ;  /* 0x0100000066007fae */ /* 0x0005e2000d921848 */
[C---:B------:R-:W-:Y:S02]  /*21ad0*/  IMAD R64, R63.reuse, 0xc, RZ ;  /* 0x0000000c3f407824 */ /* 0x040fe400078e02ff */
[----:B------:R-:W-:Y:S02]  /*21ae0*/  IMAD R63, R63, 0x7c, RZ ;  /* 0x0000007c3f3f7824 */ /* 0x000fe400078e02ff */
[C---:B---3--:R-:W-:Y:S02]  /*21af0*/  IMAD R60, R154.reuse, 0x5, RZ ;  /* 0x000000059a3c7824 */ /* 0x048fe400078e02ff */
[----:B--2---:R-:W-:-:S03]  /*21b00*/  IMAD R0, R154, 0x1f0, RZ ;  /* 0x000001f09a007824 */ /* 0x004fc600078e02ff */
[-C--:B------:R-:W-:Y:S02]  /*21b10*/  LEA.HI.X.SX32 R167, R60, R105.reuse, 0x2, P6 ;  /* 0x000000693ca77211 */ /* 0x080fe400030f16ff */
[-C--:B------:R-:W-:Y:S02]  /*21b20*/  IADD3 R100, P6, R59, R104.reuse, RZ ;  /* 0x000000683b647210 */ /* 0x080fe40007fde0ff */
[----:B------:R-:W-:Y:S01]  /*21b30*/  IADD3 R240, P3, R0, R104, RZ ;  /* 0x0000006800f07210 */ /* 0x000fe20007f7e0ff */
[----:B------:R-:W-:Y:S01]  /*21b40*/  IMAD R62, R154, 0x1d0, RZ ;  /* 0x000001d09a3e7824 */ /* 0x000fe200078e02ff */
[-C--:B------:R-:W-:Y:S02]  /*21b50*/  LEA.HI.X.SX32 R101, R64, R105.reuse, 0x2, P6 ;  /* 0x0000006940657211 */ /* 0x080fe400030f16ff */
[----:B------:R-:W-:Y:S01]  /*21b60*/  LEA.HI.X.SX32 R241, R63, R105, 0x2, P3 ;  /* 0x000000693ff17211 */ /* 0x000fe200018f16ff */
[----:B------:R-:W-:Y:S01]  /*21b70*/  IMAD.MOV.U32 R63, RZ, RZ, c[0x0][0x188] ;  /* 0x00006200ff3f7624 */ /* 0x000fe200078e00ff */
[----:B------:R-:W-:Y:S01]  /*21b80*/  IADD3 R0, R153, 0x100000, RZ ;  /* 0x0010000099007810 */ /* 0x000fe20007ffe0ff */
[----:B------:R1:W-:Y:S02]  /*21b90*/  STL.64 [R1+0x2a38], R102 ;  /* 0x002a386601007387 */ /* 0x0003e40000100a00 */
[----:B------:R-:W-:-:S02]  /*21ba0*/  IMAD R64, R63, 0x78, RZ ;  /* 0x000000783f407824 */ /* 0x000fc400078e02ff */
[----:B------:R-:W-:Y:S01]  /*21bb0*/  STL.64 [R1+0xbd8], R166 ;  /* 0x000bd8a601007387 */ /* 0x000fe20000100a00 */
[----:B------:R-:W-:-:S03]  /*21bc0*/  IMAD R63, R63, 0x74, RZ ;  /* 0x000000743f3f7824 */ /* 0x000fc600078e02ff */
[----:B------:R-:W-:Y:S01]  /*21bd0*/  STL.64 [R1+0xbc8], R240 ;  /* 0x000bc8f001007387 */ /* 0x000fe20000100a00 */
[----:B------:R-:W-:-:S03]  /*21be0*/  IMAD R61, R154, 0x1e0, RZ ;  /* 0x000001e09a3d7824 */ /* 0x000fc600078e02ff */
[----:B------:R2:W-:Y:S04]  /*21bf0*/  LDGSTS.E [R0+0x1800], [R100.64], !P5 ;  /* 0x0180000064007fae */ /* 0x0005e8000e921848 */
[----:B------:R2:W-:Y:S01]  /*21c00*/  STL.64 [R1+0x2a40], R100 ;  /* 0x002a406401007387 */ /* 0x0005e20000100a00 */
[-C--:B-1----:R-:W-:Y:S01]  /*21c10*/  IADD3 R102, P6, R61, R104.reuse, RZ ;  /* 0x000000683d667210 */ /* 0x082fe20007fde0ff */
[----:B------:R-:W-:Y:S01]  /*21c20*/  IMAD R61, R154, 0x50, RZ ;  /* 0x000000509a3d7824 */ /* 0x000fe200078e02ff */
[----:B--2---:R-:W-:Y:S01]  /*21c30*/  IADD3 R100, P5, R62, R104, RZ ;  /* 0x000000683e647210 */ /* 0x004fe20007fbe0ff */
[----:B------:R-:W-:-:S03]  /*21c40*/  IMAD R0, R154, 0x1b0, RZ ;  /* 0x000001b09a007824 */ /* 0x000fc600078e02ff */
[-C--:B------:R-:W-:Y:S01]  /*21c50*/  LEA.HI.X.SX32 R101, R63, R105.reuse, 0x2, P5 ;  /* 0x000000693f657211 */ /* 0x080fe200028f16ff */
[----:B------:R-:W-:Y:S01]  /*21c60*/  IMAD.MOV.U32 R63, RZ, RZ, c[0x0][0x188] ;  /* 0x00006200ff3f7624 */ /* 0x000fe200078e00ff */
[-C--:B------:R-:W-:Y:S01]  /*21c70*/  LEA.HI.X.SX32 R103, R64, R105.reuse, 0x2, P6 ;  /* 0x0000006940677211 */ /* 0x080fe200030f16ff */
[C---:B------:R-:W-:Y:S01]  /*21c80*/  IMAD.SHL.U32 R62, R154.reuse, 0x10, RZ ;  /* 0x000000109a3e7824 */ /* 0x040fe200078e00ff */
[-C--:B------:R-:W-:Y:S01]  /*21c90*/  LEA R98, P6, R154, R104.reuse, 0x6 ;  /* 0x000000689a627211 */ /* 0x080fe200078c30ff */
[----:B------:R-:W-:Y:S01]  /*21ca0*/  IMAD R63, R63, 0x6c, RZ ;  /* 0x0000006c3f3f7824 */ /* 0x000fe200078e02ff */
[-C--:B------:R-:W-:Y:S02]  /*21cb0*/  IADD3 R242, P5, R0, R104.reuse, RZ ;  /* 0x0000006800f27210 */ /* 0x080fe40007fbe0ff */
[----:B------:R-:W-:Y:S02]  /*21cc0*/  IADD3 R60, R250, -0x15, RZ ;  /* 0xffffffebfa3c7810 */ /* 0x000fe40007ffe0ff */
[-C--:B------:R-:W-:Y:S01]  /*21cd0*/  LEA.HI.X.SX32 R99, R62, R105.reuse, 0x2, P6 ;  /* 0x000000693e637211 */ /* 0x080fe200030f16ff */
[----:B------:R-:W-:Y:S01]  /*21ce0*/  IMAD R62, R154, 0x1a0, RZ ;  /* 0x000001a09a3e7824 */ /* 0x000fe200078e02ff */
[----:B------:R-:W-:Y:S01]  /*21cf0*/  LEA.HI.X.SX32 R243, R63, R105, 0x2, P5 ;  /* 0x000000693ff37211 */ /* 0x000fe200028f16ff */
[----:B------:R-:W-:Y:S01]  /*21d00*/  IMAD.MOV.U32 R63, RZ, RZ, c[0x0][0x188] ;  /* 0x00006200ff3f7624 */ /* 0x000fe200078e00ff */
[----:B------:R-:W-:-:S02]  /*21d10*/  IADD3 R96, P6, R61, R104, RZ ;  /* 0x000000683d607210 */ /* 0x000fc40007fde0ff */
[----:B------:R-:W-:Y:S01]  /*21d20*/  ISETP.GE.U32.AND P3, PT, R60, 0x7fffff6c, PT ;  /* 0x7fffff6c3c00780c */ /* 0x000fe20003f66070 */
[----:B------:R-:W-:Y:S01]  /*21d30*/  IMAD R63, R63, 0x68, RZ ;  /* 0x000000683f3f7824 */ /* 0x000fe200078e02ff */
[----:B------:R-:W-:Y:S02]  /*21d40*/  LEA.HI.X.SX32 R97, R58, R105, 0x2, P6 ;  /* 0x000000693a617211 */ /* 0x000fe400030f16ff */
[----:B------:R-:W-:Y:S02]  /*21d50*/  IADD3 R60, R250, -0x19, RZ ;  /* 0xffffffe7fa3c7810 */ /* 0x000fe40007ffe0ff */
[----:B------:R-:W-:Y:S02]  /*21d60*/  IADD3 R244, P6, R62, R104, RZ ;  /* 0x000000683ef47210 */ /* 0x000fe40007fde0ff */
[----:B------:R-:W-:Y:S01]  /*21d70*/  IADD3 R0, R153, 0x100000, RZ ;  /* 0x0010000099007810 */ /* 0x000fe20007ffe0ff */
[----:B------:R-:W-:Y:S01]  /*21d80*/  STL.64 [R1+0xbc0], R102 ;  /* 0x000bc06601007387 */ /* 0x000fe20000100a00 */
[----:B------:R-:W-:-:S02]  /*21d90*/  ISETP.GE.U32.AND P5, PT, R60, 0x7fffff68, PT ;  /* 0x7fffff683c00780c */ /* 0x000fc40003fa6070 */
[----:B------:R-:W-:Y:S01]  /*21da0*/  LEA.HI.X.SX32 R245, R63, R105, 0x2, P6 ;  /* 0x000000693ff57211 */ /* 0x000fe200030f16ff */
[----:B------:R-:W-:Y:S01]  /*21db0*/  IMAD.MOV.U32 R63, RZ, RZ, c[0x0][0x188] ;  /* 0x00006200ff3f7624 */ /* 0x000fe200078e00ff */
[----:B------:R-:W-:Y:S01]  /*21dc0*/  IADD3 R60, R250, -0x1d, RZ ;  /* 0xffffffe3fa3c7810 */ /* 0x000fe20007ffe0ff */
[----:B------:R-:W-:Y:S01]  /*21dd0*/  STL.64 [R1+0xbb8], R100 ;  /* 0x000bb86401007387 */ /* 0x000fe20000100a00 */
[----:B------:R-:W-:-:S03]  /*21de0*/  IMAD R58, R154, 0x190, RZ ;  /* 0x000001909a3a7824 */ /* 0x000fc600078e02ff */
[----:B------:R-:W-:Y:S01]  /*21df0*/  STL.64 [R1+0xba0], R242 ;  /* 0x000ba0f201007387 */ /* 0x000fe20000100a00 */
[----:B------:R-:W-:-:S03]  /*21e00*/  IMAD R64, R63, 0x18, RZ ;  /* 0x000000183f407824 */ /* 0x000fc600078e02ff */
[----:B------:R1:W-:Y:S01]  /*21e10*/  LDGSTS.E [R0+0x2000], [R98.64], !P4 ;  /* 0x0200000062007fae */ /* 0x0003e2000e121848 */
[----:B------:R-:W-:Y:S01]  /*21e20*/  ISETP.GE.U32.AND P4, PT, R60, 0x7fffff64, PT ;  /* 0x7fffff643c00780c */ /* 0x000fe20003f86070 */
[----:B------:R-:W-:Y:S02]  /*21e30*/  IMAD R60, R154, 0x60, RZ ;  /* 0x000000609a3c7824 */ /* 0x000fe400078e02ff */
[----:B------:R-:W-:Y:S01]  /*21e40*/  STL [R1+0x2a58], R98 ;  /* 0x002a586201007387 */ /* 0x000fe20000100800 */
[----:B------:R-:W-:-:S03]  /*21e50*/  IMAD R63, R63, 0x64, RZ ;  /* 0x000000643f3f7824 */ /* 0x000fc600078e02ff */
[----:B------:R-:W-:Y:S04]  /*21e60*/  STL [R1+0x2a48], R99 ;  /* 0x002a486301007387 */ /* 0x000fe80000100800 */
[----:B------:R2:W-:Y:S04]  /*21e70*/  LDGSTS.E [R0+0x2800], [R96.64], !P3 ;  /* 0x0280000060007fae */ /* 0x0005e8000d921848 */
[----:B------:R2:W-:Y:S01]  /*21e80*/  STL.64 [R1+0x2a50], R96 ;  /* 0x002a506001007387 */ /* 0x0005e20000100a00 */
[-C--:B------:R-:W-:Y:S01]  /*21e90*/  IADD3 R94, P6, R60, R104.reuse, RZ ;  /* 0x000000683c5e7210 */ /* 0x080fe20007fde0ff */
[----:B------:R-:W-:Y:S01]  /*21ea0*/  IMAD R92, R154, 0x170, RZ ;  /* 0x000001709a5c7824 */ /* 0x000fe200078e02ff */
[----:B--2---:R-:W-:-:S04]  /*21eb0*/  IADD3 R96, P3, R58, R104, RZ ;  /* 0x000000683a607210 */ /* 0x004fc80007f7e0ff */
[-C--:B------:R-:W-:Y:S01]  /*21ec0*/  LEA.HI.X.SX32 R97, R63, R105.reuse, 0x2, P3 ;  /* 0x000000693f617211 */ /* 0x080fe200018f16ff */
[----:B------:R-:W-:Y:S01]  /*21ed0*/  IMAD.MOV.U32 R63, RZ, RZ, c[0x0][0x188] ;  /* 0x00006200ff3f7624 */ /* 0x000fe200078e00ff */
[-C--:B------:R-:W-:Y:S02]  /*21ee0*/  LEA.HI.X.SX32 R95, R64, R105.reuse, 0x2, P6 ;  /* 0x00000069405f7211 */ /* 0x080fe400030f16ff */
[-C--:B------:R-:W-:Y:S01]  /*21ef0*/  IADD3 R92, P6, R92, R104.reuse, RZ ;  /* 0x000000685c5c7210 */ /* 0x080fe20007fde0ff */
[C---:B------:R-:W-:Y:S01]  /*21f00*/  IMAD R64, R63.reuse, 0x5c, RZ ;  /* 0x0000005c3f407824 */ /* 0x040fe200078e02ff */
[----:B------:R-:W-:Y:S01]  /*21f10*/  IADD3 R58, R250, -0x21, RZ ;  /* 0xffffffdffa3a7810 */ /* 0x000fe20007ffe0ff */
[----:B------:R-:W-:Y:S01]  /*21f20*/  IMAD R88, R154, 0x160, RZ ;  /* 0x000001609a587824 */ /* 0x000fe200078e02ff */
[----:B------:R1:W-:Y:S02]  /*21f30*/  LDGSTS.E [R0+0x3000], [R94.64], !P5 ;  /* 0x030000005e007fae */ /* 0x0003e4000e921848 */
[----:B------:R-:W-:Y:S01]  /*21f40*/  LEA.HI.X.SX32 R93, R64, R105, 0x2, P6 ;  /* 0x00000069405d7211 */ /* 0x000fe200030f16ff */
[C---:B------:R-:W-:Y:S01]  /*21f50*/  IMAD R64, R63.reuse, 0x1c, RZ ;  /* 0x0000001c3f407824 */ /* 0x040fe200078e02ff */
[----:B------:R-:W-:Y:S01]  /*21f60*/  ISETP.GE.U32.AND P3, PT, R58, 0x7fffff60, PT ;  /* 0x7fffff603a00780c */ /* 0x000fe20003f66070 */
[----:B------:R-:W-:Y:S01]  /*21f70*/  IMAD R58, R154, 0x70, RZ ;  /* 0x000000709a3a7824 */ /* 0x000fe200078e02ff */
[----:B------:R-:W-:Y:S01]  /*21f80*/  IADD3 R88, P5, R88, R104, RZ ;  /* 0x0000006858587210 */ /* 0x000fe20007fbe0ff */
[----:B------:R-:W-:-:S02]  /*21f90*/  IMAD R63, R63, 0x58, RZ ;  /* 0x000000583f3f7824 */ /* 0x000fc400078e02ff */
[----:B------:R-:W-:Y:S01]  /*21fa0*/  IMAD R86, R154, 0x150, RZ ;  /* 0x000001509a567824 */ /* 0x000fe200078e02ff */
[-C--:B------:R-:W-:Y:S02]  /*21fb0*/  IADD3 R90, P6, R58, R104.reuse, RZ ;  /* 0x000000683a5a7210 */ /* 0x080fe40007fde0ff */
[-C--:B------:R-:W-:Y:S01]  /*21fc0*/  LEA.HI.X.SX32 R89, R63, R105.reuse, 0x2, P5 ;  /* 0x000000693f597211 */ /* 0x080fe200028f16ff */
[----:B------:R-:W-:Y:S01]  /*21fd0*/  IMAD.MOV.U32 R63, RZ, RZ, c[0x0][0x188] ;  /* 0x00006200ff3f7624 */ /* 0x000fe200078e00ff */
[-C--:B------:R-:W-:Y:S01]  /*21fe0*/  LEA.HI.X.SX32 R91, R64, R105.reuse, 0x2, P6 ;  /* 0x00000069405b7211 */ /* 0x080fe200030f16ff */
[----:B------:R-:W-:Y:S01]  /*21ff0*/  IMAD R84, R154, 0x130, RZ ;  /* 0x000001309a547824 */ /* 0x000fe200078e02ff */
[-C--:B------:R-:W-:Y:S01]  /*22000*/  IADD3 R86, P6, R86, R104.reuse, RZ ;  /* 0x0000006856567210 */ /* 0x080fe20007fde0ff */
[C---:B------:R-:W-:Y:S02]  /*22010*/  IMAD R64, R63.reuse, 0x54, RZ ;  /* 0x000000543f407824 */ /* 0x040fe400078e02ff */
[----:B------:R1:W-:Y:S01]  /*22020*/  LDGSTS.E [R0+0x3800], [R90.64], !P4 ;  /* 0x038000005a007fae */ /* 0x0003e2000e121848 */
[----:B------:R-:W-:Y:S01]  /*22030*/  IMAD R65, R63, 0x4c, RZ ;  /* 0x0000004c3f417824 */ /* 0x000fe200078e02ff */
[----:B------:R-:W-:Y:S01]  /*22040*/  IADD3 R84, P4, R84, R104, RZ ;  /* 0x0000006854547210 */ /* 0x000fe20007f9e0ff */
[----:B------:R-:W-:Y:S01]  /*22050*/  IMAD R80, R154, 0x120, RZ ;  /* 0x000001209a507824 */ /* 0x000fe200078e02ff */
[-C--:B------:R-:W-:Y:S01]  /*22060*/  LEA.HI.X.SX32 R87, R64, R105.reuse, 0x2, P6 ;  /* 0x0000006940577211 */ /* 0x080fe200030f16ff */
[----:B------:R-:W-:Y:S01]  /*22070*/  IMAD.MOV.U32 R64, RZ, RZ, c[0x0][0x188] ;  /* 0x00006200ff407624 */ /* 0x000fe200078e00ff */
[----:B------:R-:W-:-:S02]  /*22080*/  LEA.HI.X.SX32 R85, R65, R105, 0x2, P4 ;  /* 0x0000006941557211 */ /* 0x000fc400020f16ff */
[-C--:B------:R-:W-:Y:S01]  /*22090*/  IADD3 R80, P4, R80, R104.reuse, RZ ;  /* 0x0000006850507210 */ /* 0x080fe20007f9e0ff */
[----:B------:R-:W-:Y:S01]  /*220a0*/  IMAD R64, R64, 0x48, RZ ;  /* 0x0000004840407824 */ /* 0x000fe200078e02ff */
[CC--:B------:R-:W-:Y:S01]  /*220b0*/  LEA R82, P6, R154.reuse, R104.reuse, 0x7 ;  /* 0x000000689a527211 */ /* 0x0c0fe200078c38ff */
[C---:B------:R-:W-:Y:S02]  /*220c0*/  IMAD.SHL.U32 R63, R154.reuse, 0x20, RZ ;  /* 0x000000209a3f7824 */ /* 0x040fe400078e00ff */
[----:B------:R-:W-:Y:S01]  /*220d0*/  IMAD R78, R154, 0x110, RZ ;  /* 0x000001109a4e7824 */ /* 0x000fe200078e02ff */
[-C--:B------:R-:W-:Y:S01]  /*220e0*/  LEA.HI.X.SX32 R81, R64, R105.reuse, 0x2, P4 ;  /* 0x0000006940517211 */ /* 0x080fe200020f16ff */
[----:B------:R-:W-:Y:S01]  /*220f0*/  IMAD.MOV.U32 R64, RZ, RZ, c[0x0][0x188] ;  /* 0x00006200ff407624 */ /* 0x000fe200078e00ff */
[----:B------:R-:W-:Y:S01]  /*22100*/  LEA.HI.X.SX32 R83, R63, R105, 0x2, P6 ;  /* 0x000000693f537211 */ /* 0x000fe200030f16ff */
[----:B------:R-:W-:Y:S01]  /*22110*/  IMAD R76, R154, 0x90, RZ ;  /* 0x000000909a4c7824 */ /* 0x000fe200078e02ff */
[----:B------:R-:W-:Y:S01]  /*22120*/  IADD3 R78, P6, R78, R104, RZ ;  /* 0x000000684e4e7210 */ /* 0x000fe20007fde0ff */
[----:B------:R-:W-:-:S02]  /*22130*/  IMAD R65, R64, 0x44, RZ ;  /* 0x0000004440417824 */ /* 0x000fc400078e02ff */
[----:B------:R-:W-:Y:S01]  /*22140*/  IMAD R64, R64, 0x24, RZ ;  /* 0x0000002440407824 */ /* 0x000fe200078e02ff */
[----:B------:R-:W-:Y:S01]  /*22150*/  IADD3 R62, R250, -0x25, RZ ;  /* 0xffffffdbfa3e7810 */ /* 0x000fe20007ffe0ff */
[----:B------:R-:W-:Y:S01]  /*22160*/  IMAD R72, R154, 0xa0, RZ ;  /* 0x000000a09a487824 */ /* 0x000fe200078e02ff */
[-C--:B------:R-:W-:Y:S01]  /*22170*/  LEA.HI.X.SX32 R79, R65, R105.reuse, 0x2, P6 ;  /* 0x00000069414f7211 */ /* 0x080fe200030f16ff */
[----:B------:R1:W-:Y:S01]  /*22180*/  LDGSTS.E [R0+0x4000], [R82.64], !P3 ;  /* 0x0400000052007fae */ /* 0x0003e2000d921848 */
[----:B------:R-:W-:Y:S02]  /*22190*/  IADD3 R76, P6, R76, R104, RZ ;  /* 0x000000684c4c7210 */ /* 0x000fe40007fde0ff */
[----:B------:R-:W-:Y:S02]  /*221a0*/  ISETP.GE.U32.AND P5, PT, R62, 0x7fffff5c, PT ;  /* 0x7fffff5c3e00780c */ /* 0x000fe40003fa6070 */
[----:B------:R-:W-:Y:S01]  /*221b0*/  LEA.HI.X.SX32 R77, R64, R105, 0x2, P6 ;  /* 0x00000069404d7211 */ /* 0x000fe200030f16ff */
[----:B------:R-:W-:Y:S01]  /*221c0*/  IMAD.MOV.U32 R64, RZ, RZ, c[0x0][0x188] ;  /* 0x00006200ff407624 */ /* 0x000fe200078e00ff */
[----:B------:R-:W-:-:S02]  /*221d0*/  IADD3 R62, R250, -0x29, RZ ;  /* 0xffffffd7fa3e7810 */ /* 0x000fc40007ffe0ff */
[-C--:B------:R-:W-:Y:S01]  /*221e0*/  IADD3 R72, P6, R72, R104.reuse, RZ ;  /* 0x0000006848487210 */ /* 0x080fe20007fde0ff */
[----:B------:R-:W-:Y:S01]  /*221f0*/  IMAD R64, R64, 0x28, RZ ;  /* 0x0000002840407824 */ /* 0x000fe200078e02ff */
[----:B------:R-:W-:Y:S01]  /*22200*/  ISETP.GE.U32.AND P4, PT, R62, 0x7fffff58, PT ;  /* 0x7fffff583e00780c */ /* 0x000fe20003f86070 */
[C---:B------:R-:W-:Y:S01]  /*22210*/  IMAD.SHL.U32 R63, R154.reuse, 0x40, RZ ;  /* 0x000000409a3f7824 */ /* 0x040fe200078e00ff */
[CC--:B------:R-:W-:Y:S01]  /*22220*/  LEA R74, P3, R154.reuse, R104.reuse, 0x8 ;  /* 0x000000689a4a7211 */ /* 0x0c0fe200078640ff */
[----:B------:R-:W-:Y:S01]  /*22230*/  IMAD R70, R154, 0xf0, RZ ;  /* 0x000000f09a467824 */ /* 0x000fe200078e02ff */
[-C--:B------:R-:W-:Y:S01]  /*22240*/  LEA.HI.X.SX32 R73, R64, R105.reuse, 0x2, P6 ;  /* 0x0000006940497211 */ /* 0x080fe200030f16ff */
[----:B------:R-:W-:Y:S01]  /*22250*/  IMAD.MOV.U32 R64, RZ, RZ, c[0x0][0x188] ;  /* 0x00006200ff407624 */ /* 0x000fe200078e00ff */
[----:B------:R-:W-:Y:S01]  /*22260*/  IADD3 R62, R250, -0x2d, RZ ;  /* 0xffffffd3fa3e7810 */ /* 0x000fe20007ffe0ff */
[----:B------:R-:W-:Y:S01]  /*22270*/  IMAD R66, R154, 0xc0, RZ ;  /* 0x000000c09a427824 */ /* 0x000fe200078e02ff */
[-C--:B------:R-:W-:Y:S01]  /*22280*/  LEA.HI.X.SX32 R75, R63, R105.reuse, 0x2, P3 ;  /* 0x000000693f4b7211 */ /* 0x080fe200018f16ff */
[----:B------:R-:W-:Y:S01]  /*22290*/  IMAD R65, R64, 0x3c, RZ ;  /* 0x0000003c40417824 */ /* 0x000fe200078e02ff */
[-C--:B------:R-:W-:Y:S01]  /*222a0*/  IADD3 R70, P6, R70, R104.reuse, RZ ;  /* 0x0000006846467210 */ /* 0x080fe20007fde0ff */
[----:B------:R-:W-:Y:S01]  /*222b0*/  IMAD R68, R154, 0xb0, RZ ;  /* 0x000000b09a447824 */ /* 0x000fe200078e02ff */
[----:B------:R-:W-:Y:S01]  /*222c0*/  ISETP.GE.U32.AND P3, PT, R62, 0x7fffff54, PT ;  /* 0x7fffff543e00780c */ /* 0x000fe20003f66070 */
[----:B------:R1:W-:Y:S01]  /*222d0*/  LDGSTS.E [R0+0x4800], [R76.64], !P5 ;  /* 0x048000004c007fae */ /* 0x0003e2000e921848 */
[----:B------:R-:W-:Y:S01]  /*222e0*/  IADD3 R62, R250, -0x31, RZ ;  /* 0xffffffcffa3e7810 */ /* 0x000fe20007ffe0ff */
[----:B------:R-:W-:Y:S01]  /*222f0*/  IMAD R64, R64, 0x2c, RZ ;  /* 0x0000002c40407824 */ /* 0x000fe200078e02ff */
[----:B------:R-:W-:Y:S01]  /*22300*/  LEA.HI.X.SX32 R71, R65, R105, 0x2, P6 ;  /* 0x0000006941477211 */ /* 0x000fe200030f16ff */
[----:B------:R-:W-:Y:S01]  /*22310*/  STL.64 [R1+0xb98], R244 ;  /* 0x000b98f401007387 */ /* 0x000fe20000100a00 */
[----:B------:R-:W-:-:S03]  /*22320*/  IADD3 R68, P6, R68, R104, RZ ;  /* 0x0000006844447210 */ /* 0x000fc60007fde0ff */
[----:B------:R2:W-:Y:S01]  /*22330*/  LDGSTS.E [R0+0x5000], [R72.64], !P4 ;  /* 0x0500000048007fae */ /* 0x0005e2000e121848 */
[----:B------:R-:W-:-:S03]  /*22340*/  IADD3 R66, P4, R66, R104, RZ ;  /* 0x0000006842427210 */ /* 0x000fc60007f9e0ff */
[----:B------:R-:W-:Y:S01]  /*22350*/  STL.64 [R1+0xb90], R96 ;  /* 0x000b906001007387 */ /* 0x000fe20000100a00 */
[----:B------:R-:W-:-:S03]  /*22360*/  ISETP.GE.U32.AND P5, PT, R62, 0x7fffff50, PT ;  /* 0x7fffff503e00780c */ /* 0x000fc60003fa6070 */
[----:B------:R-:W-:Y:S01]  /*22370*/  STL [R1+0x2a60], R94 ;  /* 0x002a605e01007387 */ /* 0x000fe20000100800 */
[----:B------:R-:W-:-:S03]  /*22380*/  LEA.HI.X.SX32 R69, R64, R105, 0x2, P6 ;  /* 0x0000006940457211 */ /* 0x000fc600030f16ff */
[----:B------:R-:W-:Y:S01]  /*22390*/  STL [R1+0x2a5c], R95 ;  /* 0x002a5c5f01007387 */ /* 0x000fe20000100800 */
[----:B------:R-:W-:Y:S01]  /*223a0*/  LEA.HI.X.SX32 R67, R59, R105, 0x2, P4 ;  /* 0x000000693b437211 */ /* 0x000fe200020f16ff */
[----:B------:R-:W-:Y:S02]  /*223b0*/  IMAD R59, R154, 0x1c0, RZ ;  /* 0x000001c09a3b7824 */ /* 0x000fe400078e02ff */
[----:B------:R-:W-:Y:S01]  /*223c0*/  STL [R1+0x2a68], R90 ;  /* 0x002a685a01007387 */ /* 0x000fe20000100800 */
[----:B------:R-:W-:-:S03]  /*223d0*/  IADD3 R62, R250, -0x35, RZ ;  /* 0xffffffcbfa3e7810 */ /* 0x000fc60007ffe0ff */
[----:B------:R-:W-:Y:S04]  /*223e0*/  STL [R1+0x2a64], R91 ;  /* 0x002a645b01007387 */ /* 0x000fe80000100800 */
[----:B------:R-:W-:Y:S01]  /*223f0*/  STL [R1+0x2a70], R82 ;  /* 0x002a705201007387 */ /* 0x000fe20000100800 */
[----:B------:R-:W-:-:S03]  /*22400*/  ISETP.GE.U32.AND P6, PT, R62, 0x7fffff4c, PT ;  /* 0x7fffff4c3e00780c */ /* 0x000fc60003fc6070 */
[----:B------:R-:W-:Y:S01]  /*22410*/  STL [R1+0x2a6c], R83 ;  /* 0x002a6c5301007387 */ /* 0x000fe20000100800 */
[----:B------:R-:W-:-:S03]  /*22420*/  IMAD R62, R154, 0x180, RZ ;  /* 0x000001809a3e7824 */ /* 0x000fc600078e02ff */
[----:B------:R-:W-:Y:S01]  /*22430*/  STL [R1+0x2a78], R76 ;  /* 0x002a784c01007387 */ /* 0x000fe20000100800 */
[----:B------:R-:W-:-:S03]  /*22440*/  IMAD R64, R154, 0xd0, RZ ;  /* 0x000000d09a407824 */ /* 0x000fc600078e02ff */
[----:B------:R-:W-:Y:S01]  /*22450*/  STL [R1+0x2a74], R77 ;  /* 0x002a744d01007387 */ /* 0x000fe20000100800 */
[----:B------:R-:W-:-:S03]  /*22460*/  IMAD.MOV.U32 R152, RZ, RZ, c[0x0][0x188] ;  /* 0x00006200ff987624 */ /* 0x000fc600078e00ff */
[----:B------:R2:W-:Y:S04]  /*22470*/  STL [R1+0x2a80], R72 ;  /* 0x002a804801007387 */ /* 0x0005e80000100800 */
[----:B------:R1:W-:Y:S01]  /*22480*/  LDGSTS.E [R0+0x5800], [R68.64], !P3 ;  /* 0x0580000044007fae */ /* 0x0003e2000d921848 */
[----:B------:R-:W-:Y:S01]  /*22490*/  IADD3 R63, R250, -0x3d, RZ ;  /* 0xffffffc3fa3f7810 */ /* 0x000fe20007ffe0ff */
[----:B------:R-:W-:Y:S02]  /*224a0*/  IMAD R152, R152, 0x34, RZ ;  /* 0x0000003498987824 */ /* 0x000fe400078e02ff */
[----:B------:R3:W-:Y:S01]  /*224b0*/  STL [R1+0x2a7c], R73 ;  /* 0x002a7c4901007387 */ /* 0x0007e20000100800 */
[----:B--2---:R-:W-:-:S03]  /*224c0*/  IADD3 R72, P3, R59, R104, RZ ;  /* 0x000000683b487210 */ /* 0x004fc60007f7e0ff */
[----:B------:R2:W-:Y:S01]  /*224d0*/  LDGSTS.E [R0+0x6000], [R66.64], !P5 ;  /* 0x0600000042007fae */ /* 0x0005e2000e921848 */
[-C--:B------:R-:W-:Y:S01]  /*224e0*/  IADD3 R64, P5, R64, R104.reuse, RZ ;  /* 0x0000006840407210 */ /* 0x080fe20007fbe0ff */
[----:B------:R-:W-:Y:S01]  /*224f0*/  IMAD R59, R154, 0x140, RZ ;  /* 0x000001409a3b7824 */ /* 0x000fe200078e02ff */
[-C--:B---3--:R-:W-:Y:S02]  /*22500*/  LEA.HI.X.SX32 R73, R58, R105.reuse, 0x2, P3 ;  /* 0x000000693a497211 */ /* 0x088fe400018f16ff */
[----:B------:R-:W-:Y:S02]  /*22510*/  IADD3 R62, P3, R62, R104, RZ ;  /* 0x000000683e3e7210 */ /* 0x000fe40007f7e0ff */
[----:B------:R-:W-:Y:S02]  /*22520*/  IADD3 R58, R250, -0x39, RZ ;  /* 0xffffffc7fa3a7810 */ /* 0x000fe40007ffe0ff */
[----:B------:R-:W-:Y:S02]  /*22530*/  ISETP.GE.U32.AND P4, PT, R63, 0x7fffff44, PT ;  /* 0x7fffff443f00780c */ /* 0x000fe40003f86070 */
[----:B------:R-:W-:-:S02]  /*22540*/  LEA.HI.X.SX32 R63, R60, R105, 0x2, P3 ;  /* 0x000000693c3f7211 */ /* 0x000fc400018f16ff */
[-C--:B------:R-:W-:Y:S01]  /*22550*/  LEA.HI.X.SX32 R65, R152, R105.reuse, 0x2, P5 ;  /* 0x0000006998417211 */ /* 0x080fe200028f16ff */
[----:B------:R-:W-:Y:S01]  /*22560*/  IMAD.MOV.U32 R152, RZ, RZ, c[0x0][0x188] ;  /* 0x00006200ff987624 */ /* 0x000fe200078e00ff */
[----:B------:R-:W-:Y:S01]  /*22570*/  ISETP.GE.U32.AND P3, PT, R58, 0x7fffff48, PT ;  /* 0x7fffff483a00780c */ /* 0x000fe20003f66070 */
[----:B------:R-:W-:Y:S01]  /*22580*/  IMAD R58, R154, 0xe0, RZ ;  /* 0x000000e09a3a7824 */ /* 0x000fe200078e02ff */
[----:B------:R-:W-:Y:S01]  /*22590*/  IADD3 R60, P5, R59, R104, RZ ;  /* 0x000000683b3c7210 */ /* 0x000fe20007fbe0ff */
[----:B------:R-:W-:Y:S01]  /*225a0*/  STL [R1+0x2a88], R68 ;  /* 0x002a884401007387 */ /* 0x000fe20000100800 */
[----:B------:R-:W-:Y:S01]  /*225b0*/  IMAD R162, R152, 0x38, RZ ;  /* 0x0000003898a27824 */ /* 0x000fe200078e02ff */
[----:B------:R-:W-:Y:S02]  /*225c0*/  IADD3 R152, R250, -0x70, RZ ;  /* 0xffffff90fa987810 */ /* 0x000fe40007ffe0ff */
[----:B------:R-:W-:Y:S01]  /*225d0*/  STL [R1+0x2a84], R69 ;  /* 0x002a844501007387 */ /* 0x000fe20000100800 */
[----:B------:R-:W-:-:S03]  /*225e0*/  LEA.HI.X.SX32 R61, R61, R105, 0x2, P5 ;  /* 0x000000693d3d7211 */ /* 0x000fc600028f16ff */
[----:B------:R1:W-:Y:S01]  /*225f0*/  LDGSTS.E [R0+0x6800], [R64.64], !P6 ;  /* 0x0680000040007fae */ /* 0x0003e2000f121848 */
[----:B------:R-:W-:-:S03]  /*22600*/  IADD3 R58, P6, R58, R104, RZ ;  /* 0x000000683a3a7210 */ /* 0x000fc60007fde0ff */
[----:B------:R2:W-:Y:S01]  /*22610*/  STL [R1+0x2a90], R66 ;  /* 0x002a904201007387 */ /* 0x0005e20000100800 */
[----:B------:R-:W-:Y:S02]  /*22620*/  LEA.HI.X.SX32 R59, R162, R105, 0x2, P6 ;  /* 0x00000069a23b7211 */ /* 0x000fe400030f16ff */
[----:B------:R-:W-:Y:S01]  /*22630*/  ISETP.GE.U32.AND P6, PT, R152, 0x7fffff11, PT ;  /* 0x7fffff119800780c */ /* 0x000fe20003fc6070 */
[----:B------:R3:W-:Y:S01]  /*22640*/  STL [R1+0x2a8c], R67 ;  /* 0x002a8c4301007387 */ /* 0x0007e20000100800 */
[----:B------:R-:W-:-:S03]  /*22650*/  IADD3 R152, R250, -0x45, RZ ;  /* 0xffffffbbfa987810 */ /* 0x000fc60007ffe0ff */
[----:B------:R4:W-:Y:S01]  /*22660*/  LDGSTS.E [R0+0x7000], [R58.64], !P3 ;  /* 0x070000003a007fae */ /* 0x0009e2000d921848 */
[----:B--2---:R-:W-:Y:S02]  /*22670*/  IADD3 R66, P5, R151, R104, RZ ;  /* 0x0000006897427210 */ /* 0x004fe40007fbe0ff */
[----:B------:R-:W-:Y:S02]  /*22680*/  IADD3 R151, R250, -0x41, RZ ;  /* 0xffffffbffa977810 */ /* 0x000fe40007ffe0ff */
[----:B---3--:R-:W-:Y:S02]  /*22690*/  LEA.HI.X.SX32 R67, R154, R105, 0x2, P5 ;  /* 0x000000699a437211 */ /* 0x008fe400028f16ff */
[----:B------:R-:W-:Y:S02]  /*226a0*/  ISETP.GE.U32.AND P5, PT, R151, 0x7fffff40, PT ;  /* 0x7fffff409700780c */ /* 0x000fe40003fa6070 */
[----:B------:R-:W-:Y:S02]  /*226b0*/  IADD3 R151, R153, 0x100000, RZ ;  /* 0x0010000099977810 */ /* 0x000fe40007ffe0ff */
[----:B------:R-:W-:-:S02]  /*226c0*/  ISETP.GE.U32.AND P3, PT, R152, 0x7fffff3c, PT ;  /* 0x7fffff3c9800780c */ /* 0x000fc40003f66070 */
[----:B------:R-:W-:Y:S01]  /*226d0*/  IADD3 R152, R250, -0x49, RZ ;  /* 0xffffffb7fa987810 */ /* 0x000fe20007ffe0ff */
[----:B------:R3:W-:Y:S03]  /*226e0*/  LDGSTS.E [R151+0x7800], [R70.64], !P4 ;  /* 0x0780000046977fae */ /* 0x0007e6000e121848 */
[----:B------:R-:W-:Y:S02]  /*226f0*/  ISETP.GE.U32.AND P4, PT, R152, 0x7fffff38, PT ;  /* 0x7fffff389800780c */ /* 0x000fe40003f86070 */
[----:B------:R-:W-:Y:S01]  /*22700*/  IADD3 R152, R250, -0x4d, RZ ;  /* 0xffffffb3fa987810 */ /* 0x000fe20007ffe0ff */
[----:B------:R1:W-:Y:S03]  /*22710*/  LDGSTS.E [R0+0x8000], [R74.64], !P5 ;  /* 0x080000004a007fae */ /* 0x0003e6000e921848 */
[----:B------:R-:W-:Y:S01]  /*22720*/  ISETP.GE.U32.AND P5, PT, R152, 0x7fffff34, PT ;  /* 0x7fffff349800780c */ /* 0x000fe20003fa6070 */
[----:B------:R3:W-:Y:S01]  /*22730*/  LDGSTS.E [R151+0x8800], [R78.64], !P3 ;  /* 0x088000004e977fae */ /* 0x0007e2000d921848 */
[----:B------:R-:W-:-:S04]  /*22740*/  IADD3 R152, R250, -0x51, RZ ;  /* 0xffffffaffa987810 */ /* 0x000fc80007ffe0ff */
        /* <DEDUP_REMOVED lines=16> */
[----:B------:R-:W-:Y:S01]  /*22850*/  STL.64 [R1+0xba8], R72 ;  /* 0x000ba84801007387 */ /* 0x000fe20000100a00 */
[----:B------:R-:W-:-:S03]  /*22860*/  IADD3 R152, R250, -0x69, RZ ;  /* 0xffffff97fa987810 */ /* 0x000fc60007ffe0ff */
[----:B------:R-:W-:Y:S04]  /*22870*/  STL [R1+0x2aa0], R64 ;  /* 0x002aa04001007387 */ /* 0x000fe80000100800 */
[----:B------:R3:W-:Y:S01]  /*22880*/  LDGSTS.E [R151+0xb800], [R92.64], !P3 ;  /* 0x0b8000005c977fae */ /* 0x0007e2000d921848 */
[----:B------:R-:W-:Y:S02]  /*22890*/  ISETP.GE.U32.AND P3, PT, R152, 0x7fffff18, PT ;  /* 0x7fffff189800780c */ /* 0x000fe40003f66070 */
[----:B------:R-:W-:Y:S01]  /*228a0*/  IADD3 R152, R250, -0x6d, RZ ;  /* 0xffffff93fa987810 */ /* 0x000fe20007ffe0ff */
[----:B------:R-:W-:Y:S04]  /*228b0*/  STL [R1+0x2a94], R65 ;  /* 0x002a944101007387 */ /* 0x000fe80000100800 */
[----:B------:R-:W-:Y:S04]  /*228c0*/  STL.64 [R1+0x2a98], R104 ;  /* 0x002a986801007387 */ /* 0x000fe80000100a00 */
[----:B------:R-:W-:Y:S04]  /*228d0*/  STL.64 [R1+0xbd0], R66 ;  /* 0x000bd04201007387 */ /* 0x000fe80000100a00 */
[----:B------:R-:W-:Y:S04]  /*228e0*/  STL [R1+0x2aa8], R58 ;  /* 0x002aa83a01007387 */ /* 0x000fe80000100800 */
[----:B------:R4:W-:Y:S04]  /*228f0*/  STL [R1+0x2aa4], R59 ;  /* 0x002aa43b01007387 */ /* 0x0009e80000100800 */
[----:B------:R1:W-:Y:S01]  /*22900*/  LDGSTS.E [R0+0xc000], [R62.64], !P4 ;  /* 0x0c0000003e007fae */ /* 0x0003e2000e121848 */
[----:B------:R-:W-:-:S02]  /*22910*/  ISETP.GE.U32.AND P4, PT, R152, 0x7fffff14, PT ;  /* 0x7fffff149800780c */ /* 0x000fc40003f86070 */
[----:B------:R-:W-:Y:S01]  /*22920*/  IADD3 R152, R250, -0x71, RZ ;  /* 0xffffff8ffa987810 */ /* 0x000fe20007ffe0ff */
[----:B------:R-:W-:Y:S04]  /*22930*/  STL [R1+0x2ab0], R70 ;  /* 0x002ab04601007387 */ /* 0x000fe80000100800 */
[----:B------:R-:W-:Y:S04]  /*22940*/  STL [R1+0x2aac], R71 ;  /* 0x002aac4701007387 */ /* 0x000fe80000100800 */
[----:B------:R-:W-:Y:S04]  /*22950*/  STL [R1+0x2ab8], R74 ;  /* 0x002ab84a01007387 */ /* 0x000fe80000100800 */
[----:B------:R-:W-:Y:S04]  /*22960*/  STL [R1+0x2ab4], R75 ;  /* 0x002ab44b01007387 */ /* 0x000fe80000100800 */
[----:B------:R-:W-:Y:S04]  /*22970*/  STL [R1+0x2ac0], R78 ;  /* 0x002ac04e01007387 */ /* 0x000fe80000100800 */
        /* <DEDUP_REMOVED lines=9> */
[----:B------:R-:W-:-:S03]  /*22a10*/  ISETP.GE.U32.AND P3, PT, R152, 0x7fffff0c, PT ;  /* 0x7fffff0c9800780c */ /* 0x000fc60003f66070 */
[----:B------:R-:W-:Y:S04]  /*22a20*/  STL [R1+0x2ad8], R60 ;  /* 0x002ad83c01007387 */ /* 0x000fe80000100800 */
[----:B------:R-:W-:Y:S04]  /*22a30*/  STL [R1+0x2ad4], R61 ;  /* 0x002ad43d01007387 */ /* 0x000fe80000100800 */
[----:B------:R-:W-:Y:S04]  /*22a40*/  STL.64 [R1+0x2ae0], R86 ;  /* 0x002ae05601007387 */ /* 0x000fe80000100a00 */
[----:B------:R-:W-:Y:S04]  /*22a50*/  STL [R1+0x2aec], R88 ;  /* 0x002aec5801007387 */ /* 0x000fe80000100800 */
[----:B------:R-:W-:Y:S04]  /*22a60*/  STL [R1+0x2ae8], R89 ;  /* 0x002ae85901007387 */ /* 0x000fe80000100800 */
[----:B------:R-:W-:Y:S04]  /*22a70*/  STL [R1+0x2af4], R92 ;  /* 0x002af45c01007387 */ /* 0x000fe80000100800 */
[----:B------:R-:W-:Y:S01]  /*22a80*/  STL [R1+0x2af0], R93 ;  /* 0x002af05d01007387 */ /* 0x000fe20000100800 */
[----:B------:R-:W-:-:S03]  /*22a90*/  IADD3 R152, R250, -0x79, RZ ;  /* 0xffffff87fa987810 */ /* 0x000fc60007ffe0ff */
[----:B------:R-:W-:Y:S04]  /*22aa0*/  STL [R1+0x2afc], R62 ;  /* 0x002afc3e01007387 */ /* 0x000fe80000100800 */
[----:B------:R-:W-:Y:S04]  /*22ab0*/  STL [R1+0x2af8], R63 ;  /* 0x002af83f01007387 */ /* 0x000fe80000100800 */
[----:B------:R-:W2:Y:S04]  /*22ac0*/  LDL.64 R248, [R1+0xd40] ;  /* 0x000d400001f87983 */ /* 0x000ea80000100a00 */
[----:B------:R1:W-:Y:S01]  /*22ad0*/  LDGSTS.E [R151+0xd800], [R242.64], !P4 ;  /* 0x0d800000f2977fae */ /* 0x0003e2000e121848 */
[----:B------:R-:W-:-:S03]  /*22ae0*/  ISETP.GE.U32.AND P4, PT, R152, 0x7fffff08, PT ;  /* 0x7fffff089800780c */ /* 0x000fc60003f86070 */
[----:B------:R1:W-:Y:S01]  /*22af0*/  LDGSTS.E [R0+0xe000], [R72.64], !P5 ;  /* 0x0e00000048007fae */ /* 0x0003e2000e921848 */
[----:B------:R-:W-:-:S03]  /*22b00*/  IADD3 R152, R250, -0x7d, RZ ;  /* 0xffffff83fa987810 */ /* 0x000fc60007ffe0ff */
[----:B------:R1:W-:Y:S01]  /*22b10*/  LDGSTS.E [R151+0xe800], [R100.64], !P3 ;  /* 0x0e80000064977fae */ /* 0x0003e2000d921848 */
[----:B------:R-:W-:-:S03]  /*22b20*/  ISETP.GE.U32.AND P5, PT, R152, 0x7fffff04, PT ;  /* 0x7fffff049800780c */ /* 0x000fc60003fa6070 */
[----:B------:R-:W2:Y:S04]  /*22b30*/  LDL.64 R246, [R1+0xd50] ;  /* 0x000d500001f67983 */ /* 0x000ea80000100a00 */
[----:B---3--:R-:W3:Y:S04]  /*22b40*/  LDL.64 R244, [R1+0xd58] ;  /* 0x000d580001f47983 */ /* 0x008ee80000100a00 */
[----:B-1----:R-:W3:Y:S04]  /*22b50*/  LDL.64 R100, [R1+0xd48] ;  /* 0x000d480001647983 */ /* 0x002ee80000100a00 */
[----:B------:R1:W-:Y:S04]  /*22b60*/  LDGSTS.E [R0+0xf000], [R102.64], !P4 ;  /* 0x0f00000066007fae */ /* 0x0003e8000e121848 */
[----:B------:R1:W-:Y:S04]  /*22b70*/  LDGSTS.E [R151+0xf800], [R240.64], !P5 ;  /* 0x0f800000f0977fae */ /* 0x0003e8000e921848 */
[----:B------:R-:W3:Y:S04]  /*22b80*/  LDL.64 R242, [R1+0xd60] ;  /* 0x000d600001f27983 */ /* 0x000ee80000100a00 */
[----:B-1----:R-:W3:Y:S01]  /*22b90*/  LDL.64 R240, [R1+0xd68] ;  /* 0x000d680001f07983 */ /* 0x002ee20000100a00 */
[----:B------:R-:W-:-:S04]  /*22ba0*/  IADD3 R152, R250, -0x2, RZ ;  /* 0xfffffffefa987810 */ /* 0x000fc80007ffe0ff */
[----:B------:R-:W-:Y:S02]  /*22bb0*/  ISETP.GE.U32.AND P3, PT, R152, 0x7fffff7f, PT ;  /* 0x7fffff7f9800780c */ /* 0x000fe40003f66070 */
[----:B------:R-:W-:Y:S02]  /*22bc0*/  IADD3 R152, R250, -0x6, RZ ;  /* 0xfffffffafa987810 */ /* 0x000fe40007ffe0ff */
[----:B----4-:R-:W-:Y:S02]  /*22bd0*/  LOP3.LUT R59, R153, 0x20, RZ, 0x3c, !PT ;  /* 0x00000020993b7812 */ /* 0x010fe400078e3cff */
[----:B------:R-:W-:Y:S02]  /*22be0*/  ISETP.GE.U32.AND P4, PT, R152, 0x7fffff7b, PT ;  /* 0x7fffff7b9800780c */ /* 0x000fe40003f86070 */
[----:B------:R-:W-:Y:S02]  /*22bf0*/  IADD3 R152, R250, -0xa, RZ ;  /* 0xfffffff6fa987810 */ /* 0x000fe40007ffe0ff */
[----:B------:R-:W-:-:S02]  /*22c00*/  IADD3 R0, R59, 0x100000, RZ ;  /* 0x001000003b007810 */ /* 0x000fc40007ffe0ff */
[----:B------:R-:W-:Y:S02]  /*22c10*/  ISETP.GE.U32.AND P5, PT, R152, 0x7fffff77, PT ;  /* 0x7fffff779800780c */ /* 0x000fe40003fa6070 */
[----:B------:R-:W-:Y:S01]  /*22c20*/  IADD3 R152, R250, -0xe, RZ ;  /* 0xfffffff2fa987810 */ /* 0x000fe20007ffe0ff */
[----:B------:R1:W-:Y:S01]  /*22c30*/  LDGSTS.E [R0+0x200], [R66.64], !P3 ;  /* 0x0020000042007fae */ /* 0x0003e2000d921848 */
[----:B------:R-:W-:Y:S02]  /*22c40*/  IADD3 R151, R59, 0x100000, RZ ;  /* 0x001000003b977810 */ /* 0x000fe40007ffe0ff */
[----:B------:R-:W-:Y:S02]  /*22c50*/  ISETP.GE.U32.AND P3, PT, R152, 0x7fffff73, PT ;  /* 0x7fffff739800780c */ /* 0x000fe40003f66070 */
[----:B------:R-:W-:Y:S01]  /*22c60*/  IADD3 R152, R250, -0x12, RZ ;  /* 0xffffffeefa987810 */ /* 0x000fe20007ffe0ff */
[----:B------:R4:W-:Y:S03]  /*22c70*/  LDGSTS.E [R151+0xa00], [R166.64], !P4 ;  /* 0x00a00000a6977fae */ /* 0x0009e6000e121848 */
[----:B------:R-:W-:-:S02]  /*22c80*/  ISETP.GE.U32.AND P4, PT, R152, 0x7fffff6f, PT ;  /* 0x7fffff6f9800780c */ /* 0x000fc40003f86070 */
[----:B------:R-:W-:Y:S01]  /*22c90*/  IADD3 R152, R250, -0x16, RZ ;  /* 0xffffffeafa987810 */ /* 0x000fe20007ffe0ff */
[----:B----4-:R-:W4:Y:S04]  /*22ca0*/  LDL.LU.64 R166, [R1+0x2ba0] ;  /* 0x002ba00001a67983 */ /* 0x010f280000300a00 */
[----:B------:R-:W4:Y:S01]  /*22cb0*/  LDL.64 R102, [R1+0xd70] ;  /* 0x000d700001667983 */ /* 0x000f220000100a00 */
[C---:B------:R-:W-:Y:S02]  /*22cc0*/  LOP3.LUT R58, R153.reuse, 0x40, RZ, 0x3c, !PT ;  /* 0x00000040993a7812 */ /* 0x040fe400078e3cff */
[----:B------:R-:W-:Y:S01]  /*22cd0*/  LOP3.LUT R59, R153, 0x60, RZ, 0x3c, !PT ;  /* 0x00000060993b7812 */ /* 0x000fe200078e3cff */
[----:B------:R-:W4:Y:S04]  /*22ce0*/  LDL.64 R98, [R1+0x1008] ;  /* 0x0010080001627983 */ /* 0x000f280000100a00 */
[----:B--2---:R2:W-:Y:S01]  /*22cf0*/  LDGSTS.E [R0+0x1200], [R248.64], !P5 ;  /* 0x01200000f8007fae */ /* 0x0045e2000e921848 */
[----:B------:R-:W-:-:S02]  /*22d00*/  ISETP.GE.U32.AND P5, PT, R152, 0x7fffff6b, PT ;  /* 0x7fffff6b9800780c */ /* 0x000fc40003fa6070 */
[----:B------:R-:W-:Y:S01]  /*22d10*/  IADD3 R152, R250, -0x1a, RZ ;  /* 0xffffffe6fa987810 */ /* 0x000fe20007ffe0ff */
[----:B--2---:R-:W2:Y:S04]  /*22d20*/  LDL.64 R248, [R1+0xd78] ;  /* 0x000d780001f87983 */ /* 0x004ea80000100a00 */
[----:B---3--:R3:W-:Y:S01]  /*22d30*/  LDGSTS.E [R151+0x1a00], [R100.64], !P3 ;  /* 0x01a0000064977fae */ /* 0x0087e2000d921848 */
[----:B------:R-:W-:Y:S02]  /*22d40*/  ISETP.GE.U32.AND P3, PT, R152, 0x7fffff67, PT ;  /* 0x7fffff679800780c */ /* 0x000fe40003f66070 */
[----:B------:R-:W-:Y:S01]  /*22d50*/  IADD3 R152, R250, -0x1e, RZ ;  /* 0xffffffe2fa987810 */ /* 0x000fe20007ffe0ff */
[----:B------:R1:W-:Y:S03]  /*22d60*/  LDGSTS.E [R0+0x2200], [R246.64], !P4 ;  /* 0x02200000f6007fae */ /* 0x0003e6000e121848 */
[----:B------:R-:W-:Y:S01]  /*22d70*/  ISETP.GE.U32.AND P4, PT, R152, 0x7fffff63, PT ;  /* 0x7fffff639800780c */ /* 0x000fe20003f86070 */
[----:B------:R3:W-:Y:S04]  /*22d80*/  LDGSTS.E [R151+0x2a00], [R244.64], !P5 ;  /* 0x02a00000f4977fae */ /* 0x0007e8000e921848 */
[----:B---3--:R-:W3:Y:S04]  /*22d90*/  LDL.64 R100, [R1+0xd80] ;  /* 0x000d800001647983 */ /* 0x008ee80000100a00 */
[----:B-1----:R-:W3:Y:S04]  /*22da0*/  LDL.64 R246, [R1+0xd88] ;  /* 0x000d880001f67983 */ /* 0x002ee80000100a00 */
[----:B------:R-:W3:Y:S04]  /*22db0*/  LDL.64 R244, [R1+0xd90] ;  /* 0x000d900001f47983 */ /* 0x000ee80000100a00 */
[----:B------:R1:W-:Y:S04]  /*22dc0*/  LDGSTS.E [R0+0x3200], [R242.64], !P3 ;  /* 0x03200000f2007fae */ /* 0x0003e8000d921848 */
[----:B------:R1:W-:Y:S04]  /*22dd0*/  LDGSTS.E [R151+0x3a00], [R240.64], !P4 ;  /* 0x03a00000f0977fae */ /* 0x0003e8000e121848 */
[----:B-1----:R-:W3:Y:S04]  /*22de0*/  LDL.64 R242, [R1+0xd98] ;  /* 0x000d980001f27983 */ /* 0x002ee80000100a00 */
[----:B------:R-:W3:Y:S01]  /*22df0*/  LDL.64 R240, [R1+0xda0] ;  /* 0x000da00001f07983 */ /* 0x000ee20000100a00 */
[----:B------:R-:W-:-:S04]  /*22e00*/  IADD3 R152, R250, -0x22, RZ ;  /* 0xffffffdefa987810 */ /* 0x000fc80007ffe0ff */
[----:B------:R-:W-:Y:S02]  /*22e10*/  ISETP.GE.U32.AND P5, PT, R152, 0x7fffff5f, PT ;  /* 0x7fffff5f9800780c */ /* 0x000fe40003fa6070 */
[----:B------:R-:W-:-:S04]  /*22e20*/  IADD3 R152, R250, -0x26, RZ ;  /* 0xffffffdafa987810 */ /* 0x000fc80007ffe0ff */
[----:B------:R-:W-:Y:S02]  /*22e30*/  ISETP.GE.U32.AND P3, PT, R152, 0x7fffff5b, PT ;  /* 0x7fffff5b9800780c */ /* 0x000fe40003f66070 */
[----:B------:R-:W-:-:S04]  /*22e40*/  IADD3 R152, R250, -0x2a, RZ ;  /* 0xffffffd6fa987810 */ /* 0x000fc80007ffe0ff */
[----:B------:R-:W-:Y:S02]  /*22e50*/  ISETP.GE.U32.AND P4, PT, R152, 0x7fffff57, PT ;  /* 0x7fffff579800780c */ /* 0x000fe40003f86070 */
[----:B------:R-:W-:Y:S01]  /*22e60*/  IADD3 R152, R250, -0x2e, RZ ;  /* 0xffffffd2fa987810 */ /* 0x000fe20007ffe0ff */
[----:B----4-:R1:W-:Y:S03]  /*22e70*/  LDGSTS.E [R0+0x4200], [R102.64], !P5 ;  /* 0x0420000066007fae */ /* 0x0103e6000e921848 */
[----:B------:R-:W-:Y:S02]  /*22e80*/  ISETP.GE.U32.AND P5, PT, R152, 0x7fffff53, PT ;  /* 0x7fffff539800780c */ /* 0x000fe40003fa6070 */
[----:B------:R-:W-:Y:S01]  /*22e90*/  IADD3 R152, R250, -0x32, RZ ;  /* 0xffffffcefa987810 */ /* 0x000fe20007ffe0ff */
[----:B-1----:R-:W4:Y:S04]  /*22ea0*/  LDL.64 R102, [R1+0xda8] ;  /* 0x000da80001667983 */ /* 0x002f280000100a00 */
[----:B--2---:R1:W-:Y:S01]  /*22eb0*/  LDGSTS.E [R151+0x4a00], [R248.64], !P3 ;  /* 0x04a00000f8977fae */ /* 0x0043e2000d921848 */
[----:B------:R-:W-:-:S02]  /*22ec0*/  ISETP.GE.U32.AND P3, PT, R152, 0x7fffff4f, PT ;  /* 0x7fffff4f9800780c */ /* 0x000fc40003f66070 */
[----:B------:R-:W-:Y:S01]  /*22ed0*/  IADD3 R152, R250, -0x36, RZ ;  /* 0xffffffcafa987810 */ /* 0x000fe20007ffe0ff */
[----:B-1----:R-:W2:Y:S04]  /*22ee0*/  LDL.64 R248, [R1+0xdb0] ;  /* 0x000db00001f87983 */ /* 0x002ea80000100a00 */
[----:B---3--:R1:W-:Y:S01]  /*22ef0*/  LDGSTS.E [R0+0x5200], [R100.64], !P4 ;  /* 0x0520000064007fae */ /* 0x0083e2000e121848 */
[----:B------:R-:W-:Y:S02]  /*22f00*/  ISETP.GE.U32.AND P4, PT, R152, 0x7fffff4b, PT ;  /* 0x7fffff4b9800780c */ /* 0x000fe40003f86070 */
[----:B------:R-:W-:Y:S01]  /*22f10*/  IADD3 R152, R250, -0x3a, RZ ;  /* 0xffffffc6fa987810 */ /* 0x000fe20007ffe0ff */
[----:B------:R3:W-:Y:S03]  /*22f20*/  LDGSTS.E [R151+0x5a00], [R246.64], !P5 ;  /* 0x05a00000f6977fae */ /* 0x0007e6000e921848 */
[----:B------:R-:W-:Y:S01]  /*22f30*/  ISETP.GE.U32.AND P5, PT, R152, 0x7fffff47, PT ;  /* 0x7fffff479800780c */ /* 0x000fe20003fa6070 */
[----:B------:R3:W-:Y:S04]  /*22f40*/  LDGSTS.E [R0+0x6200], [R244.64], !P3 ;  /* 0x06200000f4007fae */ /* 0x0007e8000d921848 */
[----:B-1----:R-:W2:Y:S04]  /*22f50*/  LDL.64 R100, [R1+0xdb8] ;  /* 0x000db80001647983 */ /* 0x002ea80000100a00 */
[----:B---3--:R-:W3:Y:S04]  /*22f60*/  LDL.64 R246, [R1+0xdc0] ;  /* 0x000dc00001f67983 */ /* 0x008ee80000100a00 */
        /* <DEDUP_REMOVED lines=20> */
[----:B------:R1:W-:Y:S01]  /*230b0*/  LDGSTS.E [R151+0x8a00], [R100.64], !P5 ;  /* 0x08a0000064977fae */ /* 0x0003e2000e921848 */
[----:B------:R-:W-:Y:S02]  /*230c0*/  ISETP.GE.U32.AND P5, PT, R152, 0x7fffff2f, PT ;  /* 0x7fffff2f9800780c */ /* 0x000fe40003fa6070 */
[----:B------:R-:W-:Y:S01]  /*230d0*/  IADD3 R152, R250, -0x56, RZ ;  /* 0xffffffaafa987810 */ /* 0x000fe20007ffe0ff */
[----:B---3--:R3:W-:Y:S03]  /*230e0*/  LDGSTS.E [R0+0x9200], [R246.64], !P3 ;  /* 0x09200000f6007fae */ /* 0x0087e6000d921848 */
        /* <DEDUP_REMOVED lines=45> */
[----:B------:R-:W-:Y:S01]  /*233c0*/  ISETP.GE.U32.AND P5, PT, R152, 0x7fffff7e, PT ;  /* 0x7fffff7e9800780c */ /* 0x000fe20003fa6070 */
[----:B-1----:R-:W4:Y:S01]  /*233d0*/  LDL.64 R102, [R1+0xe48] ;  /* 0x000e480001667983 */ /* 0x002f220000100a00 */
[C---:B------:R-:W-:Y:S02]  /*233e0*/  IADD3 R151, R250.reuse, -0x7, RZ ;  /* 0xfffffff9fa977810 */ /* 0x040fe40007ffe0ff */
[----:B------:R-:W-:Y:S01]  /*233f0*/  IADD3 R152, R250, -0xb, RZ ;  /* 0xfffffff5fa987810 */ /* 0x000fe20007ffe0ff */
[----:B--2---:R1:W-:Y:S01]  /*23400*/  LDGSTS.E [R0+0xf200], [R248.64], !P3 ;  /* 0x0f200000f8007fae */ /* 0x0043e2000d921848 */
[----:B------:R-:W-:-:S02]  /*23410*/  ISETP.GE.U32.AND P3, PT, R151, 0x7fffff7a, PT ;  /* 0x7fffff7a9700780c */ /* 0x000fc40003f66070 */
[----:B------:R-:W-:Y:S01]  /*23420*/  IADD3 R151, R58, 0x100000, RZ ;  /* 0x001000003a977810 */ /* 0x000fe20007ffe0ff */
[----:B-1----:R-:W2:Y:S04]  /*23430*/  LDL.64 R248, [R1+0xe58] ;  /* 0x000e580001f87983 */ /* 0x002ea80000100a00 */
[----:B---3--:R1:W-:Y:S01]  /*23440*/  LDGSTS.E [R0+0xfa00], [R246.64], !P4 ;  /* 0x0fa00000f6007fae */ /* 0x0083e2000e121848 */
[----:B------:R-:W-:-:S03]  /*23450*/  ISETP.GE.U32.AND P4, PT, R152, 0x7fffff76, PT ;  /* 0x7fffff769800780c */ /* 0x000fc60003f86070 */
[----:B------:R3:W-:Y:S04]  /*23460*/  LDGSTS.E [R151+0x400], [R244.64], !P5 ;  /* 0x00400000f4977fae */ /* 0x0007e8000e921848 */
[----:B-1----:R-:W2:Y:S01]  /*23470*/  LDL.64 R246, [R1+0xe60] ;  /* 0x000e600001f67983 */ /* 0x002ea20000100a00 */
[----:B------:R-:W-:-:S03]  /*23480*/  IADD3 R0, R250, -0xf, RZ ;  /* 0xfffffff1fa007810 */ /* 0x000fc60007ffe0ff */
[----:B---3--:R-:W3:Y:S01]  /*23490*/  LDL.64 R244, [R1+0xe68] ;  /* 0x000e680001f47983 */ /* 0x008ee20000100a00 */
[----:B------:R-:W-:Y:S02]  /*234a0*/  ISETP.GE.U32.AND P5, PT, R0, 0x7fffff72, PT ;  /* 0x7fffff720000780c */ /* 0x000fe40003fa6070 */
[----:B------:R-:W-:Y:S01]  /*234b0*/  IADD3 R0, R58, 0x100000, RZ ;  /* 0x001000003a007810 */ /* 0x000fe20007ffe0ff */
        /* <DEDUP_REMOVED lines=12> */
[----:B------:R4:W-:Y:S03]  /*23580*/  LDGSTS.E [R0+0x2400], [R100.64], !P3 ;  /* 0x0240000064007fae */ /* 0x0009e6000d921848 */
[----:B------:R-:W-:Y:S01]  /*23590*/  ISETP.GE.U32.AND P3, PT, R152, 0x7fffff62, PT ;  /* 0x7fffff629800780c */ /* 0x000fe20003f66070 */
[----:B-1----:R-:W3:Y:S01]  /*235a0*/  LDL.64 R102, [R1+0xe80] ;  /* 0x000e800001667983 */ /* 0x002ee20000100a00 */
[----:B------:R-:W-:-:S03]  /*235b0*/  IADD3 R152, R250, -0x23, RZ ;  /* 0xffffffddfa987810 */ /* 0x000fc60007ffe0ff */
[----:B----4-:R-:W4:Y:S04]  /*235c0*/  LDL.64 R100, [R1+0xe88] ;  /* 0x000e880001647983 */ /* 0x010f280000100a00 */
[----:B--2---:R1:W-:Y:S01]  /*235d0*/  LDGSTS.E [R151+0x2c00], [R248.64], !P4 ;  /* 0x02c00000f8977fae */ /* 0x0043e2000e121848 */
[----:B------:R-:W-:Y:S02]  /*235e0*/  ISETP.GE.U32.AND P4, PT, R152, 0x7fffff5e, PT ;  /* 0x7fffff5e9800780c */ /* 0x000fe40003f86070 */
[----:B------:R-:W-:Y:S01]  /*235f0*/  IADD3 R152, R250, -0x27, RZ ;  /* 0xffffffd9fa987810 */ /* 0x000fe20007ffe0ff */
[----:B-1----:R-:W2:Y:S04]  /*23600*/  LDL.64 R248, [R1+0xe90] ;  /* 0x000e900001f87983 */ /* 0x002ea80000100a00 */
[----:B------:R1:W-:Y:S01]  /*23610*/  LDGSTS.E [R0+0x3400], [R246.64], !P5 ;  /* 0x03400000f6007fae */ /* 0x0003e2000e921848 */
[----:B------:R-:W-:-:S03]  /*23620*/  ISETP.GE.U32.AND P5, PT, R152, 0x7fffff5a, PT ;  /* 0x7fffff5a9800780c */ /* 0x000fc60003fa6070 */
[----:B---3--:R3:W-:Y:S04]  /*23630*/  LDGSTS.E [R151+0x3c00], [R244.64], !P3 ;  /* 0x03c00000f4977fae */ /* 0x0087e8000d921848 */
[----:B-1----:R-:W2:Y:S04]  /*23640*/  LDL.64 R246, [R1+0xe98] ;  /* 0x000e980001f67983 */ /* 0x002ea80000100a00 */
[----:B---3--:R-:W3:Y:S04]  /*23650*/  LDL.64 R244, [R1+0xea0] ;  /* 0x000ea00001f47983 */ /* 0x008ee80000100a00 */
        /* <DEDUP_REMOVED lines=11> */
[----:B------:R1:W-:Y:S03]  /*23710*/  LDGSTS.E [R0+0x5400], [R102.64], !P3 ;  /* 0x0540000066007fae */ /* 0x0003e6000d921848 */
[----:B------:R-:W-:Y:S02]  /*23720*/  ISETP.GE.U32.AND P3, PT, R152, 0x7fffff4a, PT ;  /* 0x7fffff4a9800780c */ /* 0x000fe40003f66070 */
[----:B------:R-:W-:Y:S01]  /*23730*/  IADD3 R152, R250, -0x3b, RZ ;  /* 0xffffffc5fa987810 */ /* 0x000fe20007ffe0ff */
[----:B----4-:R4:W-:Y:S03]  /*23740*/  LDGSTS.E [R151+0x5c00], [R100.64], !P4 ;  /* 0x05c0000064977fae */ /* 0x0109e6000e121848 */
        /* <DEDUP_REMOVED lines=56> */
[----:B------:R-:W-:-:S02]  /*23ad0*/  ISETP.GE.U32.AND P3, PT, R152, 0x7fffff0e, PT ;  /* 0x7fffff0e9800780c */ /* 0x000fc40003f66070 */
[----:B------:R-:W-:Y:S01]  /*23ae0*/  IADD3 R152, R250, -0x77, RZ ;  /* 0xffffff89fa987810 */ /* 0x000fe20007ffe0ff */
[----:B-1----:R-:W3:Y:S04]  /*23af0*/  LDL.64 R102, [R1+0xf30] ;  /* 0x000f300001667983 */ /* 0x002ee80000100a00 */
[----:B----4-:R-:W4:Y:S04]  /*23b00*/  LDL.64 R100, [R1+0xf60] ;  /* 0x000f600001647983 */ /* 0x010f280000100a00 */
[----:B--2---:R1:W-:Y:S01]  /*23b10*/  LDGSTS.E [R0+0xd400], [R248.64], !P4 ;  /* 0x0d400000f8007fae */ /* 0x0043e2000e121848 */
[----:B------:R-:W-:-:S02]  /*23b20*/  ISETP.GE.U32.AND P4, PT, R152, 0x7fffff0a, PT ;  /* 0x7fffff0a9800780c */ /* 0x000fc40003f86070 */
[----:B------:R-:W-:Y:S01]  /*23b30*/  IADD3 R152, R250, -0x7b, RZ ;  /* 0xffffff85fa987810 */ /* 0x000fe20007ffe0ff */
[----:B-1----:R-:W2:Y:S04]  /*23b40*/  LDL.64 R248, [R1+0xf38] ;  /* 0x000f380001f87983 */ /* 0x002ea80000100a00 */
[----:B------:R1:W-:Y:S01]  /*23b50*/  LDGSTS.E [R151+0xdc00], [R246.64], !P5 ;  /* 0x0dc00000f6977fae */ /* 0x0003e2000e921848 */
[----:B------:R-:W-:-:S03]  /*23b60*/  ISETP.GE.U32.AND P5, PT, R152, 0x7fffff06, PT ;  /* 0x7fffff069800780c */ /* 0x000fc60003fa6070 */
[----:B---3--:R3:W-:Y:S04]  /*23b70*/  LDGSTS.E [R0+0xe400], [R244.64], !P3 ;  /* 0x0e400000f4007fae */ /* 0x0087e8000d921848 */
[----:B-1----:R-:W4:Y:S04]  /*23b80*/  LDL.64 R246, [R1+0xf40] ;  /* 0x000f400001f67983 */ /* 0x002f280000100a00 */
[----:B---3--:R-:W3:Y:S04]  /*23b90*/  LDL.64 R244, [R1+0xf48] ;  /* 0x000f480001f47983 */ /* 0x008ee80000100a00 */
[----:B------:R1:W-:Y:S04]  /*23ba0*/  LDGSTS.E [R151+0xec00], [R242.64], !P4 ;  /* 0x0ec00000f2977fae */ /* 0x0003e8000e121848 */
[----:B------:R1:W-:Y:S04]  /*23bb0*/  LDGSTS.E [R0+0xf400], [R240.64], !P5 ;  /* 0x0f400000f0007fae */ /* 0x0003e8000e921848 */
[----:B-1----:R-:W3:Y:S04]  /*23bc0*/  LDL.64 R242, [R1+0xf50] ;  /* 0x000f500001f27983 */ /* 0x002ee80000100a00 */
[----:B------:R-:W3:Y:S01]  /*23bd0*/  LDL.64 R240, [R1+0xf58] ;  /* 0x000f580001f07983 */ /* 0x000ee20000100a00 */
[----:B------:R-:W-:-:S04]  /*23be0*/  IADD3 R152, R250, -0x7f, RZ ;  /* 0xffffff81fa987810 */ /* 0x000fc80007ffe0ff */
[----:B------:R-:W-:Y:S02]  /*23bf0*/  ISETP.GE.U32.AND P3, PT, R152, 0x7fffff02, PT ;  /* 0x7fffff029800780c */ /* 0x000fe40003f66070 */
[C---:B------:R-:W-:Y:S02]  /*23c00*/  IADD3 R152, R250.reuse, -0x4, RZ ;  /* 0xfffffffcfa987810 */ /* 0x040fe40007ffe0ff */
[----:B------:R-:W-:Y:S02]  /*23c10*/  IADD3 R151, R250, -0x8, RZ ;  /* 0xfffffff8fa977810 */ /* 0x000fe40007ffe0ff */
[----:B------:R-:W-:Y:S02]  /*23c20*/  ISETP.GE.U32.AND P4, PT, R152, 0x7fffff7d, PT ;  /* 0x7fffff7d9800780c */ /* 0x000fe40003f86070 */
[----:B------:R-:W-:Y:S02]  /*23c30*/  ISETP.GE.U32.AND P5, PT, R151, 0x7fffff79, PT ;  /* 0x7fffff799700780c */ /* 0x000fe40003fa6070 */
[----:B------:R-:W-:-:S02]  /*23c40*/  IADD3 R152, R250, -0xc, RZ ;  /* 0xfffffff4fa987810 */ /* 0x000fc40007ffe0ff */
[C---:B------:R-:W-:Y:S01]  /*23c50*/  IADD3 R151, R59.reuse, 0x100000, RZ ;  /* 0x001000003b977810 */ /* 0x040fe20007ffe0ff */
[----:B------:R1:W-:Y:S01]  /*23c60*/  LDGSTS.E [R0+0xfc00], [R102.64], !P3 ;  /* 0x0fc0000066007fae */ /* 0x0003e2000d921848 */
[----:B------:R-:W-:Y:S02]  /*23c70*/  ISETP.GE.U32.AND P3, PT, R152, 0x7fffff75, PT ;  /* 0x7fffff759800780c */ /* 0x000fe40003f66070 */
[----:B------:R-:W-:Y:S01]  /*23c80*/  IADD3 R152, R250, -0x10, RZ ;  /* 0xfffffff0fa987810 */ /* 0x000fe20007ffe0ff */
[----:B-1----:R-:W3:Y:S01]  /*23c90*/  LDL.64 R102, [R1+0xf68] ;  /* 0x000f680001667983 */ /* 0x002ee20000100a00 */
[----:B------:R-:W-:-:S03]  /*23ca0*/  IADD3 R0, R59, 0x100000, RZ ;  /* 0x001000003b007810 */ /* 0x000fc60007ffe0ff */
[----:B--2---:R1:W-:Y:S01]  /*23cb0*/  LDGSTS.E [R151+0x600], [R248.64], !P4 ;  /* 0x00600000f8977fae */ /* 0x0043e2000e121848 */
[----:B------:R-:W-:Y:S02]  /*23cc0*/  ISETP.GE.U32.AND P4, PT, R152, 0x7fffff71, PT ;  /* 0x7fffff719800780c */ /* 0x000fe40003f86070 */
[----:B------:R-:W-:Y:S01]  /*23cd0*/  IADD3 R152, R250, -0x14, RZ ;  /* 0xffffffecfa987810 */ /* 0x000fe20007ffe0ff */
[----:B-1----:R-:W2:Y:S04]  /*23ce0*/  LDL.64 R248, [R1+0xf70] ;  /* 0x000f700001f87983 */ /* 0x002ea80000100a00 */
[----:B----4-:R1:W-:Y:S01]  /*23cf0*/  LDGSTS.E [R0+0xe00], [R246.64], !P5 ;  /* 0x00e00000f6007fae */ /* 0x0103e2000e921848 */
        /* <DEDUP_REMOVED lines=13> */
[----:B------:R-:W-:Y:S01]  /*23dd0*/  ISETP.GE.U32.AND P5, PT, R152, 0x7fffff61, PT ;  /* 0x7fffff619800780c */ /* 0x000fe20003fa6070 */
[----:B------:R1:W-:Y:S01]  /*23de0*/  LDGSTS.E [R0+0x2e00], [R100.64], !P3 ;  /* 0x02e0000064007fae */ /* 0x0003e2000d921848 */
[----:B------:R-:W-:-:S04]  /*23df0*/  IADD3 R152, R250, -0x24, RZ ;  /* 0xffffffdcfa987810 */ /* 0x000fc80007ffe0ff */
[----:B------:R-:W-:Y:S01]  /*23e00*/  ISETP.GE.U32.AND P3, PT, R152, 0x7fffff5d, PT ;  /* 0x7fffff5d9800780c */ /* 0x000fe20003f66070 */
[----:B------:R1:W-:Y:S01]  /*23e10*/  LDGSTS.E [R151+0x3600], [R102.64], !P4 ;  /* 0x0360000066977fae */ /* 0x0003e2000e121848 */
[----:B------:R-:W-:-:S03]  /*23e20*/  IADD3 R152, R250, -0x28, RZ ;  /* 0xffffffd8fa987810 */ /* 0x000fc60007ffe0ff */
[----:B-1----:R-:W3:Y:S01]  /*23e30*/  LDL.64 R100, [R1+0xf98] ;  /* 0x000f980001647983 */ /* 0x002ee20000100a00 */
[----:B------:R-:W-:Y:S02]  /*23e40*/  ISETP.GE.U32.AND P4, PT, R152, 0x7fffff59, PT ;  /* 0x7fffff599800780c */ /* 0x000fe40003f86070 */
[----:B------:R-:W-:Y:S01]  /*23e50*/  IADD3 R152, R250, -0x2c, RZ ;  /* 0xffffffd4fa987810 */ /* 0x000fe20007ffe0ff */
[----:B------:R-:W3:Y:S04]  /*23e60*/  LDL.64 R102, [R1+0xfa0] ;  /* 0x000fa00001667983 */ /* 0x000ee80000100a00 */
        /* <DEDUP_REMOVED lines=53> */
[----:B-1----:R-:W3:Y:S01]  /*241c0*/  LDL.64 R100, [R1+0x1010] ;  /* 0x0010100001647983 */ /* 0x002ee20000100a00 */
[----:B------:R-:W-:-:S03]  /*241d0*/  IADD3 R152, R250, -0x64, RZ ;  /* 0xffffff9cfa987810 */ /* 0x000fc60007ffe0ff */
        /* <DEDUP_REMOVED lines=10> */
[----:B------:R-:W3:Y:S04]  /*24280*/  LDL.LU R154, [R1+0x5e4] ;  /* 0x0005e400019a7983 */ /* 0x000ee80000300800 */
[----:B------:R1:W-:Y:S04]  /*24290*/  LDGSTS.E [R151+0xc600], [R242.64], !P4 ;  /* 0x0c600000f2977fae */ /* 0x0003e8000e121848 */
[----:B------:R-:W3:Y:S04]  /*242a0*/  LDL.LU R153, [R1+0x8] ;  /* 0x0000080001997983 */ /* 0x000ee80000300800 */
[----:B------:R1:W-:Y:S04]  /*242b0*/  LDGSTS.E [R0+0xce00], [R240.64], !P5 ;  /* 0x0ce00000f0007fae */ /* 0x0003e8000e921848 */
[----:B-1----:R-:W3:Y:S04]  /*242c0*/  LDL.LU R242, [R1+0xc] ;  /* 0x00000c0001f27983 */ /* 0x002ee80000300800 */
[----:B------:R-:W3:Y:S04]  /*242d0*/  LDL.LU R241, [R1+0x40] ;  /* 0x0000400001f17983 */ /* 0x000ee80000300800 */
[----:B------:R-:W3:Y:S04]  /*242e0*/  LDL.LU R162, [R1+0x44] ;  /* 0x0000440001a27983 */ /* 0x000ee80000300800 */
[----:B------:R-:W3:Y:S01]  /*242f0*/  LDL.LU R240, [R1+0x54] ;  /* 0x0000540001f07983 */ /* 0x000ee20000300800 */
[----:B------:R-:W-:-:S04]  /*24300*/  IADD3 R152, R250, -0x6c, RZ ;  /* 0xffffff94fa987810 */ /* 0x000fc80007ffe0ff */
[----:B------:R-:W-:Y:S01]  /*24310*/  ISETP.GE.U32.AND P3, PT, R152, 0x7fffff15, PT ;  /* 0x7fffff159800780c */ /* 0x000fe20003f66070 */
[----:B------:R-:W1:Y:S01]  /*24320*/  S2R R243, SR_TID.X ;  /* 0x0000000000f37919 */ /* 0x000e620000002100 */
[----:B------:R-:W-:-:S11]  /*24330*/  IADD3 R58, R250, -0x80, RZ ;  /* 0xffffff80fa3a7810 */ /* 0x000fd60007ffe0ff */
[----:B------:R1:W-:Y:S04]  /*24340*/  LDGSTS.E [R151+0xd600], [R98.64], !P3 ;  /* 0x0d60000062977fae */ /* 0x0003e8000d921848 */
[----:B------:R2:W-:Y:S01]  /*24350*/  LDGSTS.E [R0+0xde00], [R100.64], !P6 ;  /* 0x0de0000064007fae */ /* 0x0005e2000f121848 */
[----:B------:R-:W-:Y:S02]  /*24360*/  ISETP.GE.U32.AND P6, PT, R58, 0x7fffff01, PT ;  /* 0x7fffff013a00780c */ /* 0x000fe40003fc6070 */
[C---:B------:R-:W-:Y:S01]  /*24370*/  IADD3 R58, R250.reuse, 0x7f, RZ ;  /* 0x0000007ffa3a7810 */ /* 0x040fe20007ffe0ff */
[----:B------:R2:W-:Y:S01]  /*24380*/  LDGSTS.E [R151+0xe600], [R102.64], !P2 ;  /* 0x0e60000066977fae */ /* 0x0005e2000d121848 */
[----:B------:R-:W-:Y:S02]  /*24390*/  IADD3 R152, R250, -0x81, RZ ;  /* 0xffffff7ffa987810 */ /* 0x000fe40007ffe0ff */
[----:B-1----:R-:W-:-:S02]  /*243a0*/  LOP3.LUT R243, R243, 0x7f, RZ, 0xc0, !PT ;  /* 0x0000007ff3f37812 */ /* 0x002fc400078ec0ff */
[----:B------:R-:W-:Y:S02]  /*243b0*/  ISETP.GE.U32.AND P4, PT, R152, 0x7fffff00, PT ;  /* 0x7fffff009800780c */ /* 0x000fe40003f86070 */
[----:B------:R-:W-:-:S04]  /*243c0*/  IADD3 R152, R250, -0x85, RZ ;  /* 0xffffff7bfa987810 */ /* 0x000fc80007ffe0ff */
[----:B------:R-:W-:Y:S02]  /*243d0*/  ISETP.GE.U32.AND P5, PT, R152, 0x7ffffefc, PT ;  /* 0x7ffffefc9800780c */ /* 0x000fe40003fa6070 */
[----:B------:R-:W-:-:S04]  /*243e0*/  IADD3 R152, R250, -0x89, RZ ;  /* 0xffffff77fa987810 */ /* 0x000fc80007ffe0ff */
[----:B------:R-:W-:Y:S02]  /*243f0*/  ISETP.GE.U32.AND P3, PT, R152, 0x7ffffef8, PT ;  /* 0x7ffffef89800780c */ /* 0x000fe40003f66070 */
[----:B------:R-:W-:Y:S01]  /*24400*/  IADD3 R152, R250, -0x8d, RZ ;  /* 0xffffff73fa987810 */ /* 0x000fe20007ffe0ff */
[----:B------:R-:W-:-:S03]  /*24410*/  IMAD R250, R243, c[0x0][0x18c], RZ ;  /* 0x00006300f3fa7a24 */ /* 0x000fc600078e02ff */
[----:B------:R-:W-:Y:S01]  /*24420*/  ISETP.GE.U32.AND P2, PT, R152, 0x7ffffef4, PT ;  /* 0x7ffffef49800780c */ /* 0x000fe20003f46070 */
[----:B--2---:R1:W-:Y:S04]  /*24430*/  LDGSTS.E [R0+0xee00], [R248.64], !P1 ;  /* 0x0ee00000f8007fae */ /* 0x0043e8000c921848 */
[----:B----4-:R2:W-:Y:S01]  /*24440*/  LDGSTS.E [R0+0xf600], [R246.64], !P0 ;  /* 0x0f600000f6007fae */ /* 0x0105e2000c121848 */
[----:B------:R-:W-:-:S03]  /*24450*/  ISETP.GT.AND P0, PT, R58, 0x7f, PT ;  /* 0x0000007f3a00780c */ /* 0x000fc60003f04270 */
[----:B---3--:R3:W-:Y:S02]  /*24460*/  LDGSTS.E [R151+0xfe00], [R244.64], !P6 ;  /* 0x0fe00000f4977fae */ /* 0x0087e4000f121848 */
[----:B---3--:R-:W-:Y:S02]  /*24470*/  SEL R151, RZ, 0x4, !P0 ;  /* 0x00000004ff977807 */ /* 0x008fe40004000000 */
[----:B------:R-:W-:-:S04]  /*24480*/  ISETP.GE.AND P0, PT, R243, c[0x0][0x180], PT ;  /* 0x00006000f3007a0c */ /* 0x000fc80003f06270 */
[----:B------:R-:W-:-:S05]  /*24490*/  SEL R58, R151, RZ, !P0 ;  /* 0x000000ff973a7207 */ /* 0x000fca0004000000 */
[----:B------:R3:W-:Y:S01]  /*244a0*/  STL [R1+0xef4], R58 ;  /* 0x000ef43a01007387 */ /* 0x0007e20000100800 */
[----:B------:R-:W-:Y:S02]  /*244b0*/  IMAD R152, R242, c[0x0][0x190], RZ ;  /* 0x00006400f2987a24 */ /* 0x000fe400078e02ff */
[----:B------:R-:W-:Y:S02]  /*244c0*/  IMAD R151, R241, c[0x0][0x190], RZ ;  /* 0x00006400f1977a24 */ /* 0x000fe400078e02ff */
[----:B------:R-:W-:Y:S02]  /*244d0*/  IMAD R251, R240, c[0x0][0x190], RZ ;  /* 0x00006400f0fb7a24 */ /* 0x000fe400078e02ff */
[----:B------:R-:W4:Y:S04]  /*244e0*/  LDL.LU R240, [R1+0x70] ;  /* 0x0000700001f07983 */ /* 0x000f280000300800 */
[----:B------:R-:W3:Y:S04]  /*244f0*/  LDL.LU R82, [R1+0x74] ;  /* 0x0000740001527983 */ /* 0x000ee80000300800 */
[----:B------:R-:W3:Y:S04]  /*24500*/  LDL.LU R241, [R1+0x78] ;  /* 0x0000780001f17983 */ /* 0x000ee80000300800 */
[----:B------:R-:W3:Y:S04]  /*24510*/  LDL.LU R83, [R1+0x7c] ;  /* 0x00007c0001537983 */ /* 0x000ee80000300800 */
        /* <DEDUP_REMOVED lines=10> */
[----:B--2---:R-:W2:Y:S04]  /*245c0*/  LDL.LU R246, [R1+0x4ec] ;  /* 0x0004ec0001f67983 */ /* 0x004ea80000300800 */
[----:B------:R-:W2:Y:S04]  /*245d0*/  LDL.LU R98, [R1+0x508] ;  /* 0x0005080001627983 */ /* 0x000ea80000300800 */
[----:B------:R-:W2:Y:S04]  /*245e0*/  LDL.LU R247, [R1+0x528] ;  /* 0x0005280001f77983 */ /* 0x000ea80000300800 */
[----:B------:R-:W2:Y:S04]  /*245f0*/  LDL.LU R96, [R1+0x544] ;  /* 0x0005440001607983 */ /* 0x000ea80000300800 */
[----:B-1----:R-:W2:Y:S04]  /*24600*/  LDL.LU R249, [R1+0x568] ;  /* 0x0005680001f97983 */ /* 0x002ea80000300800 */
[----:B------:R-:W2:Y:S04]  /*24610*/  LDL.LU R99, [R1+0x584] ;  /* 0x0005840001637983 */ /* 0x000ea80000300800 */
[----:B------:R-:W2:Y:S04]  /*24620*/  LDL.LU R69, [R1+0x5a0] ;  /* 0x0005a00001457983 */ /* 0x000ea80000300800 */
        /* <DEDUP_REMOVED lines=10> */
[----:B---3--:R-:W-:-:S05]  /*246d0*/  IMAD R58, R66, c[0x0][0x190], RZ ;  /* 0x00006400423a7a24 */ /* 0x008fca00078e02ff */
[----:B------:R2:W-:Y:S02]  /*246e0*/  STL [R1+0x54], R58 ;  /* 0x0000543a01007387 */ /* 0x0005e40000100800 */
[----:B--2---:R-:W-:-:S05]  /*246f0*/  IMAD R58, R69, c[0x0][0x190], RZ ;  /* 0x00006400453a7a24 */ /* 0x004fca00078e02ff */
[----:B------:R1:W-:Y:S01]  /*24700*/  STL [R1+0xcc], R58 ;  /* 0x0000cc3a01007387 */ /* 0x0003e20000100800 */
[----:B----4-:R-:W-:Y:S02]  /*24710*/  IMAD R60, R68, c[0x0][0x190], RZ ;  /* 0x00006400443c7a24 */ /* 0x010fe400078e02ff */
[----:B------:R-:W-:-:S03]  /*24720*/  IMAD R59, R73, c[0x0][0x190], RZ ;  /* 0x00006400493b7a24 */ /* 0x000fc600078e02ff */
[----:B------:R2:W-:Y:S01]  /*24730*/  STL [R1+0xd4], R60 ;  /* 0x0000d43c01007387 */ /* 0x0005e20000100800 */
[----:B-1----:R-:W-:-:S03]  /*24740*/  IMAD R58, R72, c[0x0][0x190], RZ ;  /* 0x00006400483a7a24 */ /* 0x002fc600078e02ff */
[----:B------:R1:W-:Y:S01]  /*24750*/  STL [R1+0xd8], R59 ;  /* 0x0000d83b01007387 */ /* 0x0003e20000100800 */
[----:B--2---:R-:W-:-:S03]  /*24760*/  IMAD R60, R77, c[0x0][0x190], RZ ;  /* 0x000064004d3c7a24 */ /* 0x004fc600078e02ff */
        /* <DEDUP_REMOVED lines=10> */
[----:B------:R-:W3:Y:S04]  /*24810*/  LDL.LU R87, [R1+0x704] ;  /* 0x0007040001577983 */ /* 0x000ee80000300800 */
[----:B------:R1:W-:Y:S04]  /*24820*/  STL [R1+0xf0], R59 ;  /* 0x0000f03b01007387 */ /* 0x0003e80000100800 */
[----:B------:R-:W4:Y:S04]  /*24830*/  LDL.LU R61, [R1+0x700] ;  /* 0x00070000013d7983 */ /* 0x000f280000300800 */
[----:B------:R1:W-:Y:S04]  /*24840*/  STL [R1+0xf4], R58 ;  /* 0x0000f43a01007387 */ /* 0x0003e80000100800 */
[----:B--2---:R-:W2:Y:S04]  /*24850*/  LDL.LU R60, [R1+0x6fc] ;  /* 0x0006fc00013c7983 */ /* 0x004ea80000300800 */
        /* <DEDUP_REMOVED lines=28> */
[----:B---3--:R-:W-:-:S02]  /*24a20*/  IMAD R86, R87, c[0x0][0x190], RZ ;  /* 0x0000640057567a24 */ /* 0x008fc400078e02ff */
[----:B----4-:R-:W-:-:S03]  /*24a30*/  IMAD R63, R61, c[0x0][0x190], RZ ;  /* 0x000064003d3f7a24 */ /* 0x010fc600078e02ff */
[----:B------:R-:W-:Y:S01]  /*24a40*/  STL [R1+0xf8], R86 ;  /* 0x0000f85601007387 */ /* 0x000fe20000100800 */
[----:B--2---:R-:W-:-:S03]  /*24a50*/  IMAD R62, R60, c[0x0][0x190], RZ ;  /* 0x000064003c3e7a24 */ /* 0x004fc600078e02ff */
[----:B------:R-:W-:Y:S01]  /*24a60*/  STL [R1+0xfc], R63 ;  /* 0x0000fc3f01007387 */ /* 0x000fe20000100800 */
[----:B------:R-:W-:-:S03]  /*24a70*/  IMAD R61, R85, c[0x0][0x190], RZ ;  /* 0x00006400553d7a24 */ /* 0x000fc600078e02ff */
[----:B------:R1:W-:Y:S01]  /*24a80*/  STL [R1+0x100], R62 ;  /* 0x0001003e01007387 */ /* 0x0003e20000100800 */
[----:B------:R-:W-:-:S03]  /*24a90*/  IMAD R60, R84, c[0x0][0x190], RZ ;  /* 0x00006400543c7a24 */ /* 0x000fc600078e02ff */
[----:B------:R2:W-:Y:S04]  /*24aa0*/  STL [R1+0x104], R61 ;  /* 0x0001043d01007387 */ /* 0x0005e80000100800 */
[----:B------:R3:W-:Y:S01]  /*24ab0*/  STL [R1+0x108], R60 ;  /* 0x0001083c01007387 */ /* 0x0007e20000100800 */
[----:B-1----:R-:W-:Y:S02]  /*24ac0*/  IMAD R62, R81, c[0x0][0x190], RZ ;  /* 0x00006400513e7a24 */ /* 0x002fe400078e02ff */
[----:B--2---:R-:W-:-:S03]  /*24ad0*/  IMAD R61, R80, c[0x0][0x190], RZ ;  /* 0x00006400503d7a24 */ /* 0x004fc600078e02ff */
[----:B------:R1:W-:Y:S01]  /*24ae0*/  STL [R1+0x10c], R62 ;  /* 0x00010c3e01007387 */ /* 0x0003e20000100800 */
[----:B---3--:R-:W-:-:S03]  /*24af0*/  IMAD R60, R79, c[0x0][0x190], RZ ;  /* 0x000064004f3c7a24 */ /* 0x008fc600078e02ff */
        /* <DEDUP_REMOVED lines=10> */
[----:B------:R-:W-:Y:S01]  /*24ba0*/  STL [R1+0x124], R62 ;  /* 0x0001243e01007387 */ /* 0x000fe20000100800 */
[----:B---3--:R-:W-:Y:S02]  /*24bb0*/  IMAD R60, R59, c[0x0][0x190], RZ ;  /* 0x000064003b3c7a24 */ /* 0x008fe400078e02ff */
[----:B------:R-:W-:Y:S01]  /*24bc0*/  IMAD R59, R58, c[0x0][0x190], RZ ;  /* 0x000064003a3b7a24 */ /* 0x000fe200078e02ff */
[----:B------:R-:W-:Y:S01]  /*24bd0*/  STL [R1+0x128], R61 ;  /* 0x0001283d01007387 */ /* 0x000fe20000100800 */
[----:B------:R-:W-:-:S03]  /*24be0*/  IMAD R58, R104, c[0x0][0x190], RZ ;  /* 0x00006400683a7a24 */ /* 0x000fc600078e02ff */
[----:B------:R1:W-:Y:S04]  /*24bf0*/  STL [R1+0x12c], R60 ;  /* 0x00012c3c01007387 */ /* 0x0003e80000100800 */
        /* <DEDUP_REMOVED lines=28> */
[----:B------:R2:W-:Y:S04]  /*24dc0*/  STL [R1+0x168], R60 ;  /* 0x0001683c01007387 */ /* 0x0005e80000100800 */
[----:B------:R-:W3:Y:S01]  /*24dd0*/  LDL.LU R87, [R1+0x688] ;  /* 0x0006880001577983 */ /* 0x000ee20000300800 */
[----:B-1----:R-:W-:-:S03]  /*24de0*/  IMAD R58, R103, c[0x0][0x190], RZ ;  /* 0x00006400673a7a24 */ /* 0x002fc600078e02ff */
        /* <DEDUP_REMOVED lines=683> */
[----:B------:R-:W-:-:S02]  /*278a0*/  IMAD R4, R4, c[0x0][0x190], RZ ;  /* 0x0000640004047a24 */ /* 0x000fc400078e02ff */
[----:B---3--:R-:W-:Y:S02]  /*278b0*/  IMAD R86, R87, c[0x0][0x190], RZ ;  /* 0x0000640057567a24 */ /* 0x008fe400078e02ff */
        /* <DEDUP_REMOVED lines=22> */
[----:B--2---:R-:W-:Y:S02]  /*27a20*/  IMAD R61, R70, c[0x0][0x190], RZ ;  /* 0x00006400463d7a24 */ /* 0x004fe400078e02ff */
[----:B------:R-:W-:Y:S02]  /*27a30*/  IMAD R58, R58, c[0x0][0x190], RZ ;  /* 0x000064003a3a7a24 */ /* 0x000fe400078e02ff */
[----:B---3--:R-:W-:Y:S01]  /*27a40*/  IMAD R60, R59, c[0x0][0x190], RZ ;  /* 0x000064003b3c7a24 */ /* 0x008fe200078e02ff */
[----:B------:R-:W-:Y:S01]  /*27a50*/  STL [R1+0x714], R62 ;  /* 0x0007143e01007387 */ /* 0x000fe20000100800 */
[----:B------:R-:W-:-:S03]  /*27a60*/  IMAD R59, R104, c[0x0][0x190], RZ ;  /* 0x00006400683b7a24 */ /* 0x000fc600078e02ff */
[----:B------:R-:W-:Y:S04]  /*27a70*/  STL [R1+0x718], R61 ;  /* 0x0007183d01007387 */ /* 0x000fe80000100800 */
[----:B------:R1:W-:Y:S04]  /*27a80*/  STL [R1+0x71c], R60 ;  /* 0x00071c3c01007387 */ /* 0x0003e80000100800 */
[----:B------:R2:W-:Y:S01]  /*27a90*/  STL [R1+0x720], R58 ;  /* 0x0007203a01007387 */ /* 0x0005e20000100800 */
[----:B-1----:R-:W-:-:S03]  /*27aa0*/  IMAD R60, R105, c[0x0][0x190], RZ ;  /* 0x00006400693c7a24 */ /* 0x002fc600078e02ff */
[----:B------:R1:W-:Y:S01]  /*27ab0*/  STL [R1+0x724], R59 ;  /* 0x0007243b01007387 */ /* 0x0003e20000100800 */
[----:B--2---:R-:W-:-:S03]  /*27ac0*/  IMAD R58, R65, c[0x0][0x190], RZ ;  /* 0x00006400413a7a24 */ /* 0x004fc600078e02ff */
        /* <DEDUP_REMOVED lines=28> */
[----:B---3--:R-:W-:Y:S01]  /*27c90*/  IMAD R58, R168, c[0x0][0x190], RZ ;  /* 0x00006400a83a7a24 */ /* 0x008fe200078e02ff */
        /* <DEDUP_REMOVED lines=143> */
[----:B---3--:R-:W-:-:S03]  /*28590*/  IMAD R2, R55, c[0x0][0x190], RZ ;  /* 0x0000640037027a24 */ /* 0x008fc600078e02ff */
[----:B------:R1:W-:Y:S04]  /*285a0*/  STL [R1+0x91c], R3 ;  /* 0x00091c0301007387 */ /* 0x0003e80000100800 */
[----:B------:R2:W-:Y:S01]  /*285b0*/  STL [R1+0x924], R2 ;  /* 0x0009240201007387 */ /* 0x0005e20000100800 */
[----:B-1----:R-:W-:Y:S02]  /*285c0*/  IMAD R3, R57, c[0x0][0x190], RZ ;  /* 0x0000640039037a24 */ /* 0x002fe400078e02ff */
[----:B--2---:R-:W-:-:S03]  /*285d0*/  IMAD R2, R106, c[0x0][0x190], RZ ;  /* 0x000064006a027a24 */ /* 0x004fc600078e02ff */
[----:B------:R1:W-:Y:S01]  /*285e0*/  STL [R1+0x93c], R3 ;  /* 0x00093c0301007387 */ /* 0x0003e20000100800 */
[----:B------:R-:W-:-:S03]  /*285f0*/  IMAD R4, R107, c[0x0][0x190], RZ ;  /* 0x000064006b047a24 */ /* 0x000fc600078e02ff */
[----:B------:R2:W-:Y:S01]  /*28600*/  STL [R1+0x944], R2 ;  /* 0x0009440201007387 */ /* 0x0005e20000100800 */
[----:B-1----:R-:W-:-:S03]  /*28610*/  IMAD R3, R108, c[0x0][0x190], RZ ;  /* 0x000064006c037a24 */ /* 0x002fc600078e02ff */
[----:B------:R-:W-:Y:S01]  /*28620*/  STL [R1+0x94c], R4 ;  /* 0x00094c0401007387 */ /* 0x000fe20000100800 */
[----:B--2---:R-:W-:-:S03]  /*28630*/  IMAD R2, R109, c[0x0][0x190], RZ ;  /* 0x000064006d027a24 */ /* 0x004fc600078e02ff */
        /* <DEDUP_REMOVED lines=8> */
[----:B------:R1:W-:Y:S01]  /*286c0*/  STL [R1+0x984], R4 ;  /* 0x0009840401007387 */ /* 0x0003e20000100800 */
[----:B--2---:R-:W-:-:S03]  /*286d0*/  IMAD R2, R116, c[0x0][0x190], RZ ;  /* 0x0000640074027a24 */ /* 0x004fc600078e02ff */
[----:B------:R2:W-:Y:S04]  /*286e0*/  STL [R1+0x98c], R3 ;  /* 0x00098c0301007387 */ /* 0x0005e80000100800 */
[----:B------:R3:W-:Y:S01]  /*286f0*/  STL [R1+0x994], R2 ;  /* 0x0009940201007387 */ /* 0x0007e20000100800 */
[----:B-1----:R-:W-:Y:S02]  /*28700*/  IMAD R4, R120, c[0x0][0x190], RZ ;  /* 0x0000640078047a24 */ /* 0x002fe400078e02ff */
[----:B--2---:R-:W-:Y:S02]  /*28710*/  IMAD R3, R119, c[0x0][0x190], RZ ;  /* 0x0000640077037a24 */ /* 0x004fe400078e02ff */
[----:B---3--:R-:W-:-:S03]  /*28720*/  IMAD R2, R121, c[0x0][0x190], RZ ;  /* 0x0000640079027a24 */ /* 0x008fc600078e02ff */
[----:B------:R1:W-:Y:S04]  /*28730*/  STL [R1+0x9a4], R3 ;  /* 0x0009a40301007387 */ /* 0x0003e80000100800 */
[----:B------:R2:W-:Y:S04]  /*28740*/  STL [R1+0x9b4], R4 ;  /* 0x0009b40401007387 */ /* 0x0005e80000100800 */
[----:B------:R3:W-:Y:S01]  /*28750*/  STL [R1+0x9bc], R2 ;  /* 0x0009bc0201007387 */ /* 0x0007e20000100800 */
[----:B-1----:R-:W-:Y:S02]  /*28760*/  IMAD R3, R122, c[0x0][0x190], RZ ;  /* 0x000064007a037a24 */ /* 0x002fe400078e02ff */
[----:B--2---:R-:W-:-:S03]  /*28770*/  IMAD R4, R125, c[0x0][0x190], RZ ;  /* 0x000064007d047a24 */ /* 0x004fc600078e02ff */
[----:B------:R1:W-:Y:S01]  /*28780*/  STL [R1+0x9c4], R3 ;  /* 0x0009c40301007387 */ /* 0x0003e20000100800 */
[----:B---3--:R-:W-:-:S05]  /*28790*/  IMAD R2, R124, c[0x0][0x190], RZ ;  /* 0x000064007c027a24 */ /* 0x008fca00078e02ff */
        /* <DEDUP_REMOVED lines=8> */
[----:B------:R-:W-:Y:S01]  /*28820*/  STL [R1+0x9f4], R4 ;  /* 0x0009f40401007387 */ /* 0x000fe20000100800 */
[----:B-1----:R-:W-:-:S03]  /*28830*/  IMAD R2, R177, c[0x0][0x190], RZ ;  /* 0x00006400b1027a24 */ /* 0x002fc600078e02ff */
        /* <DEDUP_REMOVED lines=31> */
[----:B------:R-:W-:Y:S02]  /*28a30*/  IMAD R104, R140, c[0x0][0x190], RZ ;  /* 0x000064008c687a24 */ /* 0x000fe400078e02ff */
[----:B--2---:R-:W-:Y:S01]  /*28a40*/  IMAD R2, R136, c[0x0][0x190], RZ ;  /* 0x0000640088027a24 */ /* 0x004fe200078e02ff */
        /* <DEDUP_REMOVED lines=9> */
[----:B------:R-:W-:Y:S01]  /*28ae0*/  IMAD R87, R143, c[0x0][0x190], RZ ;  /* 0x000064008f577a24 */ /* 0x000fe200078e02ff */
[----:B------:R-:W-:Y:S01]  /*28af0*/  STL [R1+0x2b3c], R104 ;  /* 0x002b3c6801007387 */ /* 0x000fe20000100800 */
[----:B------:R-:W-:-:S03]  /*28b00*/  IMAD R86, R144, c[0x0][0x190], RZ ;  /* 0x0000640090567a24 */ /* 0x000fc600078e02ff */
[----:B------:R3:W-:Y:S01]  /*28b10*/  STL [R1+0xab4], R2 ;  /* 0x000ab40201007387 */ /* 0x0007e20000100800 */
[----:B--2---:R-:W-:-:S03]  /*28b20*/  IMAD R4, R146, c[0x0][0x190], RZ ;  /* 0x0000640092047a24 */ /* 0x004fc600078e02ff */
[----:B------:R-:W-:Y:S01]  /*28b30*/  STL [R1+0x2b40], R101 ;  /* 0x002b406501007387 */ /* 0x000fe20000100800 */
[----:B-1----:R-:W-:-:S03]  /*28b40*/  IMAD R3, R147, c[0x0][0x190], RZ ;  /* 0x0000640093037a24 */ /* 0x002fc600078e02ff */
[----:B------:R-:W-:Y:S01]  /*28b50*/  STL [R1+0x2b44], R100 ;  /* 0x002b446401007387 */ /* 0x000fe20000100800 */
[----:B---3--:R-:W-:-:S03]  /*28b60*/  IMAD R2, R145, c[0x0][0x190], RZ ;  /* 0x0000640091027a24 */ /* 0x008fc600078e02ff */
[----:B------:R1:W-:Y:S04]  /*28b70*/  STL [R1+0x2b48], R87 ;  /* 0x002b485701007387 */ /* 0x0003e80000100800 */
[----:B------:R-:W-:Y:S04]  /*28b80*/  STL [R1+0x2b4c], R86 ;  /* 0x002b4c5601007387 */ /* 0x000fe80000100800 */
[----:B------:R2:W-:Y:S01]  /*28b90*/  STL [R1+0xae4], R2 ;  /* 0x000ae40201007387 */ /* 0x0005e20000100800 */
[----:B------:R-:W-:-:S03]  /*28ba0*/  IMAD R105, R150, c[0x0][0x190], RZ ;  /* 0x0000640096697a24 */ /* 0x000fc600078e02ff */
[----:B------:R3:W-:Y:S01]  /*28bb0*/  STL [R1+0xaec], R4 ;  /* 0x000aec0401007387 */ /* 0x0007e20000100800 */
[----:B-1----:R-:W-:Y:S02]  /*28bc0*/  IMAD R87, R189, c[0x0][0x190], RZ ;  /* 0x00006400bd577a24 */ /* 0x002fe400078e02ff */
[----:B--2---:R-:W-:Y:S01]  /*28bd0*/  IMAD R2, R148, c[0x0][0x190], RZ ;  /* 0x0000640094027a24 */ /* 0x004fe200078e02ff */
[----:B------:R-:W-:Y:S04]  /*28be0*/  STL [R1+0xaf4], R3 ;  /* 0x000af40301007387 */ /* 0x000fe80000100800 */
[----:B------:R1:W-:Y:S01]  /*28bf0*/  STL [R1+0xafc], R2 ;  /* 0x000afc0201007387 */ /* 0x0003e20000100800 */
[----:B---3--:R-:W-:-:S03]  /*28c00*/  IMAD R4, R191, c[0x0][0x190], RZ ;  /* 0x00006400bf047a24 */ /* 0x008fc600078e02ff */
[----:B------:R-:W-:Y:S01]  /*28c10*/  STL [R1+0x2b50], R105 ;  /* 0x002b506901007387 */ /* 0x000fe20000100800 */
[----:B-1----:R-:W-:-:S03]  /*28c20*/  IMAD R2, R190, c[0x0][0x190], RZ ;  /* 0x00006400be027a24 */ /* 0x002fc600078e02ff */
[----:B------:R-:W-:Y:S01]  /*28c30*/  STL [R1+0x2b54], R87 ;  /* 0x002b545701007387 */ /* 0x000fe20000100800 */
[----:B------:R-:W-:-:S03]  /*28c40*/  IMAD R3, R192, c[0x0][0x190], RZ ;  /* 0x00006400c0037a24 */ /* 0x000fc600078e02ff */
        /* <DEDUP_REMOVED lines=24> */
[----:B------:R3:W-:Y:S04]  /*28dd0*/  STL [R1+0xb84], R4 ;  /* 0x000b840401007387 */ /* 0x0007e80000100800 */
[----:B------:R-:W4:Y:S01]  /*28de0*/  LDL.LU R167, [R1+0x54] ;  /* 0x0000540001a77983 */ /* 0x000f220000300800 */
[----:B-1----:R-:W-:Y:S02]  /*28df0*/  IMAD R3, R204, c[0x0][0x190], RZ ;  /* 0x00006400cc037a24 */ /* 0x002fe400078e02ff */
[----:B--2---:R-:W-:-:S02]  /*28e00*/  IMAD R2, R205, c[0x0][0x190], RZ ;  /* 0x00006400cd027a24 */ /* 0x004fc400078e02ff */
[----:B------:R-:W-:Y:S02]  /*28e10*/  IMAD R62, R206, c[0x0][0x190], RZ ;  /* 0x00006400ce3e7a24 */ /* 0x000fe400078e02ff */
[----:B------:R-:W-:Y:S01]  /*28e20*/  IMAD R63, R207, c[0x0][0x190], RZ ;  /* 0x00006400cf3f7a24 */ /* 0x000fe200078e02ff */
[----:B------:R-:W-:Y:S01]  /*28e30*/  STL [R1+0xb8c], R3 ;  /* 0x000b8c0301007387 */ /* 0x000fe20000100800 */
[----:B------:R-:W-:Y:S02]  /*28e40*/  IMAD R92, R208, c[0x0][0x190], RZ ;  /* 0x00006400d05c7a24 */ /* 0x000fe400078e02ff */
[----:B------:R-:W-:Y:S01]  /*28e50*/  IMAD R93, R209, c[0x0][0x190], RZ ;  /* 0x00006400d15d7a24 */ /* 0x000fe200078e02ff */
[----:B------:R1:W-:Y:S01]  /*28e60*/  STL [R1+0xbb4], R2 ;  /* 0x000bb40201007387 */ /* 0x0003e20000100800 */
[----:B------:R-:W-:Y:S02]  /*28e70*/  IMAD R88, R210, c[0x0][0x190], RZ ;  /* 0x00006400d2587a24 */ /* 0x000fe400078e02ff */
[----:B------:R-:W-:Y:S01]  /*28e80*/  IMAD R89, R211, c[0x0][0x190], RZ ;  /* 0x00006400d3597a24 */ /* 0x000fe200078e02ff */
[----:B------:R-:W-:Y:S01]  /*28e90*/  STL [R1+0x2b10], R62 ;  /* 0x002b103e01007387 */ /* 0x000fe20000100800 */
[----:B------:R-:W-:Y:S01]  /*28ea0*/  IMAD R103, R212, c[0x0][0x190], RZ ;  /* 0x00006400d4677a24 */ /* 0x000fe200078e02ff */
[----:B------:R-:W-:Y:S01]  /*28eb0*/  LEA R0, P1, R250, c[0x0][0x168], 0x2 ;  /* 0x00005a00fa007a11 */ /* 0x000fe200078210ff */
[----:B------:R-:W-:Y:S01]  /*28ec0*/  IMAD R154, R154, c[0x0][0x190], RZ ;  /* 0x000064009a9a7a24 */ /* 0x000fe200078e02ff */
[----:B------:R-:W-:Y:S01]  /*28ed0*/  STL [R1+0x2b0c], R63 ;  /* 0x002b0c3f01007387 */ /* 0x000fe20000100800 */
[----:B------:R-:W-:-:S02]  /*28ee0*/  IMAD R60, R213, c[0x0][0x190], RZ ;  /* 0x00006400d53c7a24 */ /* 0x000fc400078e02ff */
[----:B------:R-:W-:Y:S01]  /*28ef0*/  IMAD R61, R214, c[0x0][0x190], RZ ;  /* 0x00006400d63d7a24 */ /* 0x000fe200078e02ff */
[----:B------:R-:W-:Y:S01]  /*28f00*/  STL [R1+0x2b08], R92 ;  /* 0x002b085c01007387 */ /* 0x000fe20000100800 */
[----:B------:R-:W-:-:S03]  /*28f10*/  IMAD R84, R215, c[0x0][0x190], RZ ;  /* 0x00006400d7547a24 */ /* 0x000fc600078e02ff */
[----:B------:R-:W-:Y:S01]  /*28f20*/  STL [R1+0x2b04], R93 ;  /* 0x002b045d01007387 */ /* 0x000fe20000100800 */
[----:B------:R-:W-:Y:S01]  /*28f30*/  IMAD R85, R216, c[0x0][0x190], RZ ;  /* 0x00006400d8557a24 */ /* 0x000fe200078e02ff */
[----:B------:R-:W-:Y:S02]  /*28f40*/  LEA.HI.X.SX32 R250, R250, c[0x0][0x16c], 0x2, P1 ;  /* 0x00005b00fafa7a11 */ /* 0x000fe400008f16ff */
[----:B------:R-:W-:Y:S01]  /*28f50*/  STL [R1+0x2b00], R88 ;  /* 0x002b005801007387 */ /* 0x000fe20000100800 */
[----:B------:R-:W-:Y:S02]  /*28f60*/  IMAD R153, R153, c[0x0][0x190], RZ ;  /* 0x0000640099997a24 */ /* 0x000fe400078e02ff */
[----:B------:R-:W-:Y:S01]  /*28f70*/  IMAD R172, R56, c[0x0][0x190], RZ ;  /* 0x0000640038ac7a24 */ /* 0x000fe200078e02ff */
[----:B------:R-:W-:Y:S01]  /*28f80*/  STL [R1+0x2b14], R89 ;  /* 0x002b145901007387 */ /* 0x000fe20000100800 */
[----:B------:R-:W-:Y:S01]  /*28f90*/  IMAD R80, R217, c[0x0][0x190], RZ ;  /* 0x00006400d9507a24 */ /* 0x000fe200078e02ff */
[----:B------:R-:W-:Y:S01]  /*28fa0*/  LEA R56, P1, R154, R0, 0x2 ;  /* 0x000000009a387211 */ /* 0x000fe200078210ff */
[----:B------:R-:W-:Y:S01]  /*28fb0*/  IMAD R81, R218, c[0x0][0x190], RZ ;  /* 0x00006400da517a24 */ /* 0x000fe200078e02ff */
[----:B------:R-:W-:Y:S01]  /*28fc0*/  STL [R1+0x2b18], R103 ;  /* 0x002b186701007387 */ /* 0x000fe20000100800 */
[----:B------:R-:W-:-:S03]  /*28fd0*/  IMAD R78, R219, c[0x0][0x190], RZ ;  /* 0x00006400db4e7a24 */ /* 0x000fc600078e02ff */
[----:B------:R-:W-:Y:S01]  /*28fe0*/  STL [R1+0x2b1c], R60 ;  /* 0x002b1c3c01007387 */ /* 0x000fe20000100800 */
[----:B------:R-:W-:-:S03]  /*28ff0*/  IMAD R79, R220, c[0x0][0x190], RZ ;  /* 0x00006400dc4f7a24 */ /* 0x000fc600078e02ff */
[----:B------:R-:W-:Y:S01]  /*29000*/  STL [R1+0x2b20], R61 ;  /* 0x002b203d01007387 */ /* 0x000fe20000100800 */
[----:B------:R-:W-:Y:S01]  /*29010*/  IMAD R74, R221, c[0x0][0x190], RZ ;  /* 0x00006400dd4a7a24 */ /* 0x000fe200078e02ff */
[----:B---3--:R-:W-:Y:S02]  /*29020*/  LEA R4, P0, R153, R0, 0x2 ;  /* 0x0000000099047211 */ /* 0x008fe400078010ff */
[----:B------:R-:W-:Y:S01]  /*29030*/  STL [R1+0x2b24], R84 ;  /* 0x002b245401007387 */ /* 0x000fe20000100800 */
[----:B------:R-:W-:Y:S01]  /*29040*/  IMAD R75, R222, c[0x0][0x190], RZ ;  /* 0x00006400de4b7a24 */ /* 0x000fe200078e02ff */
[----:B------:R-:W-:Y:S02]  /*29050*/  LEA.HI.X.SX32 R57, R154, R250, 0x2, P1 ;  /* 0x000000fa9a397211 */ /* 0x000fe400008f16ff */
[----:B------:R-:W-:Y:S01]  /*29060*/  STL [R1+0x2b28], R85 ;  /* 0x002b285501007387 */ /* 0x000fe20000100800 */
[----:B------:R-:W-:Y:S01]  /*29070*/  IMAD R70, R223, c[0x0][0x190], RZ ;  /* 0x00006400df467a24 */ /* 0x000fe200078e02ff */
[----:B-1----:R-:W-:-:S02]  /*29080*/  LEA R2, P1, R152, R0, 0x2 ;  /* 0x0000000098027211 */ /* 0x002fc400078210ff */
[----:B------:R-:W-:Y:S01]  /*29090*/  STL [R1+0x2b2c], R80 ;  /* 0x002b2c5001007387 */ /* 0x000fe20000100800 */
[----:B------:R-:W-:Y:S02]  /*290a0*/  IMAD R58, R225, c[0x0][0x190], RZ ;  /* 0x00006400e13a7a24 */ /* 0x000fe400078e02ff */
[----:B------:R-:W-:Y:S01]  /*290b0*/  IMAD R59, R226, c[0x0][0x190], RZ ;  /* 0x00006400e23b7a24 */ /* 0x000fe200078e02ff */
[----:B------:R-:W-:Y:S01]  /*290c0*/  STL [R1+0x2b30], R81 ;  /* 0x002b305101007387 */ /* 0x000fe20000100800 */
[----:B------:R-:W-:Y:S01]  /*290d0*/  IMAD R64, R227, c[0x0][0x190], RZ ;  /* 0x00006400e3407a24 */ /* 0x000fe200078e02ff */
[-C--:B------:R-:W-:Y:S01]  /*290e0*/  LEA.HI.X.SX32 R5, R153, R250.reuse, 0x2, P0 ;  /* 0x000000fa99057211 */ /* 0x080fe200000f16ff */
[----:B------:R-:W-:Y:S01]  /*290f0*/  IMAD R65, R229, c[0x0][0x190], RZ ;  /* 0x00006400e5417a24 */ /* 0x000fe200078e02ff */
[----:B------:R-:W-:Y:S01]  /*29100*/  STL [R1+0x2b34], R78 ;  /* 0x002b344e01007387 */ /* 0x000fe20000100800 */
[----:B------:R-:W-:-:S03]  /*29110*/  LEA.HI.X.SX32 R3, R152, R250, 0x2, P1 ;  /* 0x000000fa98037211 */ /* 0x000fc600008f16ff */
[----:B------:R-:W-:Y:S01]  /*29120*/  STL [R1+0x2b38], R79 ;  /* 0x002b384f01007387 */ /* 0x000fe20000100800 */
[----:B------:R-:W-:-:S03]  /*29130*/  IMAD R162, R162, c[0x0][0x190], RZ ;  /* 0x00006400a2a27a24 */ /* 0x000fc600078e02ff */
[----:B------:R-:W-:Y:S04]  /*29140*/  STL [R1+0x2b58], R74 ;  /* 0x002b584a01007387 */ /* 0x000fe80000100800 */
[----:B------:R-:W-:Y:S04]  /*29150*/  STL [R1+0x2b5c], R75 ;  /* 0x002b5c4b01007387 */ /* 0x000fe80000100800 */
[----:B------:R-:W-:Y:S04]  /*29160*/  STL [R1+0x2b60], R70 ;  /* 0x002b604601007387 */ /* 0x000fe80000100800 */
[----:B------:R-:W-:Y:S01]  /*29170*/  STL.64 [R1+0x2b68], R58 ;  /* 0x002b683a01007387 */ /* 0x000fe20000100a00 */
[----:B------:R-:W-:-:S03]  /*29180*/  IMAD R240, R240, c[0x0][0x190], RZ ;  /* 0x00006400f0f07a24 */ /* 0x000fc600078e02ff */
[----:B------:R-:W-:Y:S04]  /*29190*/  STL.64 [R1+0x2b70], R64 ;  /* 0x002b704001007387 */ /* 0x000fe80000100a00 */
[----:B------:R-:W-:Y:S04]  /*291a0*/  STL.64 [R1+0x4c0], R4 ;  /* 0x0004c00401007387 */ /* 0x000fe80000100a00 */
[----:B------:R1:W-:Y:S01]  /*291b0*/  STL.64 [R1+0x480], R2 ;  /* 0x0004800201007387 */ /* 0x0003e20000100a00 */
[----:B------:R-:W-:Y:S01]  /*291c0*/  IMAD R241, R241, c[0x0][0x190], RZ ;  /* 0x00006400f1f17a24 */ /* 0x000fe200078e02ff */
[----:B-1----:R-:W-:-:S04]  /*291d0*/  LEA R2, P1, R162, R0, 0x2 ;  /* 0x00000000a2027211 */ /* 0x002fc800078210ff */
[----:B------:R-:W-:Y:S02]  /*291e0*/  LEA.HI.X.SX32 R3, R162, R250, 0x2, P1 ;  /* 0x000000faa2037211 */ /* 0x000fe400008f16ff */
[----:B------:R-:W-:-:S04]  /*291f0*/  LEA R52, P1, R240, R0, 0x2 ;  /* 0x00000000f0347211 */ /* 0x000fc800078210ff */
[----:B------:R-:W-:Y:S02]  /*29200*/  LEA.HI.X.SX32 R53, R240, R250, 0x2, P1 ;  /* 0x000000faf0357211 */ /* 0x000fe400008f16ff */
[----:B------:R-:W-:Y:S01]  /*29210*/  LEA R48, P1, R241, R0, 0x2 ;  /* 0x00000000f1307211 */ /* 0x000fe200078210ff */
[----:B------:R-:W-:-:S03]  /*29220*/  IMAD R242, R242, c[0x0][0x190], RZ ;  /* 0x00006400f2f27a24 */ /* 0x000fc600078e02ff */
[----:B------:R-:W-:Y:S01]  /*29230*/  LEA.HI.X.SX32 R49, R241, R250, 0x2, P1 ;  /* 0x000000faf1317211 */ /* 0x000fe200008f16ff */
[----:B------:R-:W-:Y:S01]  /*29240*/  IMAD R243, R243, c[0x0][0x190], RZ ;  /* 0x00006400f3f37a24 */ /* 0x000fe200078e02ff */
[----:B------:R-:W-:Y:S01]  /*29250*/  LEA R4, P0, R151, R0, 0x2 ;  /* 0x0000000097047211 */ /* 0x000fe200078010ff */
[----:B------:R-:W-:-:S03]  /*29260*/  IMAD R244, R244, c[0x0][0x190], RZ ;  /* 0x00006400f4f47a24 */ /* 0x000fc600078e02ff */
[----:B------:R-:W-:Y:S01]  /*29270*/  LEA.HI.X.SX32 R5, R151, R250, 0x2, P0 ;  /* 0x000000fa97057211 */ /* 0x000fe200000f16ff */
[----:B------:R-:W-:-:S04]  /*29280*/  IMAD R245, R245, c[0x0][0x190], RZ ;  /* 0x00006400f5f57a24 */ /* 0x000fc800078e02ff */
[----:B------:R1:W-:Y:S04]  /*29290*/  STL.64 [R1+0x400], R4 ;  /* 0x0004000401007387 */ /* 0x0003e80000100a00 */
[----:B------:R2:W-:Y:S04]  /*292a0*/  STL.64 [R1+0x3c0], R2 ;  /* 0x0003c00201007387 */ /* 0x0005e80000100a00 */
[----:B------:R-:W3:Y:S01]  /*292b0*/  LDL.LU R240, [R1+0x2b9c] ;  /* 0x002b9c0001f07983 */ /* 0x000ee20000300800 */
[----:B------:R-:W-:-:S03]  /*292c0*/  IMAD R246, R246, c[0x0][0x190], RZ ;  /* 0x00006400f6f67a24 */ /* 0x000fc600078e02ff */
[----:B------:R-:W2:Y:S01]  /*292d0*/  LDL.LU R241, [R1+0x2b98] ;  /* 0x002b980001f17983 */ /* 0x000ea20000300800 */
[----:B------:R-:W-:Y:S02]  /*292e0*/  IMAD R247, R247, c[0x0][0x190], RZ ;  /* 0x00006400f7f77a24 */ /* 0x000fe400078e02ff */
[----:B------:R-:W-:Y:S01]  /*292f0*/  IMAD R249, R249, c[0x0][0x190], RZ ;  /* 0x00006400f9f97a24 */ /* 0x000fe200078e02ff */
[----:B----4-:R-:W-:-:S04]  /*29300*/  LEA R44, P1, R167, R0, 0x2 ;  /* 0x00000000a72c7211 */ /* 0x010fc800078210ff */
[----:B------:R-:W-:Y:S02]  /*29310*/  LEA.HI.X.SX32 R45, R167, R250, 0x2, P1 ;  /* 0x000000faa72d7211 */ /* 0x000fe400008f16ff */
[----:B------:R-:W-:-:S04]  /*29320*/  LEA R40, P1, R242, R0, 0x2 ;  /* 0x00000000f2287211 */ /* 0x000fc800078210ff */
[----:B------:R-:W-:Y:S02]  /*29330*/  LEA.HI.X.SX32 R41, R242, R250, 0x2, P1 ;  /* 0x000000faf2297211 */ /* 0x000fe400008f16ff */
[C---:B------:R-:W-:Y:S01]  /*29340*/  LEA R36, P1, R243.reuse, R0, 0x2 ;  /* 0x00000000f3247211 */ /* 0x040fe200078210ff */
[----:B------:R-:W4:Y:S03]  /*29350*/  LDL.LU R242, [R1+0x2b94] ;  /* 0x002b940001f27983 */ /* 0x000f260000300800 */
[----:B------:R-:W-:Y:S02]  /*29360*/  LEA.HI.X.SX32 R37, R243, R250, 0x2, P1 ;  /* 0x000000faf3257211 */ /* 0x000fe400008f16ff */
[C---:B------:R-:W-:Y:S01]  /*29370*/  LEA R32, P1, R244.reuse, R0, 0x2 ;  /* 0x00000000f4207211 */ /* 0x040fe200078210ff */
[----:B------:R-:W2:Y:S03]  /*29380*/  LDL.LU R243, [R1+0x2b90] ;  /* 0x002b900001f37983 */ /* 0x000ea60000300800 */
[----:B------:R-:W-:Y:S01]  /*29390*/  LEA.HI.X.SX32 R33, R244, R250, 0x2, P1 ;  /* 0x000000faf4217211 */ /* 0x000fe200008f16ff */
[----:B------:R-:W2:Y:S01]  /*293a0*/  LDL.LU R159, [R1+0xcc] ;  /* 0x0000cc00019f7983 */ /* 0x000ea20000300800 */
[----:B------:R-:W-:-:S03]  /*293b0*/  LEA R28, P1, R245, R0, 0x2 ;  /* 0x00000000f51c7211 */ /* 0x000fc600078210ff */
[----:B------:R-:W3:Y:S01]  /*293c0*/  LDL.LU R244, [R1+0x2b8c] ;  /* 0x002b8c0001f47983 */ /* 0x000ee20000300800 */
[----:B------:R-:W-:Y:S02]  /*293d0*/  LEA.HI.X.SX32 R29, R245, R250, 0x2, P1 ;  /* 0x000000faf51d7211 */ /* 0x000fe400008f16ff */
[C---:B------:R-:W-:Y:S01]  /*293e0*/  LEA R24, P1, R246.reuse, R0, 0x2 ;  /* 0x00000000f6187211 */ /* 0x040fe200078210ff */
[----:B------:R-:W3:Y:S03]  /*293f0*/  LDL.LU R160, [R1+0xd4] ;  /* 0x0000d40001a07983 */ /* 0x000ee60000300800 */
[----:B------:R-:W-:Y:S01]  /*29400*/  LEA.HI.X.SX32 R25, R246, R250, 0x2, P1 ;  /* 0x000000faf6197211 */ /* 0x000fe200008f16ff */
[----:B------:R-:W4:Y:S01]  /*29410*/  LDL.LU R245, [R1+0x2b88] ;  /* 0x002b880001f57983 */ /* 0x000f220000300800 */
[----:B------:R-:W-:-:S03]  /*29420*/  LEA R20, P1, R247, R0, 0x2 ;  /* 0x00000000f7147211 */ /* 0x000fc600078210ff */
[----:B------:R-:W4:Y:S01]  /*29430*/  LDL.LU R161, [R1+0xd8] ;  /* 0x0000d80001a17983 */ /* 0x000f220000300800 */
[----:B------:R-:W-:Y:S02]  /*29440*/  LEA.HI.X.SX32 R21, R247, R250, 0x2, P1 ;  /* 0x000000faf7157211 */ /* 0x000fe400008f16ff */
[C---:B------:R-:W-:Y:S01]  /*29450*/  LEA R16, P1, R249.reuse, R0, 0x2 ;  /* 0x00000000f9107211 */ /* 0x040fe200078210ff */
[----:B------:R-:W1:Y:S04]  /*29460*/  LDL.LU R164, [R1+0xdc] ;  /* 0x0000dc0001a47983 */ /* 0x000e680000300800 */
[----:B------:R-:W4:Y:S01]  /*29470*/  LDL.LU R246, [R1+0x2b84] ;  /* 0x002b840001f67983 */ /* 0x000f220000300800 */
[----:B------:R-:W-:-:S03]  /*29480*/  LEA.HI.X.SX32 R17, R249, R250, 0x2, P1 ;  /* 0x000000faf9117211 */ /* 0x000fc600008f16ff */
[----:B------:R-:W4:Y:S04]  /*29490*/  LDL.LU R165, [R1+0xe0] ;  /* 0x0000e00001a57983 */ /* 0x000f280000300800 */
[----:B------:R-:W4:Y:S04]  /*294a0*/  LDL.LU R247, [R1+0x2b80] ;  /* 0x002b800001f77983 */ /* 0x000f280000300800 */
[----:B------:R-:W4:Y:S04]  /*294b0*/  LDL.LU R166, [R1+0xe4] ;  /* 0x0000e40001a67983 */ /* 0x000f280000300800 */
[----:B------:R-:W4:Y:S04]  /*294c0*/  LDL.LU R156, [R1+0xe8] ;  /* 0x0000e800019c7983 */ /* 0x000f280000300800 */
[----:B------:R-:W4:Y:S04]  /*294d0*/  LDL.LU R249, [R1+0x2b7c] ;  /* 0x002b7c0001f97983 */ /* 0x000f280000300800 */
[----:B------:R-:W4:Y:S04]  /*294e0*/  LDL.LU R167, [R1+0xec] ;  /* 0x0000ec0001a77983 */ /* 0x000f280000300800 */
[----:B------:R-:W4:Y:S01]  /*294f0*/  LDL.LU R170, [R1+0xf0] ;  /* 0x0000f00001aa7983 */ /* 0x000f220000300800 */
[----:B------:R-:W-:Y:S01]  /*29500*/  IMAD R82, R82, c[0x0][0x190], RZ ;  /* 0x0000640052527a24 */ /* 0x000fe200078e02ff */
[----:B------:R-:W-:Y:S01]  /*29510*/  LEA R54, P0, R251, R0, 0x2 ;  /* 0x00000000fb367211 */ /* 0x000fe200078010ff */
[----:B------:R-:W-:Y:S01]  /*29520*/  IMAD R83, R83, c[0x0][0x190], RZ ;  /* 0x0000640053537a24 */ /* 0x000fe200078e02ff */
[----:B------:R-:W4:Y:S02]  /*29530*/  LDL.LU R174, [R1+0xf4] ;  /* 0x0000f40001ae7983 */ /* 0x000f240000300800 */
[----:B------:R-:W-:-:S02]  /*29540*/  LEA.HI.X.SX32 R55, R251, R250, 0x2, P0 ;  /* 0x000000fafb377211 */ /* 0x000fc400000f16ff */
[----:B------:R-:W-:Y:S01]  /*29550*/  LEA R50, P0, R82, R0, 0x2 ;  /* 0x0000000052327211 */ /* 0x000fe200078010ff */
[----:B------:R-:W-:Y:S01]  /*29560*/  IMAD R90, R90, c[0x0][0x190], RZ ;  /* 0x000064005a5a7a24 */ /* 0x000fe200078e02ff */
[----:B------:R-:W4:Y:S02]  /*29570*/  LDL.LU R157, [R1+0xf8] ;  /* 0x0000f800019d7983 */ /* 0x000f240000300800 */
[----:B------:R-:W-:Y:S02]  /*29580*/  LEA.HI.X.SX32 R51, R82, R250, 0x2, P0 ;  /* 0x000000fa52337211 */ /* 0x000fe400000f16ff */
[----:B------:R-:W-:Y:S01]  /*29590*/  LEA R46, P0, R83, R0, 0x2 ;  /* 0x00000000532e7211 */ /* 0x000fe200078010ff */
[----:B------:R-:W-:-:S03]  /*295a0*/  IMAD R91, R91, c[0x0][0x190], RZ ;  /* 0x000064005b5b7a24 */ /* 0x000fc600078e02ff */
        /* <DEDUP_REMOVED lines=22> */
[----:B------:R-:W-:-:S04]  /*29710*/  LEA R14, P0, R99, R0, 0x2 ;  /* 0x00000000630e7211 */ /* 0x000fc800078010ff */
[----:B------:R-:W-:Y:S02]  /*29720*/  LEA.HI.X.SX32 R15, R99, R250, 0x2, P0 ;  /* 0x000000fa630f7211 */ /* 0x000fe400000f16ff */
[----:B------:R-:W-:-:S04]  /*29730*/  LEA R10, P0, R248, R0, 0x2 ;  /* 0x00000000f80a7211 */ /* 0x000fc800078010ff */
[----:B------:R-:W-:Y:S02]  /*29740*/  LEA.HI.X.SX32 R11, R248, R250, 0x2, P0 ;  /* 0x000000faf80b7211 */ /* 0x000fe400000f16ff */
[----:B------:R-:W4:Y:S04]  /*29750*/  LDL.LU R248, [R1+0x2b78] ;  /* 0x002b780001f87983 */ /* 0x000f280000300800 */
[----:B------:R-:W4:Y:S01]  /*29760*/  LDL.LU R158, [R1+0xfc] ;  /* 0x0000fc00019e7983 */ /* 0x000f220000300800 */
[----:B--2---:R-:W-:-:S04]  /*29770*/  LEA R12, P1, R159, R0, 0x2 ;  /* 0x000000009f0c7211 */ /* 0x004fc800078210ff */
[----:B------:R-:W-:Y:S02]  /*29780*/  LEA.HI.X.SX32 R13, R159, R250, 0x2, P1 ;  /* 0x000000fa9f0d7211 */ /* 0x000fe400008f16ff */
[----:B------:R-:W2:Y:S01]  /*29790*/  LDL.LU R159, [R1+0x100] ;  /* 0x00010000019f7983 */ /* 0x000ea20000300800 */
[----:B---3--:R-:W-:-:S04]  /*297a0*/  LEA R8, P1, R160, R0, 0x2 ;  /* 0x00000000a0087211 */ /* 0x008fc800078210ff */
[----:B------:R-:W-:Y:S02]  /*297b0*/  LEA.HI.X.SX32 R9, R160, R250, 0x2, P1 ;  /* 0x000000faa0097211 */ /* 0x000fe400008f16ff */
[----:B------:R-:W3:Y:S01]  /*297c0*/  LDL.LU R160, [R1+0x104] ;  /* 0x0001040001a07983 */ /* 0x000ee20000300800 */
[----:B----4-:R-:W-:-:S04]  /*297d0*/  LEA R6, P0, R161, R0, 0x2 ;  /* 0x00000000a1067211 */ /* 0x010fc800078010ff */
[----:B------:R-:W-:Y:S02]  /*297e0*/  LEA.HI.X.SX32 R7, R161, R250, 0x2, P0 ;  /* 0x000000faa1077211 */ /* 0x000fe400000f16ff */
[C---:B-1----:R-:W-:Y:S01]  /*297f0*/  LEA R4, P1, R164.reuse, R0, 0x2 ;  /* 0x00000000a4047211 */ /* 0x042fe200078210ff */
[----:B------:R-:W4:Y:S03]  /*29800*/  LDL.LU R161, [R1+0x108] ;  /* 0x0001080001a17983 */ /* 0x000f260000300800 */
[----:B------:R-:W-:Y:S02]  /*29810*/  LEA.HI.X.SX32 R5, R164, R250, 0x2, P1 ;  /* 0x000000faa4057211 */ /* 0x000fe400008f16ff */
[C---:B------:R-:W-:Y:S01]  /*29820*/  LEA R2, P0, R165.reuse, R0, 0x2 ;  /* 0x00000000a5027211 */ /* 0x040fe200078010ff */
[----:B------:R-:W4:Y:S03]  /*29830*/  LDL.LU R164, [R1+0x10c] ;  /* 0x00010c0001a47983 */ /* 0x000f260000300800 */
[----:B------:R-:W-:-:S02]  /*29840*/  LEA.HI.X.SX32 R3, R165, R250, 0x2, P0 ;  /* 0x000000faa5037211 */ /* 0x000fc400000f16ff */
[----:B------:R-:W4:Y:S01]  /*29850*/  LDL.LU R165, [R1+0x110] ;  /* 0x0001100001a57983 */ /* 0x000f220000300800 */
[----:B------:R-:W-:Y:S01]  /*29860*/  IMAD R249, R249, c[0x0][0x190], RZ ;  /* 0x00006400f9f97a24 */ /* 0x000fe200078e02ff */
[-C--:B------:R-:W-:Y:S02]  /*29870*/  LEA R62, P0, R166, R0.reuse, 0x2 ;  /* 0x00000000a63e7211 */ /* 0x080fe400078010ff */
[----:B------:R-:W4:Y:S02]  /*29880*/  LDL.LU R155, [R1+0x114] ;  /* 0x00011400019b7983 */ /* 0x000f240000300800 */
[----:B------:R-:W-:-:S04]  /*29890*/  LEA R58, P1, R249, R0, 0x2 ;  /* 0x00000000f93a7211 */ /* 0x000fc800078210ff */
[-C--:B------:R-:W-:Y:S02]  /*298a0*/  LEA.HI.X.SX32 R59, R249, R250.reuse, 0x2, P1 ;  /* 0x000000faf93b7211 */ /* 0x080fe400008f16ff */
[----:B------:R-:W-:Y:S02]  /*298b0*/  LEA.HI.X.SX32 R63, R166, R250, 0x2, P0 ;  /* 0x000000faa63f7211 */ /* 0x000fe400000f16ff */
[C---:B------:R-:W-:Y:S01]  /*298c0*/  LEA R60, P6, R156.reuse, R0, 0x2 ;  /* 0x000000009c3c7211 */ /* 0x040fe200078c10ff */
[----:B------:R1:W-:Y:S04]  /*298d0*/  STL.64 [R1+0xd38], R58 ;  /* 0x000d383a01007387 */ /* 0x0003e80000100a00 */
[----:B------:R-:W4:Y:S01]  /*298e0*/  LDL.LU R166, [R1+0x118] ;  /* 0x0001180001a67983 */ /* 0x000f220000300800 */
[----:B------:R-:W-:-:S03]  /*298f0*/  LEA.HI.X.SX32 R61, R156, R250, 0x2, P6 ;  /* 0x000000fa9c3d7211 */ /* 0x000fc600030f16ff */
[----:B------:R1:W-:Y:S02]  /*29900*/  STL.64 [R1+0x3a0], R62 ;  /* 0x0003a03e01007387 */ /* 0x0003e40000100a00 */
[C---:B-1----:R-:W-:Y:S02]  /*29910*/  LEA R58, P1, R167.reuse, R0, 0x2 ;  /* 0x00000000a73a7211 */ /* 0x042fe400078210ff */
[----:B------:R-:W4:Y:S02]  /*29920*/  LDL.LU R156, [R1+0x11c] ;  /* 0x00011c00019c7983 */ /* 0x000f240000300800 */
[----:B------:R-:W-:Y:S02]  /*29930*/  LEA.HI.X.SX32 R59, R167, R250, 0x2, P1 ;  /* 0x000000faa73b7211 */ /* 0x000fe400008f16ff */
[----:B------:R1:W-:Y:S01]  /*29940*/  STL.64 [R1+0x398], R60 ;  /* 0x0003983c01007387 */ /* 0x0003e20000100a00 */
[----:B------:R-:W-:-:S03]  /*29950*/  LEA R62, P0, R170, R0, 0x2 ;  /* 0x00000000aa3e7211 */ /* 0x000fc600078010ff */
[----:B------:R-:W4:Y:S01]  /*29960*/  LDL.LU R167, [R1+0x120] ;  /* 0x0001200001a77983 */ /* 0x000f220000300800 */
[----:B------:R-:W-:-:S03]  /*29970*/  LEA.HI.X.SX32 R63, R170, R250, 0x2, P0 ;  /* 0x000000faaa3f7211 */ /* 0x000fc600000f16ff */
[----:B------:R1:W-:Y:S04]  /*29980*/  STL.64 [R1+0x390], R58 ;  /* 0x0003903a01007387 */ /* 0x0003e80000100a00 */
[----:B------:R-:W4:Y:S01]  /*29990*/  LDL.LU R170, [R1+0x124] ;  /* 0x0001240001aa7983 */ /* 0x000f220000300800 */
[----:B-1----:R-:W-:-:S04]  /*299a0*/  LEA R60, P6, R174, R0, 0x2 ;  /* 0x00000000ae3c7211 */ /* 0x002fc800078c10ff */
[----:B------:R-:W-:Y:S02]  /*299b0*/  LEA.HI.X.SX32 R61, R174, R250, 0x2, P6 ;  /* 0x000000faae3d7211 */ /* 0x000fe400030f16ff */
[C---:B------:R-:W-:Y:S01]  /*299c0*/  LEA R58, P1, R157.reuse, R0, 0x2 ;  /* 0x000000009d3a7211 */ /* 0x040fe200078210ff */
[----:B------:R1:W-:Y:S03]  /*299d0*/  STL.64 [R1+0x388], R62 ;  /* 0x0003883e01007387 */ /* 0x0003e60000100a00 */
[----:B------:R-:W-:Y:S01]  /*299e0*/  LEA.HI.X.SX32 R59, R157, R250, 0x2, P1 ;  /* 0x000000fa9d3b7211 */ /* 0x000fe200008f16ff */
[----:B------:R-:W4:Y:S04]  /*299f0*/  LDL.LU R174, [R1+0x128] ;  /* 0x0001280001ae7983 */ /* 0x000f280000300800 */
[----:B------:R2:W-:Y:S04]  /*29a00*/  STL.64 [R1+0x380], R60 ;  /* 0x0003803c01007387 */ /* 0x0005e80000100a00 */
[----:B------:R-:W4:Y:S04]  /*29a10*/  LDL.LU R157, [R1+0x12c] ;  /* 0x00012c00019d7983 */ /* 0x000f280000300800 */
[----:B------:R3:W-:Y:S01]  /*29a20*/  STL.64 [R1+0x378], R58 ;  /* 0x0003783a01007387 */ /* 0x0007e20000100a00 */
[----:B-1----:R-:W-:-:S04]  /*29a30*/  LEA R62, P0, R158, R0, 0x2 ;  /* 0x000000009e3e7211 */ /* 0x002fc800078010ff */
[----:B------:R-:W-:Y:S02]  /*29a40*/  LEA.HI.X.SX32 R63, R158, R250, 0x2, P0 ;  /* 0x000000fa9e3f7211 */ /* 0x000fe400000f16ff */
[----:B------:R-:W4:Y:S04]  /*29a50*/  LDL.LU R158, [R1+0x130] ;  /* 0x00013000019e7983 */ /* 0x000f280000300800 */
[----:B------:R4:W-:Y:S01]  /*29a60*/  STL.64 [R1+0x370], R62 ;  /* 0x0003703e01007387 */ /* 0x0009e20000100a00 */
[----:B--2---:R-:W-:-:S04]  /*29a70*/  LEA R60, P6, R159, R0, 0x2 ;  /* 0x000000009f3c7211 */ /* 0x004fc800078c10ff */
[----:B------:R-:W-:Y:S02]  /*29a80*/  LEA.HI.X.SX32 R61, R159, R250, 0x2, P6 ;  /* 0x000000fa9f3d7211 */ /* 0x000fe400030f16ff */
[----:B------:R-:W2:Y:S01]  /*29a90*/  LDL.LU R159, [R1+0x134] ;  /* 0x00013400019f7983 */ /* 0x000ea20000300800 */
[----:B---3--:R-:W-:-:S04]  /*29aa0*/  LEA R58, P1, R160, R0, 0x2 ;  /* 0x00000000a03a7211 */ /* 0x008fc800078210ff */
[----:B------:R-:W-:Y:S01]  /*29ab0*/  LEA.HI.X.SX32 R59, R160, R250, 0x2, P1 ;  /* 0x000000faa03b7211 */ /* 0x000fe200008f16ff */
[----:B------:R1:W-:Y:S01]  /*29ac0*/  STL.64 [R1+0x368], R60 ;  /* 0x0003683c01007387 */ /* 0x0003e20000100a00 */
[----:B----4-:R-:W-:-:S03]  /*29ad0*/  LEA R62, P0, R161, R0, 0x2 ;  /* 0x00000000a13e7211 */ /* 0x010fc600078010ff */
[----:B------:R-:W3:Y:S01]  /*29ae0*/  LDL.LU R160, [R1+0x138] ;  /* 0x0001380001a07983 */ /* 0x000ee20000300800 */
[----:B------:R-:W-:-:S03]  /*29af0*/  LEA.HI.X.SX32 R63, R161, R250, 0x2, P0 ;  /* 0x000000faa13f7211 */ /* 0x000fc600000f16ff */
[----:B------:R4:W-:Y:S01]  /*29b00*/  STL.64 [R1+0x360], R58 ;  /* 0x0003603a01007387 */ /* 0x0009e20000100a00 */
[----:B-1----:R-:W-:-:S03]  /*29b10*/  LEA R60, P6, R164, R0, 0x2 ;  /* 0x00000000a43c7211 */ /* 0x002fc600078c10ff */
[----:B------:R-:W3:Y:S01]  /*29b20*/  LDL.LU R161, [R1+0x13c] ;  /* 0x00013c0001a17983 */ /* 0x000ee20000300800 */
[----:B------:R-:W-:-:S03]  /*29b30*/  LEA.HI.X.SX32 R61, R164, R250, 0x2, P6 ;  /* 0x000000faa43d7211 */ /* 0x000fc600030f16ff */
[----:B------:R1:W-:Y:S01]  /*29b40*/  STL.64 [R1+0x358], R62 ;  /* 0x0003583e01007387 */ /* 0x0003e20000100a00 */
[----:B----4-:R-:W-:-:S03]  /*29b50*/  LEA R58, P1, R165, R0, 0x2 ;  /* 0x00000000a53a7211 */ /* 0x010fc600078210ff */
[----:B------:R-:W4:Y:S01]  /*29b60*/  LDL.LU R164, [R1+0x140] ;  /* 0x0001400001a47983 */ /* 0x000f220000300800 */
[----:B------:R-:W-:-:S03]  /*29b70*/  LEA.HI.X.SX32 R59, R165, R250, 0x2, P1 ;  /* 0x000000faa53b7211 */ /* 0x000fc600008f16ff */
[----:B------:R1:W-:Y:S02]  /*29b80*/  STL.64 [R1+0x350], R60 ;  /* 0x0003503c01007387 */ /* 0x0003e40000100a00 */
[C---:B-1----:R-:W-:Y:S02]  /*29b90*/  LEA R62, P0, R155.reuse, R0, 0x2 ;  /* 0x000000009b3e7211 */ /* 0x042fe400078010ff */
[----:B------:R-:W4:Y:S02]  /*29ba0*/  LDL.LU R165, [R1+0x144] ;  /* 0x0001440001a57983 */ /* 0x000f240000300800 */
[----:B------:R-:W-:Y:S02]  /*29bb0*/  LEA.HI.X.SX32 R63, R155, R250, 0x2, P0 ;  /* 0x000000fa9b3f7211 */ /* 0x000fe400000f16ff */
[----:B------:R1:W-:Y:S04]  /*29bc0*/  STL.64 [R1+0x348], R58 ;  /* 0x0003483a01007387 */ /* 0x0003e80000100a00 */
[----:B------:R-:W4:Y:S01]  /*29bd0*/  LDL.LU R155, [R1+0x148] ;  /* 0x00014800019b7983 */ /* 0x000f220000300800 */
[----:B------:R-:W-:-:S03]  /*29be0*/  LEA R60, P6, R166, R0, 0x2 ;  /* 0x00000000a63c7211 */ /* 0x000fc600078c10ff */
[----:B------:R1:W-:Y:S01]  /*29bf0*/  STL.64 [R1+0x340], R62 ;  /* 0x0003403e01007387 */ /* 0x0003e20000100a00 */
[----:B------:R-:W-:-:S03]  /*29c00*/  LEA.HI.X.SX32 R61, R166, R250, 0x2, P6 ;  /* 0x000000faa63d7211 */ /* 0x000fc600030f16ff */
[----:B------:R-:W4:Y:S01]  /*29c10*/  LDL.LU R166, [R1+0x14c] ;  /* 0x00014c0001a67983 */ /* 0x000f220000300800 */
[----:B-1----:R-:W-:-:S03]  /*29c20*/  LEA R58, P1, R156, R0, 0x2 ;  /* 0x000000009c3a7211 */ /* 0x002fc600078210ff */
[----:B------:R1:W-:Y:S01]  /*29c30*/  STL.64 [R1+0x338], R60 ;  /* 0x0003383c01007387 */ /* 0x0003e20000100a00 */
[----:B------:R-:W-:-:S03]  /*29c40*/  LEA.HI.X.SX32 R59, R156, R250, 0x2, P1 ;  /* 0x000000fa9c3b7211 */ /* 0x000fc600008f16ff */
        /* <DEDUP_REMOVED lines=16> */
[----:B------:R-:W4:Y:S04]  /*29d50*/  LDL.LU R157, [R1+0x160] ;  /* 0x00016000019d7983 */ /* 0x000f280000300800 */
[----:B------:R3:W-:Y:S01]  /*29d60*/  STL.64 [R1+0x310], R62 ;  /* 0x0003103e01007387 */ /* 0x0007e20000100a00 */
[----:B------:R-:W-:-:S04]  /*29d70*/  LEA R60, P6, R158, R0, 0x2 ;  /* 0x000000009e3c7211 */ /* 0x000fc800078c10ff */
[----:B------:R-:W-:Y:S02]  /*29d80*/  LEA.HI.X.SX32 R61, R158, R250, 0x2, P6 ;  /* 0x000000fa9e3d7211 */ /* 0x000fe400030f16ff */
[----:B------:R-:W4:Y:S04]  /*29d90*/  LDL.LU R158, [R1+0x164] ;  /* 0x00016400019e7983 */ /* 0x000f280000300800 */
[----:B------:R1:W-:Y:S01]  /*29da0*/  STL.64 [R1+0x308], R60 ;  /* 0x0003083c01007387 */ /* 0x0003e20000100a00 */
[----:B--2---:R-:W-:-:S04]  /*29db0*/  LEA R58, P1, R159, R0, 0x2 ;  /* 0x000000009f3a7211 */ /* 0x004fc800078210ff */
[----:B------:R-:W-:Y:S02]  /*29dc0*/  LEA.HI.X.SX32 R59, R159, R250, 0x2, P1 ;  /* 0x000000fa9f3b7211 */ /* 0x000fe400008f16ff */
[----:B------:R-:W2:Y:S01]  /*29dd0*/  LDL.LU R159, [R1+0x168] ;  /* 0x00016800019f7983 */ /* 0x000ea20000300800 */
[----:B---3--:R-:W-:-:S03]  /*29de0*/  LEA R62, P0, R160, R0, 0x2 ;  /* 0x00000000a03e7211 */ /* 0x008fc600078010ff */
[----:B------:R4:W-:Y:S01]  /*29df0*/  STL.64 [R1+0x300], R58 ;  /* 0x0003003a01007387 */ /* 0x0009e20000100a00 */
[----:B------:R-:W-:-:S03]  /*29e00*/  LEA.HI.X.SX32 R63, R160, R250, 0x2, P0 ;  /* 0x000000faa03f7211 */ /* 0x000fc600000f16ff */
[----:B------:R-:W3:Y:S01]  /*29e10*/  LDL.LU R160, [R1+0x16c] ;  /* 0x00016c0001a07983 */ /* 0x000ee20000300800 */
[----:B-1----:R-:W-:-:S04]  /*29e20*/  LEA R60, P6, R161, R0, 0x2 ;  /* 0x00000000a13c7211 */ /* 0x002fc800078c10ff */
[----:B------:R-:W-:Y:S01]  /*29e30*/  LEA.HI.X.SX32 R61, R161, R250, 0x2, P6 ;  /* 0x000000faa13d7211 */ /* 0x000fe200030f16ff */
        /* <DEDUP_REMOVED lines=50> */
[----:B----4-:R-:W-:-:S03]  /*2a160*/  LEA R58, P1, R161, R0, 0x2 ;  /* 0x00000000a13a7211 */ /* 0x010fc600078210ff */
        /* <DEDUP_REMOVED lines=35> */
[----:B-1----:R-:W-:-:S04]  /*2a3a0*/  LEA R58, P1, R157, R0, 0x2 ;  /* 0x000000009d3a7211 */ /* 0x002fc800078210ff */
[----:B------:R-:W-:Y:S01]  /*2a3b0*/  LEA.HI.X.SX32 R59, R157, R250, 0x2, P1 ;  /* 0x000000fa9d3b7211 */ /* 0x000fe200008f16ff */
[----:B------:R2:W-:Y:S04]  /*2a3c0*/  STL.64 [R1+0x248], R60 ;  /* 0x0002483c01007387 */ /* 0x0005e80000100a00 */
        /* <DEDUP_REMOVED lines=13> */
[----:B-1----:R-:W-:-:S03]  /*2a4a0*/  LEA R62, P0, R161, R0, 0x2 ;  /* 0x00000000a13e7211 */ /* 0x002fc600078010ff */
        /* <DEDUP_REMOVED lines=35> */
[----:B------:R-:W-:-:S04]  /*2a6e0*/  LEA R62, P0, R157, R0, 0x2 ;  /* 0x000000009d3e7211 */ /* 0x000fc800078010ff */
[----:B------:R-:W-:Y:S01]  /*2a6f0*/  LEA.HI.X.SX32 R63, R157, R250, 0x2, P0 ;  /* 0x000000fa9d3f7211 */ /* 0x000fe200000f16ff */
        /* <DEDUP_REMOVED lines=13> */
[----:B------:R-:W2:Y:S01]  /*2a7d0*/  LDL.LU R160, [R1+0x568] ;  /* 0x0005680001a07983 */ /* 0x000ea20000300800 */
[----:B-1----:R-:W-:-:S03]  /*2a7e0*/  LEA R60, P6, R161, R0, 0x2 ;  /* 0x00000000a13c7211 */ /* 0x002fc600078c10ff */
[----:B------:R4:W-:Y:S01]  /*2a7f0*/  STL.64 [R1+0x1c0], R62 ;  /* 0x0001c03e01007387 */ /* 0x0009e20000100a00 */
[----:B------:R-:W-:-:S03]  /*2a800*/  LEA.HI.X.SX32 R61, R161, R250, 0x2, P6 ;  /* 0x000000faa13d7211 */ /* 0x000fc600030f16ff */
        /* <DEDUP_REMOVED lines=29> */
[----:B------:R-:W-:-:S04]  /*2a9e0*/  LEA R62, P0, R174, R0, 0x2 ;  /* 0x00000000ae3e7211 */ /* 0x000fc800078010ff */
[----:B------:R-:W-:Y:S01]  /*2a9f0*/  LEA.HI.X.SX32 R63, R174, R250, 0x2, P0 ;  /* 0x000000faae3f7211 */ /* 0x000fe200000f16ff */
[----:B------:R1:W-:Y:S02]  /*2aa00*/  STL.64 [R1+0x180], R58 ;  /* 0x0001803a01007387 */ /* 0x0003e40000100a00 */
[C---:B-1----:R-:W-:Y:S02]  /*2aa10*/  LEA R60, P6, R157.reuse, R0, 0x2 ;  /* 0x000000009d3c7211 */ /* 0x042fe400078c10ff */
[----:B------:R-:W4:Y:S02]  /*2aa20*/  LDL.LU R174, [R1+0x5b8] ;  /* 0x0005b80001ae7983 */ /* 0x000f240000300800 */
[----:B------:R-:W-:Y:S02]  /*2aa30*/  LEA.HI.X.SX32 R61, R157, R250, 0x2, P6 ;  /* 0x000000fa9d3d7211 */ /* 0x000fe400030f16ff */
        /* <DEDUP_REMOVED lines=10> */
[----:B-1----:R-:W-:-:S03]  /*2aae0*/  LEA R60, P6, R160, R0, 0x2 ;  /* 0x00000000a03c7211 */ /* 0x002fc600078c10ff */
[----:B------:R3:W-:Y:S01]  /*2aaf0*/  STL.64 [R1+0x160], R62 ;  /* 0x0001603e01007387 */ /* 0x0007e20000100a00 */
[----:B------:R-:W-:-:S03]  /*2ab00*/  LEA.HI.X.SX32 R61, R160, R250, 0x2, P6 ;  /* 0x000000faa03d7211 */ /* 0x000fc600030f16ff */
[----:B------:R-:W2:Y:S01]  /*2ab10*/  LDL.LU R160, [R1+0x5a8] ;  /* 0x0005a80001a07983 */ /* 0x000ea20000300800 */
[----:B------:R-:W-:-:S03]  /*2ab20*/  LEA R58, P1, R161, R0, 0x2 ;  /* 0x00000000a13a7211 */ /* 0x000fc600078210ff */
[----:B------:R1:W-:Y:S01]  /*2ab30*/  STL.64 [R1+0x158], R60 ;  /* 0x0001583c01007387 */ /* 0x0003e20000100a00 */
[----:B------:R-:W-:-:S03]  /*2ab40*/  LEA.HI.X.SX32 R59, R161, R250, 0x2, P1 ;  /* 0x000000faa13b7211 */ /* 0x000fc600008f16ff */
        /* <DEDUP_REMOVED lines=36> */
[----:B------:R-:W4:Y:S01]  /*2ad90*/  LDL.LU R157, [R1+0x578] ;  /* 0x00057800019d7983 */ /* 0x000f220000300800 */
[----:B-1----:R-:W-:-:S03]  /*2ada0*/  LEA R62, P0, R158, R0, 0x2 ;  /* 0x000000009e3e7211 */ /* 0x002fc600078010ff */
[----:B------:R1:W-:Y:S01]  /*2adb0*/  STL.64 [R1+0x108], R58 ;  /* 0x0001083a01007387 */ /* 0x0003e20000100a00 */
[----:B------:R-:W-:-:S03]  /*2adc0*/  LEA.HI.X.SX32 R63, R158, R250, 0x2, P0 ;  /* 0x000000fa9e3f7211 */ /* 0x000fc600000f16ff */
        /* <DEDUP_REMOVED lines=94> */
[----:B------:R-:W3:Y:S01]  /*2b3b0*/  LDL.LU R156, [R1+0x4fc] ;  /* 0x0004fc00019c7983 */ /* 0x000ee20000300800 */
[----:B------:R-:W-:-:S03]  /*2b3c0*/  LEA.HI.X.SX32 R63, R106, R250, 0x2, P0 ;  /* 0x000000fa6a3f7211 */ /* 0x000fc600000f16ff */
[----:B------:R1:W-:Y:S01]  /*2b3d0*/  STL.64 [R1+0x48], R58 ;  /* 0x0000483a01007387 */ /* 0x0003e20000100a00 */
[----:B----4-:R-:W-:-:S03]  /*2b3e0*/  LEA R60, P6, R157, R0, 0x2 ;  /* 0x000000009d3c7211 */ /* 0x010fc600078c10ff */
        /* <DEDUP_REMOVED lines=8> */
[----:B------:R-:W-:Y:S02]  /*2b470*/  IMAD R251, R248, c[0x0][0x190], RZ ;  /* 0x00006400f8fb7a24 */ /* 0x000fe400078e02ff */
[----:B------:R-:W-:Y:S01]  /*2b480*/  IMAD R169, R110, c[0x0][0x190], RZ ;  /* 0x000064006ea97a24 */ /* 0x000fe200078e02ff */
        /* <DEDUP_REMOVED lines=22> */
[----:B------:R-:W3:Y:S04]  /*2b5f0*/  LDL.LU R177, [R1+0x4d4] ;  /* 0x0004d40001b17983 */ /* 0x000ee80000300800 */
[----:B------:R1:W-:Y:S01]  /*2b600*/  STL.64 [R1], R58 ;  /* 0x0000003a01007387 */ /* 0x0003e20000100a00 */
[----:B------:R-:W-:-:S04]  /*2b610*/  LEA R248, P0, R166, R0, 0x2 ;  /* 0x00000000a6f87211 */ /* 0x000fc800078010ff */
[----:B------:R-:W-:Y:S02]  /*2b620*/  LEA.HI.X.SX32 R249, R166, R250, 0x2, P0 ;  /* 0x000000faa6f97211 */ /* 0x000fe400000f16ff */
[----:B------:R-:W3:Y:S01]  /*2b630*/  LDL.LU R166, [R1+0x4d0] ;  /* 0x0004d00001a67983 */ /* 0x000ee20000300800 */
[----:B------:R-:W-:-:S04]  /*2b640*/  LEA R108, P1, R167, R0, 0x2 ;  /* 0x00000000a76c7211 */ /* 0x000fc800078210ff */
[----:B------:R-:W-:Y:S02]  /*2b650*/  LEA.HI.X.SX32 R109, R167, R250, 0x2, P1 ;  /* 0x000000faa76d7211 */ /* 0x000fe400008f16ff */
[----:B------:R-:W3:Y:S01]  /*2b660*/  LDL.LU R167, [R1+0x4cc] ;  /* 0x0004cc0001a77983 */ /* 0x000ee20000300800 */
[----:B------:R-:W-:-:S03]  /*2b670*/  LEA R110, P0, R170, R0, 0x2 ;  /* 0x00000000aa6e7211 */ /* 0x000fc600078010ff */
[----:B------:R-:W3:Y:S01]  /*2b680*/  LDL.LU R176, [R1+0x4c8] ;  /* 0x0004c80001b07983 */ /* 0x000ee20000300800 */
[----:B------:R-:W-:-:S03]  /*2b690*/  LEA.HI.X.SX32 R111, R170, R250, 0x2, P0 ;  /* 0x000000faaa6f7211 */ /* 0x000fc600000f16ff */
[----:B------:R-:W3:Y:S04]  /*2b6a0*/  LDL.LU R170, [R1+0x5d4] ;  /* 0x0005d40001aa7983 */ /* 0x000ee80000300800 */
[----:B------:R-:W3:Y:S01]  /*2b6b0*/  LDL.LU R174, [R1+0x4bc] ;  /* 0x0004bc0001ae7983 */ /* 0x000ee20000300800 */
[----:B------:R-:W-:Y:S01]  /*2b6c0*/  LEA R106, P6, R155, R0, 0x2 ;  /* 0x000000009b6a7211 */ /* 0x000fe200078c10ff */
[----:B------:R-:W-:-:S03]  /*2b6d0*/  IMAD R163, R112, c[0x0][0x190], RZ ;  /* 0x0000640070a37a24 */ /* 0x000fc600078e02ff */
[----:B------:R-:W-:Y:S02]  /*2b6e0*/  LEA.HI.X.SX32 R107, R155, R250, 0x2, P6 ;  /* 0x000000fa9b6b7211 */ /* 0x000fe400030f16ff */
[-C--:B------:R-:W-:Y:S01]  /*2b6f0*/  LEA R112, P6, R156, R0.reuse, 0x2 ;  /* 0x000000009c707211 */ /* 0x080fe200078c10ff */
[----:B------:R-:W-:Y:S01]  /*2b700*/  IMAD R171, R118, c[0x0][0x190], RZ ;  /* 0x0000640076ab7a24 */ /* 0x000fe200078e02ff */
[----:B----4-:R-:W-:Y:S01]  /*2b710*/  LEA R114, P1, R157, R0, 0x2 ;  /* 0x000000009d727211 */ /* 0x010fe200078210ff */
[----:B------:R-:W4:Y:S01]  /*2b720*/  LDL.LU R155, [R1+0x4b8] ;  /* 0x0004b800019b7983 */ /* 0x000f220000300800 */
[-C--:B------:R-:W-:Y:S01]  /*2b730*/  LEA.HI.X.SX32 R113, R156, R250.reuse, 0x2, P6 ;  /* 0x000000fa9c717211 */ /* 0x080fe200030f16ff */
[----:B------:R-:W-:Y:S01]  /*2b740*/  IMAD R168, R117, c[0x0][0x190], RZ ;  /* 0x0000640075a87a24 */ /* 0x000fe200078e02ff */
[----:B------:R-:W-:Y:S01]  /*2b750*/  LEA.HI.X.SX32 R115, R157, R250, 0x2, P1 ;  /* 0x000000fa9d737211 */ /* 0x000fe200008f16ff */
[----:B------:R-:W4:Y:S04]  /*2b760*/  LDL.LU R156, [R1+0x4ac] ;  /* 0x0004ac00019c7983 */ /* 0x000f280000300800 */
[----:B------:R-:W4:Y:S01]  /*2b770*/  LDL.LU R157, [R1+0x4a8] ;  /* 0x0004a800019d7983 */ /* 0x000f220000300800 */
[----:B------:R-:W-:-:S04]  /*2b780*/  LEA R116, P0, R158, R0, 0x2 ;  /* 0x000000009e747211 */ /* 0x000fc800078010ff */
[----:B------:R-:W-:Y:S02]  /*2b790*/  LEA.HI.X.SX32 R117, R158, R250, 0x2, P0 ;  /* 0x000000fa9e757211 */ /* 0x000fe400000f16ff */
[----:B------:R-:W4:Y:S01]  /*2b7a0*/  LDL.LU R158, [R1+0x4a0] ;  /* 0x0004a000019e7983 */ /* 0x000f220000300800 */
[----:B------:R-:W-:Y:S02]  /*2b7b0*/  IMAD R175, R123, c[0x0][0x190], RZ ;  /* 0x000064007baf7a24 */ /* 0x000fe400078e02ff */
[----:B------:R-:W-:Y:S02]  /*2b7c0*/  IMAD R179, R132, c[0x0][0x190], RZ ;  /* 0x0000640084b37a24 */ /* 0x000fe400078e02ff */
[----:B------:R-:W-:Y:S01]  /*2b7d0*/  IMAD R182, R184, c[0x0][0x190], RZ ;  /* 0x00006400b8b67a24 */ /* 0x000fe200078e02ff */
[----:B--2---:R-:W-:-:S04]  /*2b7e0*/  LEA R118, P6, R159, R0, 0x2 ;  /* 0x000000009f767211 */ /* 0x004fc800078c10ff */
[----:B------:R-:W-:Y:S02]  /*2b7f0*/  LEA.HI.X.SX32 R119, R159, R250, 0x2, P6 ;  /* 0x000000fa9f777211 */ /* 0x000fe400030f16ff */
[----:B------:R-:W2:Y:S01]  /*2b800*/  LDL.LU R159, [R1+0x498] ;  /* 0x00049800019f7983 */ /* 0x000ea20000300800 */
[----:B------:R-:W-:-:S04]  /*2b810*/  LEA R120, P1, R160, R0, 0x2 ;  /* 0x00000000a0787211 */ /* 0x000fc800078210ff */
        /* <DEDUP_REMOVED lines=11> */
[----:B---3--:R-:W-:-:S04]  /*2b8d0*/  LEA R128, P0, R177, R0, 0x2 ;  /* 0x00000000b1807211 */ /* 0x008fc800078010ff */
[----:B------:R-:W-:Y:S02]  /*2b8e0*/  LEA.HI.X.SX32 R129, R177, R250, 0x2, P0 ;  /* 0x000000fab1817211 */ /* 0x000fe400000f16ff */
        /* <DEDUP_REMOVED lines=8> */
[-C--:B------:R-:W-:Y:S02]  /*2b970*/  LEA R134, P0, R176, R0.reuse, 0x2 ;  /* 0x00000000b0867211 */ /* 0x080fe400078010ff */
[----:B------:R-:W-:Y:S02]  /*2b980*/  LEA R138, P1, R174, R0, 0x2 ;  /* 0x00000000ae8a7211 */ /* 0x000fe400078210ff */
[-C--:B------:R-:W-:Y:S02]  /*2b990*/  LEA.HI.X.SX32 R137, R170, R250.reuse, 0x2, P6 ;  /* 0x000000faaa897211 */ /* 0x080fe400030f16ff */
[----:B------:R-:W3:Y:S01]  /*2b9a0*/  LDL.LU R170, [R1+0x470] ;  /* 0x0004700001aa7983 */ /* 0x000ee20000300800 */
[-C--:B------:R-:W-:Y:S02]  /*2b9b0*/  LEA.HI.X.SX32 R139, R174, R250.reuse, 0x2, P1 ;  /* 0x000000faae8b7211 */ /* 0x080fe400008f16ff */
[----:B------:R-:W-:Y:S01]  /*2b9c0*/  LEA.HI.X.SX32 R135, R176, R250, 0x2, P0 ;  /* 0x000000fab0877211 */ /* 0x000fe200000f16ff */
        /* <DEDUP_REMOVED lines=20> */
[----:B------:R-:W3:Y:S01]  /*2bb10*/  LDL.LU R88, [R1+0x414] ;  /* 0x0004140001587983 */ /* 0x000ee20000300800 */
[----:B----4-:R-:W-:-:S02]  /*2bb20*/  LEA R140, P0, R155, R0, 0x2 ;  /* 0x000000009b8c7211 */ /* 0x010fc400078010ff */
[----:B------:R-:W-:Y:S01]  /*2bb30*/  LEA R142, P6, R156, R0, 0x2 ;  /* 0x000000009c8e7211 */ /* 0x000fe200078c10ff */
[----:B------:R-:W-:Y:S01]  /*2bb40*/  IMAD R188, R149, c[0x0][0x190], RZ ;  /* 0x0000640095bc7a24 */ /* 0x000fe200078e02ff */
[----:B------:R-:W-:Y:S01]  /*2bb50*/  LEA.HI.X.SX32 R141, R155, R250, 0x2, P0 ;  /* 0x000000fa9b8d7211 */ /* 0x000fe200000f16ff */
[----:B------:R-:W-:Y:S01]  /*2bb60*/  IMAD.MOV.U32 R185, RZ, RZ, R171 ;  /* 0x000000ffffb97224 */ /* 0x000fe200078e00ab */
[-C--:B------:R-:W-:Y:S01]  /*2bb70*/  LEA R146, P0, R158, R0.reuse, 0x2 ;  /* 0x000000009e927211 */ /* 0x080fe200078010ff */
[----:B------:R-:W-:Y:S01]  /*2bb80*/  IMAD.MOV.U32 R187, RZ, RZ, R182 ;  /* 0x000000ffffbb7224 */ /* 0x000fe200078e00b6 */
[----:B------:R-:W-:Y:S01]  /*2bb90*/  LEA R144, P1, R157, R0, 0x2 ;  /* 0x000000009d907211 */ /* 0x000fe200078210ff */
[----:B------:R-:W-:Y:S01]  /*2bba0*/  IMAD R173, R178, c[0x0][0x190], RZ ;  /* 0x00006400b2ad7a24 */ /* 0x000fe200078e02ff */
[-C--:B------:R-:W-:Y:S01]  /*2bbb0*/  LEA.HI.X.SX32 R143, R156, R250.reuse, 0x2, P6 ;  /* 0x000000fa9c8f7211 */ /* 0x080fe200030f16ff */
[----:B------:R-:W4:Y:S01]  /*2bbc0*/  LDL.LU R214, [R1+0x410] ;  /* 0x0004100001d67983 */ /* 0x000f220000300800 */
[----:B------:R-:W-:-:S02]  /*2bbd0*/  LEA.HI.X.SX32 R147, R158, R250, 0x2, P0 ;  /* 0x000000fa9e937211 */ /* 0x000fc400000f16ff */
[----:B------:R-:W-:Y:S01]  /*2bbe0*/  LEA.HI.X.SX32 R145, R157, R250, 0x2, P1 ;  /* 0x000000fa9d917211 */ /* 0x000fe200008f16ff */
[----:B------:R-:W-:Y:S01]  /*2bbf0*/  IMAD.MOV.U32 R182, RZ, RZ, R168 ;  /* 0x000000ffffb67224 */ /* 0x000fe200078e00a8 */
[----:B------:R-:W4:Y:S01]  /*2bc00*/  LDL.LU R216, [R1+0x40c] ;  /* 0x00040c0001d87983 */ /* 0x000f220000300800 */
[----:B------:R-:W-:Y:S02]  /*2bc10*/  IMAD.MOV.U32 R178, RZ, RZ, R163 ;  /* 0x000000ffffb27224 */ /* 0x000fe400078e00a3 */
[----:B------:R-:W-:Y:S01]  /*2bc20*/  IMAD.MOV.U32 R87, RZ, RZ, R182 ;  /* 0x000000ffff577224 */ /* 0x000fe200078e00b6 */
[----:B------:R-:W4:Y:S01]  /*2bc30*/  LDL.LU R85, [R1+0x408] ;  /* 0x0004080001557983 */ /* 0x000f220000300800 */
[----:B------:R-:W-:Y:S02]  /*2bc40*/  IMAD.MOV.U32 R189, RZ, RZ, R172 ;  /* 0x000000ffffbd7224 */ /* 0x000fe400078e00ac */
[----:B------:R-:W-:Y:S01]  /*2bc50*/  IMAD.MOV.U32 R202, RZ, RZ, R188 ;  /* 0x000000ffffca7224 */ /* 0x000fe200078e00bc */
[----:B------:R-:W4:Y:S01]  /*2bc60*/  LDL.LU R103, [R1+0x5e0] ;  /* 0x0005e00001677983 */ /* 0x000f220000300800 */
[----:B------:R-:W-:-:S02]  /*2bc70*/  IMAD.MOV.U32 R203, RZ, RZ, R189 ;  /* 0x000000ffffcb7224 */ /* 0x000fc400078e00bd */
[----:B------:R-:W-:Y:S01]  /*2bc80*/  IMAD.MOV.U32 R192, RZ, RZ, R178 ;  /* 0x000000ffffc07224 */ /* 0x000fe200078e00b2 */
[----:B------:R-:W4:Y:S03]  /*2bc90*/  LDL.LU R89, [R1+0x5e4] ;  /* 0x0005e40001597983 */ /* 0x000f260000300800 */
[----:B------:R-:W-:Y:S01]  /*2bca0*/  IMAD.MOV.U32 R206, RZ, RZ, R192 ;  /* 0x000000ffffce7224 */ /* 0x000fe200078e00c0 */
[----:B------:R-:W4:Y:S03]  /*2bcb0*/  LDL.LU R74, [R1+0x3fc] ;  /* 0x0003fc00014a7983 */ /* 0x000f260000300800 */
[----:B-1----:R-:W-:Y:S01]  /*2bcc0*/  IMAD.MOV.U32 R63, RZ, RZ, R206 ;  /* 0x000000ffff3f7224 */ /* 0x002fe200078e00ce */
[----:B------:R-:W4:Y:S04]  /*2bcd0*/  LDL.LU R61, [R1+0x3f8] ;  /* 0x0003f800013d7983 */ /* 0x000f280000300800 */
[----:B------:R-:W4:Y:S04]  /*2bce0*/  LDL.LU R60, [R1+0x3f4] ;  /* 0x0003f400013c7983 */ /* 0x000f280000300800 */
[----:B------:R-:W4:Y:S01]  /*2bcf0*/  LDL.LU R79, [R1+0x3f0] ;  /* 0x0003f000014f7983 */ /* 0x000f220000300800 */
[----:B--2---:R-:W-:-:S04]  /*2bd00*/  LEA R148, P6, R159, R0, 0x2 ;  /* 0x000000009f947211 */ /* 0x004fc800078c10ff */
[----:B------:R-:W-:Y:S02]  /*2bd10*/  LEA.HI.X.SX32 R149, R159, R250, 0x2, P6 ;  /* 0x000000fa9f957211 */ /* 0x000fe400030f16ff */
[----:B------:R-:W-:-:S04]  /*2bd20*/  LEA R150, P1, R160, R0, 0x2 ;  /* 0x00000000a0967211 */ /* 0x000fc800078210ff */
[----:B------:R-:W-:Y:S02]  /*2bd30*/  LEA.HI.X.SX32 R151, R160, R250, 0x2, P1 ;  /* 0x000000faa0977211 */ /* 0x000fe400008f16ff */
[----:B------:R-:W-:-:S04]  /*2bd40*/  LEA R152, P0, R161, R0, 0x2 ;  /* 0x00000000a1987211 */ /* 0x000fc800078010ff */
[----:B------:R-:W-:Y:S02]  /*2bd50*/  LEA.HI.X.SX32 R153, R161, R250, 0x2, P0 ;  /* 0x000000faa1997211 */ /* 0x000fe400000f16ff */
[----:B------:R-:W-:-:S04]  /*2bd60*/  LEA R154, P6, R164, R0, 0x2 ;  /* 0x00000000a49a7211 */ /* 0x000fc800078c10ff */
[----:B------:R-:W-:Y:S02]  /*2bd70*/  LEA.HI.X.SX32 R155, R164, R250, 0x2, P6 ;  /* 0x000000faa49b7211 */ /* 0x000fe400030f16ff */
[----:B------:R-:W-:-:S04]  /*2bd80*/  LEA R156, P1, R165, R0, 0x2 ;  /* 0x00000000a59c7211 */ /* 0x000fc800078210ff */
[----:B------:R-:W-:Y:S02]  /*2bd90*/  LEA.HI.X.SX32 R157, R165, R250, 0x2, P1 ;  /* 0x000000faa59d7211 */ /* 0x000fe400008f16ff */
[----:B---3--:R-:W-:-:S04]  /*2bda0*/  LEA R158, P0, R166, R0, 0x2 ;  /* 0x00000000a69e7211 */ /* 0x008fc800078010ff */
[----:B------:R-:W-:Y:S02]  /*2bdb0*/  LEA.HI.X.SX32 R159, R166, R250, 0x2, P0 ;  /* 0x000000faa69f7211 */ /* 0x000fe400000f16ff */
[-C--:B------:R-:W-:Y:S02]  /*2bdc0*/  LEA R160, P6, R167, R0.reuse, 0x2 ;  /* 0x00000000a7a07211 */ /* 0x080fe400078c10ff */
[----:B------:R-:W-:-:S04]  /*2bdd0*/  LEA R164, P0, R170, R0, 0x2 ;  /* 0x00000000aaa47211 */ /* 0x000fc800078010ff */
[-C--:B------:R-:W-:Y:S02]  /*2bde0*/  LEA.HI.X.SX32 R165, R170, R250.reuse, 0x2, P0 ;  /* 0x000000faaaa57211 */ /* 0x080fe400000f16ff */
[----:B------:R-:W-:Y:S02]  /*2bdf0*/  LEA.HI.X.SX32 R161, R167, R250, 0x2, P6 ;  /* 0x000000faa7a17211 */ /* 0x000fe400030f16ff */
[-C--:B------:R-:W-:Y:S02]  /*2be00*/  LEA R162, P1, R183, R0.reuse, 0x2 ;  /* 0x00000000b7a27211 */ /* 0x080fe400078210ff */
[CC--:B------:R-:W-:Y:S02]  /*2be10*/  LEA R170, P0, R176.reuse, R0.reuse, 0x2 ;  /* 0x00000000b0aa7211 */ /* 0x0c0fe400078010ff */
[----:B------:R-:W-:Y:S02]  /*2be20*/  LEA R166, P6, R177, R0, 0x2 ;  /* 0x00000000b1a67211 */ /* 0x000fe400078c10ff */
[----:B------:R-:W-:-:S02]  /*2be30*/  LEA.HI.X.SX32 R171, R176, R250, 0x2, P0 ;  /* 0x000000fab0ab7211 */ /* 0x000fc400000f16ff */
[-C--:B------:R-:W-:Y:S01]  /*2be40*/  LEA.HI.X.SX32 R163, R183, R250.reuse, 0x2, P1 ;  /* 0x000000fab7a37211 */ /* 0x080fe200008f16ff */
[----:B------:R-:W-:Y:S01]  /*2be50*/  IMAD.MOV.U32 R183, RZ, RZ, R169 ;  /* 0x000000ffffb77224 */ /* 0x000fe200078e00a9 */
[----:B------:R-:W-:Y:S02]  /*2be60*/  LEA.HI.X.SX32 R167, R177, R250, 0x2, P6 ;  /* 0x000000fab1a77211 */ /* 0x000fe400030f16ff */
[----:B------:R-:W-:-:S04]  /*2be70*/  LEA R176, P0, R101, R0, 0x2 ;  /* 0x0000000065b07211 */ /* 0x000fc800078010ff */
[----:B------:R-:W-:Y:S01]  /*2be80*/  LEA.HI.X.SX32 R177, R101, R250, 0x2, P0 ;  /* 0x000000fa65b17211 */ /* 0x000fe200000f16ff */
[----:B------:R-:W-:Y:S01]  /*2be90*/  IMAD.MOV.U32 R105, RZ, RZ, R183 ;  /* 0x000000ffff697224 */ /* 0x000fe200078e00b7 */
        /* <DEDUP_REMOVED lines=10> */
[----:B------:R-:W2:Y:S01]  /*2bf40*/  LDL.LU R88, [R1+0x3ec] ;  /* 0x0003ec0001587983 */ /* 0x000ea20000300800 */
[CC--:B------:R-:W-:Y:S01]  /*2bf50*/  LEA R172, P6, R181.reuse, R0.reuse, 0x2 ;  /* 0x00000000b5ac7211 */ /* 0x0c0fe200078c10ff */
[----:B------:R-:W-:Y:S01]  /*2bf60*/  IMAD.MOV.U32 R100, RZ, RZ, R173 ;  /* 0x000000ffff647224 */ /* 0x000fe200078e00ad */
[----:B------:R-:W-:Y:S01]  /*2bf70*/  LEA R168, P1, R174, R0, 0x2 ;  /* 0x00000000aea87211 */ /* 0x000fe200078210ff */
[----:B------:R-:W-:Y:S01]  /*2bf80*/  IMAD.MOV.U32 R104, RZ, RZ, R179 ;  /* 0x000000ffff687224 */ /* 0x000fe200078e00b3 */
[----:B------:R-:W-:Y:S01]  /*2bf90*/  LEA.HI.X.SX32 R173, R181, R250, 0x2, P6 ;  /* 0x000000fab5ad7211 */ /* 0x000fe200030f16ff */
        /* <DEDUP_REMOVED lines=8> */
[----:B------:R-:W3:Y:S01]  /*2c020*/  LDL.LU R84, [R1+0x3e8] ;  /* 0x0003e80001547983 */ /* 0x000ee20000300800 */
[----:B------:R-:W-:-:S02]  /*2c030*/  LEA R184, P6, R190, R0, 0x2 ;  /* 0x00000000beb87211 */ /* 0x000fc400078c10ff */
[----:B------:R-:W-:Y:S01]  /*2c040*/  LEA.HI.X.SX32 R175, R180, R250, 0x2, P1 ;  /* 0x000000fab4af7211 */ /* 0x000fe200008f16ff */
[----:B------:R-:W-:Y:S01]  /*2c050*/  IMAD.MOV.U32 R62, RZ, RZ, R198 ;  /* 0x000000ffff3e7224 */ /* 0x000fe200078e00c6 */
[----:B------:R-:W-:Y:S01]  /*2c060*/  LEA R180, P1, R186, R0, 0x2 ;  /* 0x00000000bab47211 */ /* 0x000fe200078210ff */
[----:B------:R-:W-:Y:S01]  /*2c070*/  IMAD.MOV.U32 R93, RZ, RZ, R203 ;  /* 0x000000ffff5d7224 */ /* 0x000fe200078e00cb */
[----:B------:R-:W-:Y:S01]  /*2c080*/  LEA.HI.X.SX32 R185, R190, R250, 0x2, P6 ;  /* 0x000000fabeb97211 */ /* 0x000fe200030f16ff */
[----:B------:R-:W3:Y:S01]  /*2c090*/  LDL.LU R78, [R1+0x3e4] ;  /* 0x0003e400014e7983 */ /* 0x000ee20000300800 */
[----:B------:R-:W-:Y:S02]  /*2c0a0*/  LEA R190, P6, R196, R0, 0x2 ;  /* 0x00000000c4be7211 */ /* 0x000fe400078c10ff */
[----:B------:R-:W-:Y:S01]  /*2c0b0*/  LEA.HI.X.SX32 R181, R186, R250, 0x2, P1 ;  /* 0x000000fabab57211 */ /* 0x000fe200008f16ff */
[----:B------:R-:W3:Y:S01]  /*2c0c0*/  LDL.LU R81, [R1+0x3e0] ;  /* 0x0003e00001517983 */ /* 0x000ee20000300800 */
[----:B------:R-:W-:-:S02]  /*2c0d0*/  LEA R186, P1, R193, R0, 0x2 ;  /* 0x00000000c1ba7211 */ /* 0x000fc400078210ff */
[----:B------:R-:W-:Y:S02]  /*2c0e0*/  LEA.HI.X.SX32 R191, R196, R250, 0x2, P6 ;  /* 0x000000fac4bf7211 */ /* 0x000fe400030f16ff */
[----:B------:R-:W-:Y:S02]  /*2c0f0*/  LEA R196, P6, R205, R0, 0x2 ;  /* 0x00000000cdc47211 */ /* 0x000fe400078c10ff */
[----:B------:R-:W-:Y:S02]  /*2c100*/  LEA.HI.X.SX32 R187, R193, R250, 0x2, P1 ;  /* 0x000000fac1bb7211 */ /* 0x000fe400008f16ff */
[----:B------:R-:W-:Y:S02]  /*2c110*/  LEA R192, P1, R199, R0, 0x2 ;  /* 0x00000000c7c07211 */ /* 0x000fe400078210ff */
[----:B------:R-:W-:Y:S02]  /*2c120*/  LEA.HI.X.SX32 R197, R205, R250, 0x2, P6 ;  /* 0x000000facdc57211 */ /* 0x000fe400030f16ff */
[----:B------:R-:W-:-:S02]  /*2c130*/  LEA R202, P6, R208, R0, 0x2 ;  /* 0x00000000d0ca7211 */ /* 0x000fc400078c10ff */
[----:B------:R-:W-:Y:S02]  /*2c140*/  LEA.HI.X.SX32 R193, R199, R250, 0x2, P1 ;  /* 0x000000fac7c17211 */ /* 0x000fe400008f16ff */
[----:B------:R-:W-:Y:S02]  /*2c150*/  LEA R198, P1, R204, R0, 0x2 ;  /* 0x00000000ccc67211 */ /* 0x000fe400078210ff */
[----:B------:R-:W-:Y:S02]  /*2c160*/  LEA.HI.X.SX32 R203, R208, R250, 0x2, P6 ;  /* 0x000000fad0cb7211 */ /* 0x000fe400030f16ff */
[----:B----4-:R-:W-:Y:S02]  /*2c170*/  LEA R208, P6, R214, R0, 0x2 ;  /* 0x00000000d6d07211 */ /* 0x010fe400078c10ff */
[----:B------:R-:W-:Y:S02]  /*2c180*/  LEA.HI.X.SX32 R199, R204, R250, 0x2, P1 ;  /* 0x000000faccc77211 */ /* 0x000fe400008f16ff */
[----:B------:R-:W-:-:S02]  /*2c190*/  LEA R204, P1, R210, R0, 0x2 ;  /* 0x00000000d2cc7211 */ /* 0x000fc400078210ff */
[----:B------:R-:W-:Y:S02]  /*2c1a0*/  LEA.HI.X.SX32 R209, R214, R250, 0x2, P6 ;  /* 0x000000fad6d17211 */ /* 0x000fe400030f16ff */
[C---:B------:R-:W-:Y:S02]  /*2c1b0*/  LEA R214, P6, R103.reuse, R0, 0x2 ;  /* 0x0000000067d67211 */ /* 0x040fe400078c10ff */
[----:B------:R-:W-:Y:S02]  /*2c1c0*/  LEA.HI.X.SX32 R205, R210, R250, 0x2, P1 ;  /* 0x000000fad2cd7211 */ /* 0x000fe400008f16ff */
[C---:B------:R-:W-:Y:S02]  /*2c1d0*/  LEA R210, P1, R216.reuse, R0, 0x2 ;  /* 0x00000000d8d27211 */ /* 0x040fe400078210ff */
[-C--:B------:R-:W-:Y:S02]  /*2c1e0*/  LEA.HI.X.SX32 R215, R103, R250.reuse, 0x2, P6 ;  /* 0x000000fa67d77211 */ /* 0x080fe400030f16ff */
[----:B------:R-:W4:Y:S01]  /*2c1f0*/  LDL.LU R103, [R1+0x3dc] ;  /* 0x0003dc0001677983 */ /* 0x000f220000300800 */
[----:B------:R-:W-:-:S02]  /*2c200*/  LEA.HI.X.SX32 R211, R216, R250, 0x2, P1 ;  /* 0x000000fad8d37211 */ /* 0x000fc400008f16ff */
[-C--:B------:R-:W-:Y:S02]  /*2c210*/  LEA R216, P1, R89, R0.reuse, 0x2 ;  /* 0x0000000059d87211 */ /* 0x080fe400078210ff */
[----:B------:R-:W-:Y:S02]  /*2c220*/  LEA R212, P0, R85, R0, 0x2 ;  /* 0x0000000055d47211 */ /* 0x000fe400078010ff */
[----:B------:R-:W-:Y:S02]  /*2c230*/  LEA.HI.X.SX32 R217, R89, R250, 0x2, P1 ;  /* 0x000000fa59d97211 */ /* 0x000fe400008f16ff */
[----:B------:R-:W-:Y:S01]  /*2c240*/  LEA R220, P6, R61, R0, 0x2 ;  /* 0x000000003ddc7211 */ /* 0x000fe200078c10ff */
[----:B------:R-:W4:Y:S01]  /*2c250*/  LDL.LU R89, [R1+0x3d8] ;  /* 0x0003d80001597983 */ /* 0x000f220000300800 */
[----:B------:R-:W-:Y:S02]  /*2c260*/  LEA.HI.X.SX32 R213, R85, R250, 0x2, P0 ;  /* 0x000000fa55d57211 */ /* 0x000fe400000f16ff */
[----:B------:R-:W-:Y:S01]  /*2c270*/  LEA R222, P1, R60, R0, 0x2 ;  /* 0x000000003cde7211 */ /* 0x000fe200078210ff */
[----:B------:R-:W4:Y:S01]  /*2c280*/  LDL.LU R80, [R1+0x3d4] ;  /* 0x0003d40001507983 */ /* 0x000f220000300800 */
[----:B------:R-:W-:-:S03]  /*2c290*/  LEA.HI.X.SX32 R221, R61, R250, 0x2, P6 ;  /* 0x000000fa3ddd7211 */ /* 0x000fc600030f16ff */
[----:B------:R-:W4:Y:S01]  /*2c2a0*/  LDL.LU R85, [R1+0x3d0] ;  /* 0x0003d00001557983 */ /* 0x000f220000300800 */
[----:B------:R-:W-:-:S03]  /*2c2b0*/  LEA.HI.X.SX32 R223, R60, R250, 0x2, P1 ;  /* 0x000000fa3cdf7211 */ /* 0x000fc600008f16ff */
[----:B------:R-:W4:Y:S04]  /*2c2c0*/  LDL.LU R61, [R1+0x3cc] ;  /* 0x0003cc00013d7983 */ /* 0x000f280000300800 */
[----:B------:R-:W4:Y:S01]  /*2c2d0*/  LDL.LU R60, [R1+0x3c8] ;  /* 0x0003c800013c7983 */ /* 0x000f220000300800 */
[----:B--2---:R-:W-:-:S04]  /*2c2e0*/  LEA R226, P6, R88, R0, 0x2 ;  /* 0x0000000058e27211 */ /* 0x004fc800078c10ff */
[----:B------:R-:W-:Y:S02]  /*2c2f0*/  LEA.HI.X.SX32 R227, R88, R250, 0x2, P6 ;  /* 0x000000fa58e37211 */ /* 0x000fe400030f16ff */
[----:B------:R-:W2:Y:S01]  /*2c300*/  LDL.LU R88, [R1+0x5e8] ;  /* 0x0005e80001587983 */ /* 0x000ea20000300800 */
[----:B------:R-:W-:Y:S01]  /*2c310*/  IMAD R97, R228, c[0x0][0x190], RZ ;  /* 0x00006400e4617a24 */ /* 0x000fe200078e02ff */
[-C--:B------:R-:W-:Y:S02]  /*2c320*/  LEA R218, P0, R74, R0.reuse, 0x2 ;  /* 0x000000004ada7211 */ /* 0x080fe400078010ff */
[----:B------:R-:W2:Y:S01]  /*2c330*/  LDL.LU R75, [R1+0x5ec] ;  /* 0x0005ec00014b7983 */ /* 0x000ea20000300800 */
[----:B---3--:R-:W-:-:S04]  /*2c340*/  LEA R228, P1, R84, R0, 0x2 ;  /* 0x0000000054e47211 */ /* 0x008fc800078210ff */
[-C--:B------:R-:W-:Y:S02]  /*2c350*/  LEA.HI.X.SX32 R229, R84, R250.reuse, 0x2, P1 ;  /* 0x000000fa54e57211 */ /* 0x080fe400008f16ff */
[----:B------:R-:W3:Y:S01]  /*2c360*/  LDL.LU R84, [R1+0x3bc] ;  /* 0x0003bc0001547983 */ /* 0x000ee20000300800 */
[----:B------:R-:W-:Y:S01]  /*2c370*/  IMAD R71, R224, c[0x0][0x190], RZ ;  /* 0x00006400e0477a24 */ /* 0x000fe200078e02ff */
[----:B------:R-:W-:Y:S01]  /*2c380*/  LEA.HI.X.SX32 R219, R74, R250, 0x2, P0 ;  /* 0x000000fa4adb7211 */ /* 0x000fe200000f16ff */
[----:B------:R-:W-:Y:S01]  /*2c390*/  IMAD R68, R232, c[0x0][0x190], RZ ;  /* 0x00006400e8447a24 */ /* 0x000fe200078e02ff */
[-C--:B------:R-:W-:Y:S01]  /*2c3a0*/  LEA R224, P0, R79, R0.reuse, 0x2 ;  /* 0x000000004fe07211 */ /* 0x080fe200078010ff */
[----:B------:R-:W3:Y:S01]  /*2c3b0*/  LDL.LU R74, [R1+0x5f0] ;  /* 0x0005f000014a7983 */ /* 0x000ee20000300800 */
[----:B------:R-:W-:Y:S01]  /*2c3c0*/  LEA R232, P6, R81, R0, 0x2 ;  /* 0x0000000051e87211 */ /* 0x000fe200078c10ff */
[----:B------:R-:W-:Y:S01]  /*2c3d0*/  IMAD R69, R233, c[0x0][0x190], RZ ;  /* 0x00006400e9457a24 */ /* 0x000fe200078e02ff */
[-C--:B------:R-:W-:Y:S01]  /*2c3e0*/  LEA.HI.X.SX32 R225, R79, R250.reuse, 0x2, P0 ;  /* 0x000000fa4fe17211 */ /* 0x080fe200000f16ff */
[----:B------:R-:W-:Y:S01]  /*2c3f0*/  IMAD R72, R234, c[0x0][0x190], RZ ;  /* 0x00006400ea487a24 */ /* 0x000fe200078e02ff */
[----:B------:R-:W-:Y:S01]  /*2c400*/  LEA.HI.X.SX32 R233, R81, R250, 0x2, P6 ;  /* 0x000000fa51e97211 */ /* 0x000fe200030f16ff */
[----:B------:R-:W3:Y:S01]  /*2c410*/  LDL.LU R79, [R1+0x5f4] ;  /* 0x0005f400014f7983 */ /* 0x000ee20000300800 */
[----:B------:R-:W-:-:S03]  /*2c420*/  IMAD R66, R230, c[0x0][0x190], RZ ;  /* 0x00006400e6427a24 */ /* 0x000fc600078e02ff */
[----:B------:R-:W3:Y:S01]  /*2c430*/  LDL.LU R81, [R1+0x5f8] ;  /* 0x0005f80001517983 */ /* 0x000ee20000300800 */
[----:B------:R-:W-:Y:S01]  /*2c440*/  IMAD R73, R235, c[0x0][0x190], RZ ;  /* 0x00006400eb497a24 */ /* 0x000fe200078e02ff */
[----:B------:R-:W-:Y:S01]  /*2c450*/  LEA R230, P0, R78, R0, 0x2 ;  /* 0x000000004ee67211 */ /* 0x000fe200078010ff */
[----:B------:R-:W-:Y:S02]  /*2c460*/  IMAD R67, R231, c[0x0][0x190], RZ ;  /* 0x00006400e7437a24 */ /* 0x000fe400078e02ff */
[----:B------:R-:W-:Y:S01]  /*2c470*/  IMAD R76, R236, c[0x0][0x190], RZ ;  /* 0x00006400ec4c7a24 */ /* 0x000fe200078e02ff */
[----:B------:R-:W-:Y:S01]  /*2c480*/  LEA.HI.X.SX32 R231, R78, R250, 0x2, P0 ;  /* 0x000000fa4ee77211 */ /* 0x000fe200000f16ff */
[----:B------:R-:W-:Y:S02]  /*2c490*/  IMAD R77, R237, c[0x0][0x190], RZ ;  /* 0x00006400ed4d7a24 */ /* 0x000fe400078e02ff */
[----:B------:R-:W-:Y:S02]  /*2c4a0*/  IMAD R90, R240, c[0x0][0x190], RZ ;  /* 0x00006400f05a7a24 */ /* 0x000fe400078e02ff */
[----:B------:R-:W-:Y:S01]  /*2c4b0*/  IMAD R82, R238, c[0x0][0x190], RZ ;  /* 0x00006400ee527a24 */ /* 0x000fe200078e02ff */
[----:B----4-:R-:W-:-:S04]  /*2c4c0*/  LEA R234, P1, R103, R0, 0x2 ;  /* 0x0000000067ea7211 */ /* 0x010fc800078210ff */
[----:B------:R-:W-:Y:S02]  /*2c4d0*/  LEA.HI.X.SX32 R235, R103, R250, 0x2, P1 ;  /* 0x000000fa67eb7211 */ /* 0x000fe400008f16ff */
[----:B------:R-:W4:Y:S01]  /*2c4e0*/  LDL.LU R103, [R1+0x5fc] ;  /* 0x0005fc0001677983 */ /* 0x000f220000300800 */
[----:B------:R-:W-:-:S04]  /*2c4f0*/  LEA R236, P0, R89, R0, 0x2 ;  /* 0x0000000059ec7211 */ /* 0x000fc800078010ff */
[----:B------:R-:W-:Y:S02]  /*2c500*/  LEA.HI.X.SX32 R237, R89, R250, 0x2, P0 ;  /* 0x000000fa59ed7211 */ /* 0x000fe400000f16ff */
[----:B------:R-:W4:Y:S01]  /*2c510*/  LDL.LU R89, [R1+0x600] ;  /* 0x0006000001597983 */ /* 0x000f220000300800 */
[-C--:B------:R-:W-:Y:S01]  /*2c520*/  LEA R240, P1, R85, R0.reuse, 0x2 ;  /* 0x0000000055f07211 */ /* 0x080fe200078210ff */
[----:B------:R-:W-:Y:S01]  /*2c530*/  IMAD R91, R241, c[0x0][0x190], RZ ;  /* 0x00006400f15b7a24 */ /* 0x000fe200078e02ff */
[----:B------:R-:W-:Y:S01]  /*2c540*/  LEA R238, P6, R80, R0, 0x2 ;  /* 0x0000000050ee7211 */ /* 0x000fe200078c10ff */
[----:B------:R-:W-:Y:S01]  /*2c550*/  IMAD R96, R246, c[0x0][0x190], RZ ;  /* 0x00006400f6607a24 */ /* 0x000fe200078e02ff */
[-C--:B------:R-:W-:Y:S01]  /*2c560*/  LEA.HI.X.SX32 R241, R85, R250.reuse, 0x2, P1 ;  /* 0x000000fa55f17211 */ /* 0x080fe200008f16ff */
[----:B------:R-:W-:Y:S01]  /*2c570*/  IMAD R83, R239, c[0x0][0x190], RZ ;  /* 0x00006400ef537a24 */ /* 0x000fe200078e02ff */
[----:B------:R-:W-:Y:S01]  /*2c580*/  LEA.HI.X.SX32 R239, R80, R250, 0x2, P6 ;  /* 0x000000fa50ef7211 */ /* 0x000fe200030f16ff */
[----:B------:R-:W-:Y:S01]  /*2c590*/  IMAD R99, R247, c[0x0][0x190], RZ ;  /* 0x00006400f7637a24 */ /* 0x000fe200078e02ff */
[----:B------:R-:W4:Y:S04]  /*2c5a0*/  LDL.LU R78, [R1+0x604] ;  /* 0x00060400014e7983 */ /* 0x000f280000300800 */
[----:B------:R-:W4:Y:S01]  /*2c5b0*/  LDL.LU R80, [R1+0x608] ;  /* 0x0006080001507983 */ /* 0x000f220000300800 */
[----:B--2---:R-:W-:-:S04]  /*2c5c0*/  LEA R246, P1, R88, R0, 0x2 ;  /* 0x0000000058f67211 */ /* 0x004fc800078210ff */
[----:B------:R-:W-:Y:S02]  /*2c5d0*/  LEA.HI.X.SX32 R247, R88, R250, 0x2, P1 ;  /* 0x000000fa58f77211 */ /* 0x000fe400008f16ff */
[----:B------:R-:W2:Y:S01]  /*2c5e0*/  LDL.LU R88, [R1+0x60c] ;  /* 0x00060c0001587983 */ /* 0x000ea20000300800 */
[----:B------:R-:W-:Y:S01]  /*2c5f0*/  IMAD R94, R242, c[0x0][0x190], RZ ;  /* 0x00006400f25e7a24 */ /* 0x000fe200078e02ff */
[-C--:B------:R-:W-:Y:S01]  /*2c600*/  LEA R242, P0, R61, R0.reuse, 0x2 ;  /* 0x000000003df27211 */ /* 0x080fe200078010ff */
[----:B------:R-:W-:Y:S01]  /*2c610*/  IMAD R102, R244, c[0x0][0x190], RZ ;  /* 0x00006400f4667a24 */ /* 0x000fe200078e02ff */
[C---:B------:R-:W-:Y:S01]  /*2c620*/  LEA R244, P6, R60.reuse, R0, 0x2 ;  /* 0x000000003cf47211 */ /* 0x040fe200078c10ff */
[----:B------:R-:W-:Y:S01]  /*2c630*/  IMAD R95, R243, c[0x0][0x190], RZ ;  /* 0x00006400f35f7a24 */ /* 0x000fe200078e02ff */
[----:B------:R-:W-:Y:S01]  /*2c640*/  LEA.HI.X.SX32 R243, R61, R250, 0x2, P0 ;  /* 0x000000fa3df37211 */ /* 0x000fe200000f16ff */
[----:B------:R-:W-:Y:S01]  /*2c650*/  IMAD R98, R245, c[0x0][0x190], RZ ;  /* 0x00006400f5627a24 */ /* 0x000fe200078e02ff */
[----:B------:R-:W-:Y:S01]  /*2c660*/  LEA R64, P0, R75, R0, 0x2 ;  /* 0x000000004b407211 */ /* 0x000fe200078010ff */
[----:B------:R-:W2:Y:S01]  /*2c670*/  LDL.LU R70, [R1+0x610] ;  /* 0x0006100001467983 */ /* 0x000ea20000300800 */
[----:B------:R-:W-:-:S02]  /*2c680*/  LEA.HI.X.SX32 R245, R60, R250, 0x2, P6 ;  /* 0x000000fa3cf57211 */ /* 0x000fc400030f16ff */
[C---:B---3--:R-:W-:Y:S01]  /*2c690*/  LEA R60, P6, R84.reuse, R0, 0x2 ;  /* 0x00000000543c7211 */ /* 0x048fe200078c10ff */
[----:B------:R-:W3:Y:S01]  /*2c6a0*/  LDL.LU R85, [R1+0x614] ;  /* 0x0006140001557983 */ /* 0x000ee20000300800 */
[-C--:B------:R-:W-:Y:S02]  /*2c6b0*/  LEA.HI.X.SX32 R65, R75, R250.reuse, 0x2, P0 ;  /* 0x000000fa4b417211 */ /* 0x080fe400000f16ff */
[----:B------:R-:W-:Y:S02]  /*2c6c0*/  LEA.HI.X.SX32 R61, R84, R250, 0x2, P6 ;  /* 0x000000fa543d7211 */ /* 0x000fe400030f16ff */
[C---:B------:R-:W-:Y:S01]  /*2c6d0*/  LEA R58, P1, R74.reuse, R0, 0x2 ;  /* 0x000000004a3a7211 */ /* 0x040fe200078210ff */
[----:B------:R1:W-:Y:S03]  /*2c6e0*/  STL.64 [R1+0x3a8], R64 ;  /* 0x0003a84001007387 */ /* 0x0003e60000100a00 */
[----:B------:R-:W-:Y:S01]  /*2c6f0*/  LEA.HI.X.SX32 R59, R74, R250, 0x2, P1 ;  /* 0x000000fa4a3b7211 */ /* 0x000fe200008f16ff */
[----:B------:R1:W-:Y:S04]  /*2c700*/  STL.64 [R1+0x3b0], R60 ;  /* 0x0003b03c01007387 */ /* 0x0003e80000100a00 */
[----:B------:R-:W3:Y:S01]  /*2c710*/  LDL.LU R84, [R1+0x618] ;  /* 0x0006180001547983 */ /* 0x000ee20000300800 */
[----:B-1----:R-:W-:-:S03]  /*2c720*/  LEA R64, P0, R79, R0, 0x2 ;  /* 0x000000004f407211 */ /* 0x002fc600078010ff */
[----:B------:R-:W3:Y:S01]  /*2c730*/  LDL.LU R75, [R1+0x61c] ;  /* 0x00061c00014b7983 */ /* 0x000ee20000300800 */
[----:B------:R-:W-:-:S03]  /*2c740*/  LEA R60, P6, R81, R0, 0x2 ;  /* 0x00000000513c7211 */ /* 0x000fc600078c10ff */
[----:B------:R4:W-:Y:S01]  /*2c750*/  STL.64 [R1+0x3b8], R58 ;  /* 0x0003b83a01007387 */ /* 0x0009e20000100a00 */
[-C--:B------:R-:W-:Y:S02]  /*2c760*/  LEA.HI.X.SX32 R65, R79, R250.reuse, 0x2, P0 ;  /* 0x000000fa4f417211 */ /* 0x080fe400000f16ff */
[----:B------:R-:W-:-:S03]  /*2c770*/  LEA.HI.X.SX32 R61, R81, R250, 0x2, P6 ;  /* 0x000000fa513d7211 */ /* 0x000fc600030f16ff */
[----:B------:R1:W-:Y:S04]  /*2c780*/  STL.64 [R1+0x3e0], R64 ;  /* 0x0003e04001007387 */ /* 0x0003e80000100a00 */
[----:B------:R1:W-:Y:S01]  /*2c790*/  STL.64 [R1+0x3d8], R60 ;  /* 0x0003d83c01007387 */ /* 0x0003e20000100a00 */
[----:B----4-:R-:W-:-:S04]  /*2c7a0*/  LEA R58, P1, R103, R0, 0x2 ;  /* 0x00000000673a7211 */ /* 0x010fc800078210ff */
[----:B------:R-:W-:Y:S02]  /*2c7b0*/  LEA.HI.X.SX32 R59, R103, R250, 0x2, P1 ;  /* 0x000000fa673b7211 */ /* 0x000fe400008f16ff */
[----:B------:R-:W3:Y:S01]  /*2c7c0*/  LDL.LU R103, [R1+0x620] ;  /* 0x0006200001677983 */ /* 0x000ee20000300800 */
[----:B-1----:R-:W-:-:S03]  /*2c7d0*/  LEA R64, P0, R89, R0, 0x2 ;  /* 0x0000000059407211 */ /* 0x002fc600078010ff */
[----:B------:R-:W3:Y:S01]  /*2c7e0*/  LDL.LU R74, [R1+0x624] ;  /* 0x00062400014a7983 */ /* 0x000ee20000300800 */
[----:B------:R-:W-:-:S03]  /*2c7f0*/  LEA.HI.X.SX32 R65, R89, R250, 0x2, P0 ;  /* 0x000000fa59417211 */ /* 0x000fc600000f16ff */
[----:B------:R-:W3:Y:S04]  /*2c800*/  LDL.LU R81, [R1+0x628] ;  /* 0x0006280001517983 */ /* 0x000ee80000300800 */
[----:B------:R1:W-:Y:S01]  /*2c810*/  STL.64 [R1+0x3d0], R58 ;  /* 0x0003d03a01007387 */ /* 0x0003e20000100a00 */
[----:B------:R-:W-:-:S03]  /*2c820*/  LEA R60, P6, R78, R0, 0x2 ;  /* 0x000000004e3c7211 */ /* 0x000fc600078c10ff */
[----:B------:R-:W3:Y:S01]  /*2c830*/  LDL.LU R89, [R1+0x62c] ;  /* 0x00062c0001597983 */ /* 0x000ee20000300800 */
[----:B------:R-:W-:-:S03]  /*2c840*/  LEA.HI.X.SX32 R61, R78, R250, 0x2, P6 ;  /* 0x000000fa4e3d7211 */ /* 0x000fc600030f16ff */
[----:B------:R2:W-:Y:S01]  /*2c850*/  STL.64 [R1+0x3c8], R64 ;  /* 0x0003c84001007387 */ /* 0x0005e20000100a00 */
[----:B-1----:R-:W-:-:S03]  /*2c860*/  LEA R58, P1, R80, R0, 0x2 ;  /* 0x00000000503a7211 */ /* 0x002fc600078210ff */
[----:B------:R-:W3:Y:S01]  /*2c870*/  LDL.LU R79, [R1+0x630] ;  /* 0x00063000014f7983 */ /* 0x000ee20000300800 */
[----:B------:R-:W-:-:S03]  /*2c880*/  LEA.HI.X.SX32 R59, R80, R250, 0x2, P1 ;  /* 0x000000fa503b7211 */ /* 0x000fc600008f16ff */
[----:B------:R1:W-:Y:S04]  /*2c890*/  STL.64 [R1+0x3e8], R60 ;  /* 0x0003e83c01007387 */ /* 0x0003e80000100a00 */
[----:B------:R3:W-:Y:S01]  /*2c8a0*/  STL.64 [R1+0x3f0], R58 ;  /* 0x0003f03a01007387 */ /* 0x0007e20000100a00 */
[----:B--2---:R-:W-:-:S04]  /*2c8b0*/  LEA R64, P0, R88, R0, 0x2 ;  /* 0x0000000058407211 */ /* 0x004fc800078010ff */
[----:B------:R-:W-:-:S05]  /*2c8c0*/  LEA.HI.X.SX32 R65, R88, R250, 0x2, P0 ;  /* 0x000000fa58417211 */ /* 0x000fca00000f16ff */
[----:B------:R2:W-:Y:S04]  /*2c8d0*/  STL.64 [R1+0x3f8], R64 ;  /* 0x0003f84001007387 */ /* 0x0005e80000100a00 */
[----:B------:R-:W4:Y:S04]  /*2c8e0*/  LDL.LU R78, [R1+0x634] ;  /* 0x00063400014e7983 */ /* 0x000f280000300800 */
[----:B------:R-:W4:Y:S04]  /*2c8f0*/  LDL.LU R80, [R1+0x638] ;  /* 0x0006380001507983 */ /* 0x000f280000300800 */
[----:B------:R-:W4:Y:S01]  /*2c900*/  LDL.LU R88, [R1+0x63c] ;  /* 0x00063c0001587983 */ /* 0x000f220000300800 */
[----:B-1----:R-:W-:-:S02]  /*2c910*/  LEA R60, P6, R70, R0, 0x2 ;  /* 0x00000000463c7211 */ /* 0x002fc400078c10ff */
[C---:B---3--:R-:W-:Y:S02]  /*2c920*/  LEA R58, P1, R85.reuse, R0, 0x2 ;  /* 0x00000000553a7211 */ /* 0x048fe400078210ff */
[----:B------:R-:W-:Y:S02]  /*2c930*/  LEA.HI.X.SX32 R61, R70, R250, 0x2, P6 ;  /* 0x000000fa463d7211 */ /* 0x000fe400030f16ff */
[C---:B--2---:R-:W-:Y:S02]  /*2c940*/  LEA R64, P0, R84.reuse, R0, 0x2 ;  /* 0x0000000054407211 */ /* 0x044fe400078010ff */
[-C--:B------:R-:W-:Y:S01]  /*2c950*/  LEA.HI.X.SX32 R59, R85, R250.reuse, 0x2, P1 ;  /* 0x000000fa553b7211 */ /* 0x080fe200008f16ff */
[----:B------:R1:W-:Y:S01]  /*2c960*/  STL.64 [R1+0x420], R60 ;  /* 0x0004203c01007387 */ /* 0x0003e20000100a00 */
[----:B------:R-:W-:-:S03]  /*2c970*/  LEA.HI.X.SX32 R65, R84, R250, 0x2, P0 ;  /* 0x000000fa54417211 */ /* 0x000fc600000f16ff */
[----:B------:R2:W-:Y:S04]  /*2c980*/  STL.64 [R1+0x418], R58 ;  /* 0x0004183a01007387 */ /* 0x0005e80000100a00 */
[----:B------:R-:W3:Y:S01]  /*2c990*/  LDL.LU R85, [R1+0x640] ;  /* 0x0006400001557983 */ /* 0x000ee20000300800 */
[----:B-1----:R-:W-:-:S03]  /*2c9a0*/  LEA R60, P6, R75, R0, 0x2 ;  /* 0x000000004b3c7211 */ /* 0x002fc600078c10ff */
[----:B------:R-:W3:Y:S01]  /*2c9b0*/  LDL.LU R84, [R1+0x644] ;  /* 0x0006440001547983 */ /* 0x000ee20000300800 */
[----:B------:R-:W-:-:S03]  /*2c9c0*/  LEA.HI.X.SX32 R61, R75, R250, 0x2, P6 ;  /* 0x000000fa4b3d7211 */ /* 0x000fc600030f16ff */
[----:B------:R1:W-:Y:S04]  /*2c9d0*/  STL.64 [R1+0x410], R64 ;  /* 0x0004104001007387 */ /* 0x0003e80000100a00 */
[----:B------:R1:W-:Y:S01]  /*2c9e0*/  STL.64 [R1+0x408], R60 ;  /* 0x0004083c01007387 */ /* 0x0003e20000100a00 */
[----:B--2---:R-:W-:-:S04]  /*2c9f0*/  LEA R58, P1, R103, R0, 0x2 ;  /* 0x00000000673a7211 */ /* 0x004fc800078210ff */
[----:B------:R-:W-:Y:S02]  /*2ca00*/  LEA.HI.X.SX32 R59, R103, R250, 0x2, P1 ;  /* 0x000000fa673b7211 */ /* 0x000fe400008f16ff */
[----:B------:R-:W2:Y:S01]  /*2ca10*/  LDL.LU R103, [R1+0x648] ;  /* 0x0006480001677983 */ /* 0x000ea20000300800 */
[CC--:B-1----:R-:W-:Y:S02]  /*2ca20*/  LEA R64, P0, R74.reuse, R0.reuse, 0x2 ;  /* 0x000000004a407211 */ /* 0x0c2fe400078010ff */
[C---:B------:R-:W-:Y:S01]  /*2ca30*/  LEA R60, P6, R81.reuse, R0, 0x2 ;  /* 0x00000000513c7211 */ /* 0x040fe200078c10ff */
[----:B------:R1:W-:Y:S01]  /*2ca40*/  STL.64 [R1+0x428], R58 ;  /* 0x0004283a01007387 */ /* 0x0003e20000100a00 */
[-C--:B------:R-:W-:Y:S02]  /*2ca50*/  LEA.HI.X.SX32 R65, R74, R250.reuse, 0x2, P0 ;  /* 0x000000fa4a417211 */ /* 0x080fe400000f16ff */
[----:B------:R-:W-:Y:S01]  /*2ca60*/  LEA.HI.X.SX32 R61, R81, R250, 0x2, P6 ;  /* 0x000000fa513d7211 */ /* 0x000fe200030f16ff */
[----:B------:R-:W2:Y:S04]  /*2ca70*/  LDL.LU R70, [R1+0x64c] ;  /* 0x00064c0001467983 */ /* 0x000ea80000300800 */
[----:B------:R-:W2:Y:S01]  /*2ca80*/  LDL.LU R75, [R1+0x650] ;  /* 0x00065000014b7983 */ /* 0x000ea20000300800 */
[----:B-1----:R-:W-:-:S03]  /*2ca90*/  LEA R58, P1, R89, R0, 0x2 ;  /* 0x00000000593a7211 */ /* 0x002fc600078210ff */
[----:B------:R1:W-:Y:S01]  /*2caa0*/  STL.64 [R1+0x430], R64 ;  /* 0x0004304001007387 */ /* 0x0003e20000100a00 */
[----:B------:R-:W-:-:S03]  /*2cab0*/  LEA.HI.X.SX32 R59, R89, R250, 0x2, P1 ;  /* 0x000000fa593b7211 */ /* 0x000fc600008f16ff */
[----:B------:R4:W-:Y:S04]  /*2cac0*/  STL.64 [R1+0x438], R60 ;  /* 0x0004383c01007387 */ /* 0x0009e80000100a00 */
[----:B------:R-:W2:Y:S01]  /*2cad0*/  LDL.LU R81, [R1+0x654] ;  /* 0x0006540001517983 */ /* 0x000ea20000300800 */
[----:B-1----:R-:W-:-:S03]  /*2cae0*/  LEA R64, P0, R79, R0, 0x2 ;  /* 0x000000004f407211 */ /* 0x002fc600078010ff */
[----:B------:R-:W2:Y:S01]  /*2caf0*/  LDL.LU R89, [R1+0x658] ;  /* 0x0006580001597983 */ /* 0x000ea20000300800 */
[----:B------:R-:W-:-:S03]  /*2cb00*/  LEA.HI.X.SX32 R65, R79, R250, 0x2, P0 ;  /* 0x000000fa4f417211 */ /* 0x000fc600000f16ff */
[----:B------:R1:W-:Y:S04]  /*2cb10*/  STL.64 [R1+0x460], R58 ;  /* 0x0004603a01007387 */ /* 0x0003e80000100a00 */
[----:B------:R1:W-:Y:S01]  /*2cb20*/  STL.64 [R1+0x458], R64 ;  /* 0x0004584001007387 */ /* 0x0003e20000100a00 */
[-C--:B----4-:R-:W-:Y:S02]  /*2cb30*/  LEA R60, P6, R78, R0.reuse, 0x2 ;  /* 0x000000004e3c7211 */ /* 0x090fe400078c10ff */
[----:B-1----:R-:W-:Y:S02]  /*2cb40*/  LEA R58, P1, R80, R0, 0x2 ;  /* 0x00000000503a7211 */ /* 0x002fe400078210ff */
[-C--:B------:R-:W-:Y:S02]  /*2cb50*/  LEA.HI.X.SX32 R61, R78, R250.reuse, 0x2, P6 ;  /* 0x000000fa4e3d7211 */ /* 0x080fe400030f16ff */
[----:B------:R-:W-:-:S02]  /*2cb60*/  LEA.HI.X.SX32 R59, R80, R250, 0x2, P1 ;  /* 0x000000fa503b7211 */ /* 0x000fc400008f16ff */
[C---:B------:R-:W-:Y:S01]  /*2cb70*/  LEA R64, P0, R88.reuse, R0, 0x2 ;  /* 0x0000000058407211 */ /* 0x040fe200078010ff */
[----:B------:R3:W-:Y:S04]  /*2cb80*/  STL.64 [R1+0x450], R60 ;  /* 0x0004503c01007387 */ /* 0x0007e80000100a00 */
[----:B------:R-:W4:Y:S01]  /*2cb90*/  LDL.LU R79, [R1+0x65c] ;  /* 0x00065c00014f7983 */ /* 0x000f220000300800 */
[----:B------:R-:W-:-:S03]  /*2cba0*/  LEA.HI.X.SX32 R65, R88, R250, 0x2, P0 ;  /* 0x000000fa58417211 */ /* 0x000fc600000f16ff */
[----:B------:R-:W4:Y:S04]  /*2cbb0*/  LDL.LU R80, [R1+0x660] ;  /* 0x0006600001507983 */ /* 0x000f280000300800 */
[----:B------:R1:W-:Y:S04]  /*2cbc0*/  STL.64 [R1+0x448], R58 ;  /* 0x0004483a01007387 */ /* 0x0003e80000100a00 */
[----:B------:R-:W4:Y:S01]  /*2cbd0*/  LDL.LU R88, [R1+0x664] ;  /* 0x0006640001587983 */ /* 0x000f220000300800 */
[----:B---3--:R-:W-:-:S03]  /*2cbe0*/  LEA R60, P6, R85, R0, 0x2 ;  /* 0x00000000553c7211 */ /* 0x008fc600078c10ff */
[----:B------:R2:W-:Y:S01]  /*2cbf0*/  STL.64 [R1+0x440], R64 ;  /* 0x0004404001007387 */ /* 0x0005e20000100a00 */
[----:B------:R-:W-:Y:S02]  /*2cc00*/  LEA.HI.X.SX32 R61, R85, R250, 0x2, P6 ;  /* 0x000000fa553d7211 */ /* 0x000fe400030f16ff */
[C---:B-1----:R-:W-:Y:S01]  /*2cc10*/  LEA R58, P1, R84.reuse, R0, 0x2 ;  /* 0x00000000543a7211 */ /* 0x042fe200078210ff */
[----:B------:R-:W3:Y:S03]  /*2cc20*/  LDL.LU R74, [R1+0x668] ;  /* 0x00066800014a7983 */ /* 0x000ee60000300800 */
[----:B------:R-:W-:Y:S01]  /*2cc30*/  LEA.HI.X.SX32 R59, R84, R250, 0x2, P1 ;  /* 0x000000fa543b7211 */ /* 0x000fe200008f16ff */
[----:B------:R-:W3:Y:S04]  /*2cc40*/  LDL.LU R78, [R1+0x66c] ;  /* 0x00066c00014e7983 */ /* 0x000ee80000300800 */
[----:B------:R1:W-:Y:S04]  /*2cc50*/  STL.64 [R1+0x468], R60 ;  /* 0x0004683c01007387 */ /* 0x0003e80000100a00 */
[----:B------:R1:W-:Y:S01]  /*2cc60*/  STL.64 [R1+0x470], R58 ;  /* 0x0004703a01007387 */ /* 0x0003e20000100a00 */
[----:B--2---:R-:W-:-:S04]  /*2cc70*/  LEA R64, P0, R103, R0, 0x2 ;  /* 0x0000000067407211 */ /* 0x004fc800078010ff */
[----:B------:R-:W-:-:S05]  /*2cc80*/  LEA.HI.X.SX32 R65, R103, R250, 0x2, P0 ;  /* 0x000000fa67417211 */ /* 0x000fca00000f16ff */
[----:B------:R2:W-:Y:S01]  /*2cc90*/  STL.64 [R1+0x478], R64 ;  /* 0x0004784001007387 */ /* 0x0005e20000100a00 */
[----:B-1----:R-:W-:-:S03]  /*2cca0*/  LEA R60, P6, R70, R0, 0x2 ;  /* 0x00000000463c7211 */ /* 0x002fc600078c10ff */
[----:B------:R-:W3:Y:S01]  /*2ccb0*/  LDL.LU R85, [R1+0x670] ;  /* 0x0006700001557983 */ /* 0x000ee20000300800 */
[----:B------:R-:W-:-:S03]  /*2ccc0*/  LEA.HI.X.SX32 R61, R70, R250, 0x2, P6 ;  /* 0x000000fa463d7211 */ /* 0x000fc600030f16ff */
[----:B------:R-:W3:Y:S01]  /*2ccd0*/  LDL.LU R84, [R1+0x674] ;  /* 0x0006740001547983 */ /* 0x000ee20000300800 */
[----:B------:R-:W-:-:S03]  /*2cce0*/  LEA R58, P1, R75, R0, 0x2 ;  /* 0x000000004b3a7211 */ /* 0x000fc600078210ff */
[----:B------:R-:W3:Y:S01]  /*2ccf0*/  LDL.LU R103, [R1+0x678] ;  /* 0x0006780001677983 */ /* 0x000ee20000300800 */
[----:B------:R-:W-:Y:S02]  /*2cd00*/  LEA.HI.X.SX32 R59, R75, R250, 0x2, P1 ;  /* 0x000000fa4b3b7211 */ /* 0x000fe400008f16ff */
[C---:B--2---:R-:W-:Y:S01]  /*2cd10*/  LEA R64, P0, R81.reuse, R0, 0x2 ;  /* 0x0000000051407211 */ /* 0x044fe200078010ff */
[----:B------:R1:W-:Y:S03]  /*2cd20*/  STL.64 [R1+0x4a0], R60 ;  /* 0x0004a03c01007387 */ /* 0x0003e60000100a00 */
[----:B------:R-:W-:Y:S01]  /*2cd30*/  LEA.HI.X.SX32 R65, R81, R250, 0x2, P0 ;  /* 0x000000fa51417211 */ /* 0x000fe200000f16ff */
[----:B------:R4:W-:Y:S04]  /*2cd40*/  STL.64 [R1+0x498], R58 ;  /* 0x0004983a01007387 */ /* 0x0009e80000100a00 */
[----:B------:R-:W3:Y:S01]  /*2cd50*/  LDL.LU R70, [R1+0x67c] ;  /* 0x00067c0001467983 */ /* 0x000ee20000300800 */
[----:B-1----:R-:W-:-:S03]  /*2cd60*/  LEA R60, P6, R89, R0, 0x2 ;  /* 0x00000000593c7211 */ /* 0x002fc600078c10ff */
[----:B------:R-:W3:Y:S01]  /*2cd70*/  LDL.LU R81, [R1+0x680] ;  /* 0x0006800001517983 */ /* 0x000ee20000300800 */
[----:B------:R-:W-:-:S03]  /*2cd80*/  LEA.HI.X.SX32 R61, R89, R250, 0x2, P6 ;  /* 0x000000fa593d7211 */ /* 0x000fc600030f16ff */
[----:B------:R1:W-:Y:S04]  /*2cd90*/  STL.64 [R1+0x490], R64 ;  /* 0x0004904001007387 */ /* 0x0003e80000100a00 */
[----:B------:R-:W3:Y:S04]  /*2cda0*/  LDL.LU R89, [R1+0x684] ;  /* 0x0006840001597983 */ /* 0x000ee80000300800 */
[----:B------:R1:W-:Y:S04]  /*2cdb0*/  STL.64 [R1+0x488], R60 ;  /* 0x0004883c01007387 */ /* 0x0003e80000100a00 */
[----:B------:R-:W3:Y:S01]  /*2cdc0*/  LDL.LU R75, [R1+0x688] ;  /* 0x00068800014b7983 */ /* 0x000ee20000300800 */
[----:B----4-:R-:W-:-:S02]  /*2cdd0*/  LEA R58, P1, R79, R0, 0x2 ;  /* 0x000000004f3a7211 */ /* 0x010fc400078210ff */
[C---:B-1----:R-:W-:Y:S02]  /*2cde0*/  LEA R64, P0, R80.reuse, R0, 0x2 ;  /* 0x0000000050407211 */ /* 0x042fe400078010ff */
[-C--:B------:R-:W-:Y:S02]  /*2cdf0*/  LEA.HI.X.SX32 R59, R79, R250.reuse, 0x2, P1 ;  /* 0x000000fa4f3b7211 */ /* 0x080fe400008f16ff */
[----:B------:R-:W-:Y:S02]  /*2ce00*/  LEA.HI.X.SX32 R65, R80, R250, 0x2, P0 ;  /* 0x000000fa50417211 */ /* 0x000fe400000f16ff */
[C---:B------:R-:W-:Y:S01]  /*2ce10*/  LEA R60, P6, R88.reuse, R0, 0x2 ;  /* 0x00000000583c7211 */ /* 0x040fe200078c10ff */
[----:B------:R3:W-:Y:S03]  /*2ce20*/  STL.64 [R1+0x4a8], R58 ;  /* 0x0004a83a01007387 */ /* 0x0007e60000100a00 */
[----:B------:R-:W-:Y:S01]  /*2ce30*/  LEA.HI.X.SX32 R61, R88, R250, 0x2, P6 ;  /* 0x000000fa583d7211 */ /* 0x000fe200030f16ff */
[----:B------:R1:W-:Y:S04]  /*2ce40*/  STL.64 [R1+0x4b0], R64 ;  /* 0x0004b04001007387 */ /* 0x0003e80000100a00 */
[----:B------:R4:W-:Y:S04]  /*2ce50*/  STL.64 [R1+0x4b8], R60 ;  /* 0x0004b83c01007387 */ /* 0x0009e80000100a00 */
[----:B------:R-:W2:Y:S01]  /*2ce60*/  LDL.LU R88, [R1+0x68c] ;  /* 0x00068c0001587983 */ /* 0x000ea20000300800 */
[----:B---3--:R-:W-:-:S02]  /*2ce70*/  LEA R58, P1, R74, R0, 0x2 ;  /* 0x000000004a3a7211 */ /* 0x008fc400078210ff */
[----:B-1----:R-:W-:Y:S01]  /*2ce80*/  LEA R64, P0, R78, R0, 0x2 ;  /* 0x000000004e407211 */ /* 0x002fe200078010ff */
[----:B------:R-:W3:Y:S01]  /*2ce90*/  LDL.LU R80, [R1+0x690] ;  /* 0x0006900001507983 */ /* 0x000ee20000300800 */
[-C--:B------:R-:W-:Y:S02]  /*2cea0*/  LEA.HI.X.SX32 R59, R74, R250.reuse, 0x2, P1 ;  /* 0x000000fa4a3b7211 */ /* 0x080fe400008f16ff */
[----:B------:R-:W-:Y:S01]  /*2ceb0*/  LEA.HI.X.SX32 R65, R78, R250, 0x2, P0 ;  /* 0x000000fa4e417211 */ /* 0x000fe200000f16ff */
[----:B------:R-:W3:Y:S04]  /*2cec0*/  LDL.LU R79, [R1+0x694] ;  /* 0x00069400014f7983 */ /* 0x000ee80000300800 */
[----:B------:R1:W-:Y:S04]  /*2ced0*/  STL.64 [R1+0x4e0], R58 ;  /* 0x0004e03a01007387 */ /* 0x0003e80000100a00 */
[----:B------:R1:W-:Y:S01]  /*2cee0*/  STL.64 [R1+0x4d8], R64 ;  /* 0x0004d84001007387 */ /* 0x0003e20000100a00 */
[----:B----4-:R-:W-:-:S02]  /*2cef0*/  LEA R60, P6, R85, R0, 0x2 ;  /* 0x00000000553c7211 */ /* 0x010fc400078c10ff */
[C---:B-1----:R-:W-:Y:S02]  /*2cf00*/  LEA R58, P1, R84.reuse, R0, 0x2 ;  /* 0x00000000543a7211 */ /* 0x042fe400078210ff */
[-C--:B------:R-:W-:Y:S02]  /*2cf10*/  LEA.HI.X.SX32 R61, R85, R250.reuse, 0x2, P6 ;  /* 0x000000fa553d7211 */ /* 0x080fe400030f16ff */
[----:B------:R-:W-:Y:S02]  /*2cf20*/  LEA.HI.X.SX32 R59, R84, R250, 0x2, P1 ;  /* 0x000000fa543b7211 */ /* 0x000fe400008f16ff */
[C---:B------:R-:W-:Y:S01]  /*2cf30*/  LEA R64, P0, R103.reuse, R0, 0x2 ;  /* 0x0000000067407211 */ /* 0x040fe200078010ff */
[----:B------:R1:W-:Y:S04]  /*2cf40*/  STL.64 [R1+0x4d0], R60 ;  /* 0x0004d03c01007387 */ /* 0x0003e80000100a00 */
[----:B------:R-:W4:Y:S01]  /*2cf50*/  LDL.LU R85, [R1+0x698] ;  /* 0x0006980001557983 */ /* 0x000f220000300800 */
[----:B------:R-:W-:-:S03]  /*2cf60*/  LEA.HI.X.SX32 R65, R103, R250, 0x2, P0 ;  /* 0x000000fa67417211 */ /* 0x000fc600000f16ff */
[----:B------:R-:W4:Y:S04]  /*2cf70*/  LDL.LU R84, [R1+0x69c] ;  /* 0x00069c0001547983 */ /* 0x000f280000300800 */
[----:B------:R1:W-:Y:S04]  /*2cf80*/  STL.64 [R1+0x4c8], R58 ;  /* 0x0004c83a01007387 */ /* 0x0003e80000100a00 */
[----:B------:R-:W4:Y:S01]  /*2cf90*/  LDL.LU R103, [R1+0x6a0] ;  /* 0x0006a00001677983 */ /* 0x000f220000300800 */
[----:B-1----:R-:W-:-:S03]  /*2cfa0*/  LEA R60, P6, R70, R0, 0x2 ;  /* 0x00000000463c7211 */ /* 0x002fc600078c10ff */
[----:B------:R1:W-:Y:S01]  /*2cfb0*/  STL.64 [R1+0x4e8], R64 ;  /* 0x0004e84001007387 */ /* 0x0003e20000100a00 */
[----:B------:R-:W-:Y:S02]  /*2cfc0*/  LEA.HI.X.SX32 R61, R70, R250, 0x2, P6 ;  /* 0x000000fa463d7211 */ /* 0x000fe400030f16ff */
[C---:B------:R-:W-:Y:S01]  /*2cfd0*/  LEA R58, P1, R81.reuse, R0, 0x2 ;  /* 0x00000000513a7211 */ /* 0x040fe200078210ff */
[----:B------:R-:W4:Y:S03]  /*2cfe0*/  LDL.LU R74, [R1+0x6a4] ;  /* 0x0006a400014a7983 */ /* 0x000f260000300800 */
[----:B------:R-:W-:Y:S01]  /*2cff0*/  LEA.HI.X.SX32 R59, R81, R250, 0x2, P1 ;  /* 0x000000fa513b7211 */ /* 0x000fe200008f16ff */
[----:B------:R-:W4:Y:S01]  /*2d000*/  LDL.LU R78, [R1+0x6a8] ;  /* 0x0006a800014e7983 */ /* 0x000f220000300800 */
[----:B-1----:R-:W-:-:S03]  /*2d010*/  LEA R64, P0, R89, R0, 0x2 ;  /* 0x0000000059407211 */ /* 0x002fc600078010ff */
[----:B------:R1:W-:Y:S04]  /*2d020*/  STL.64 [R1+0x4f0], R60 ;  /* 0x0004f03c01007387 */ /* 0x0003e80000100a00 */
[----:B------:R2:W-:Y:S01]  /*2d030*/  STL.64 [R1+0x4f8], R58 ;  /* 0x0004f83a01007387 */ /* 0x0005e20000100a00 */
[----:B------:R-:W-:-:S03]  /*2d040*/  LEA.HI.X.SX32 R65, R89, R250, 0x2, P0 ;  /* 0x000000fa59417211 */ /* 0x000fc600000f16ff */
[----:B------:R-:W4:Y:S01]  /*2d050*/  LDL.LU R81, [R1+0x6ac] ;  /* 0x0006ac0001517983 */ /* 0x000f220000300800 */
[----:B-1----:R-:W-:-:S03]  /*2d060*/  LEA R60, P6, R75, R0, 0x2 ;  /* 0x000000004b3c7211 */ /* 0x002fc600078c10ff */
[----:B------:R-:W4:Y:S01]  /*2d070*/  LDL.LU R89, [R1+0x6b0] ;  /* 0x0006b00001597983 */ /* 0x000f220000300800 */
[----:B------:R-:W-:-:S03]  /*2d080*/  LEA.HI.X.SX32 R61, R75, R250, 0x2, P6 ;  /* 0x000000fa4b3d7211 */ /* 0x000fc600030f16ff */
[----:B------:R3:W-:Y:S04]  /*2d090*/  STL.64 [R1+0x520], R64 ;  /* 0x0005204001007387 */ /* 0x0007e80000100a00 */
[----:B------:R1:W-:Y:S01]  /*2d0a0*/  STL.64 [R1+0x518], R60 ;  /* 0x0005183c01007387 */ /* 0x0003e20000100a00 */
[----:B--2---:R-:W-:-:S04]  /*2d0b0*/  LEA R58, P1, R88, R0, 0x2 ;  /* 0x00000000583a7211 */ /* 0x004fc800078210ff */
[----:B------:R-:W-:-:S05]  /*2d0c0*/  LEA.HI.X.SX32 R59, R88, R250, 0x2, P1 ;  /* 0x000000fa583b7211 */ /* 0x000fca00008f16ff */
[----:B------:R4:W-:Y:S04]  /*2d0d0*/  STL.64 [R1+0x510], R58 ;  /* 0x0005103a01007387 */ /* 0x0009e80000100a00 */
[----:B------:R-:W2:Y:S01]  /*2d0e0*/  LDL.LU R88, [R1+0x6b4] ;  /* 0x0006b40001587983 */ /* 0x000ea20000300800 */
[CC--:B---3--:R-:W-:Y:S02]  /*2d0f0*/  LEA R64, P0, R80.reuse, R0.reuse, 0x2 ;  /* 0x0000000050407211 */ /* 0x0c8fe400078010ff */
[C---:B-1----:R-:W-:Y:S01]  /*2d100*/  LEA R60, P6, R79.reuse, R0, 0x2 ;  /* 0x000000004f3c7211 */ /* 0x042fe200078c10ff */
[----:B------:R-:W3:Y:S01]  /*2d110*/  LDL.LU R70, [R1+0x6b8] ;  /* 0x0006b80001467983 */ /* 0x000ee20000300800 */
[-C--:B------:R-:W-:Y:S02]  /*2d120*/  LEA.HI.X.SX32 R65, R80, R250.reuse, 0x2, P0 ;  /* 0x000000fa50417211 */ /* 0x080fe400000f16ff */
[----:B------:R-:W-:Y:S01]  /*2d130*/  LEA.HI.X.SX32 R61, R79, R250, 0x2, P6 ;  /* 0x000000fa4f3d7211 */ /* 0x000fe200030f16ff */
[----:B------:R-:W3:Y:S04]  /*2d140*/  LDL.LU R80, [R1+0x6bc] ;  /* 0x0006bc0001507983 */ /* 0x000ee80000300800 */
        /* <DEDUP_REMOVED lines=13> */
[----:B------:R-:W3:Y:S01]  /*2d220*/  LDL.LU R85, [R1+0x6c8] ;  /* 0x0006c80001557983 */ /* 0x000ee20000300800 */
[----:B-1----:R-:W-:-:S03]  /*2d230*/  LEA R58, P1, R74, R0, 0x2 ;  /* 0x000000004a3a7211 */ /* 0x002fc600078210ff */
[----:B------:R-:W3:Y:S01]  /*2d240*/  LDL.LU R84, [R1+0x6cc] ;  /* 0x0006cc0001547983 */ /* 0x000ee20000300800 */
[----:B------:R-:W-:Y:S02]  /*2d250*/  LEA.HI.X.SX32 R59, R74, R250, 0x2, P1 ;  /* 0x000000fa4a3b7211 */ /* 0x000fe400008f16ff */
[C---:B----4-:R-:W-:Y:S01]  /*2d260*/  LEA R64, P0, R78.reuse, R0, 0x2 ;  /* 0x000000004e407211 */ /* 0x050fe200078010ff */
[----:B------:R-:W4:Y:S03]  /*2d270*/  LDL.LU R103, [R1+0x6d0] ;  /* 0x0006d00001677983 */ /* 0x000f260000300800 */
[----:B------:R-:W-:Y:S01]  /*2d280*/  LEA.HI.X.SX32 R65, R78, R250, 0x2, P0 ;  /* 0x000000fa4e417211 */ /* 0x000fe200000f16ff */
[----:B------:R1:W-:Y:S01]  /*2d290*/  STL.64 [R1+0x568], R58 ;  /* 0x0005683a01007387 */ /* 0x0003e20000100a00 */
[----:B------:R-:W-:-:S04]  /*2d2a0*/  LEA R60, P6, R81, R0, 0x2 ;  /* 0x00000000513c7211 */ /* 0x000fc800078c10ff */
[----:B------:R-:W-:Y:S01]  /*2d2b0*/  LEA.HI.X.SX32 R61, R81, R250, 0x2, P6 ;  /* 0x000000fa513d7211 */ /* 0x000fe200030f16ff */
[----:B------:R2:W-:Y:S04]  /*2d2c0*/  STL.64 [R1+0x560], R64 ;  /* 0x0005604001007387 */ /* 0x0005e80000100a00 */
[----:B------:R-:W4:Y:S01]  /*2d2d0*/  LDL.LU R78, [R1+0x6d4] ;  /* 0x0006d400014e7983 */ /* 0x000f220000300800 */
[----:B-1----:R-:W-:-:S04]  /*2d2e0*/  LEA R58, P1, R89, R0, 0x2 ;  /* 0x00000000593a7211 */ /* 0x002fc800078210ff */
[----:B------:R-:W-:Y:S01]  /*2d2f0*/  LEA.HI.X.SX32 R59, R89, R250, 0x2, P1 ;  /* 0x000000fa593b7211 */ /* 0x000fe200008f16ff */
[----:B------:R3:W-:Y:S04]  /*2d300*/  STL.64 [R1+0x558], R60 ;  /* 0x0005583c01007387 */ /* 0x0007e80000100a00 */
[----:B------:R-:W4:Y:S04]  /*2d310*/  LDL.LU R89, [R1+0x6d8] ;  /* 0x0006d80001597983 */ /* 0x000f280000300800 */
[----:B------:R1:W-:Y:S01]  /*2d320*/  STL.64 [R1+0x550], R58 ;  /* 0x0005503a01007387 */ /* 0x0003e20000100a00 */
[----:B--2---:R-:W-:-:S04]  /*2d330*/  LEA R64, P0, R88, R0, 0x2 ;  /* 0x0000000058407211 */ /* 0x004fc800078010ff */
[----:B------:R-:W-:Y:S02]  /*2d340*/  LEA.HI.X.SX32 R65, R88, R250, 0x2, P0 ;  /* 0x000000fa58417211 */ /* 0x000fe400000f16ff */
[----:B------:R-:W2:Y:S01]  /*2d350*/  LDL.LU R88, [R1+0x6dc] ;  /* 0x0006dc0001587983 */ /* 0x000ea20000300800 */
[-C--:B---3--:R-:W-:Y:S02]  /*2d360*/  LEA R60, P6, R70, R0.reuse, 0x2 ;  /* 0x00000000463c7211 */ /* 0x088fe400078c10ff */
[----:B-1----:R-:W-:Y:S01]  /*2d370*/  LEA R58, P1, R80, R0, 0x2 ;  /* 0x00000000503a7211 */ /* 0x002fe200078210ff */
[----:B------:R1:W-:Y:S01]  /*2d380*/  STL.64 [R1+0x540], R64 ;  /* 0x0005404001007387 */ /* 0x0003e20000100a00 */
[-C--:B------:R-:W-:Y:S02]  /*2d390*/  LEA.HI.X.SX32 R61, R70, R250.reuse, 0x2, P6 ;  /* 0x000000fa463d7211 */ /* 0x080fe400030f16ff */
[----:B------:R-:W-:Y:S01]  /*2d3a0*/  LEA.HI.X.SX32 R59, R80, R250, 0x2, P1 ;  /* 0x000000fa503b7211 */ /* 0x000fe200008f16ff */
[----:B------:R-:W3:Y:S04]  /*2d3b0*/  LDL.LU R74, [R1+0x6e0] ;  /* 0x0006e000014a7983 */ /* 0x000ee80000300800 */
[----:B------:R-:W3:Y:S01]  /*2d3c0*/  LDL.LU R81, [R1+0x6e4] ;  /* 0x0006e40001517983 */ /* 0x000ee20000300800 */
[----:B-1----:R-:W-:-:S03]  /*2d3d0*/  LEA R64, P0, R79, R0, 0x2 ;  /* 0x000000004f407211 */ /* 0x002fc600078010ff */
        /* <DEDUP_REMOVED lines=9> */
[----:B------:R-:W-:-:S04]  /*2d470*/  LEA R58, P1, R85, R0, 0x2 ;  /* 0x00000000553a7211 */ /* 0x000fc800078210ff */
[----:B------:R-:W-:Y:S02]  /*2d480*/  LEA.HI.X.SX32 R59, R85, R250, 0x2, P1 ;  /* 0x000000fa553b7211 */ /* 0x000fe400008f16ff */
[----:B-1----:R-:W-:-:S03]  /*2d490*/  LEA R64, P0, R84, R0, 0x2 ;  /* 0x0000000054407211 */ /* 0x002fc600078010ff */
[----:B------:R1:W-:Y:S01]  /*2d4a0*/  STL.64 [R1+0x5a0], R58 ;  /* 0x0005a03a01007387 */ /* 0x0003e20000100a00 */
[----:B------:R-:W-:-:S03]  /*2d4b0*/  LEA.HI.X.SX32 R65, R84, R250, 0x2, P0 ;  /* 0x000000fa54417211 */ /* 0x000fc600000f16ff */
[----:B------:R-:W3:Y:S01]  /*2d4c0*/  LDL.LU R84, [R1+0x6f0] ;  /* 0x0006f00001547983 */ /* 0x000ee20000300800 */
[----:B----4-:R-:W-:-:S03]  /*2d4d0*/  LEA R60, P6, R103, R0, 0x2 ;  /* 0x00000000673c7211 */ /* 0x010fc600078c10ff */
[----:B------:R-:W3:Y:S01]  /*2d4e0*/  LDL.LU R70, [R1+0x6f4] ;  /* 0x0006f40001467983 */ /* 0x000ee20000300800 */
[----:B------:R-:W-:-:S03]  /*2d4f0*/  LEA.HI.X.SX32 R61, R103, R250, 0x2, P6 ;  /* 0x000000fa673d7211 */ /* 0x000fc600030f16ff */
[----:B------:R-:W3:Y:S01]  /*2d500*/  LDL.LU R85, [R1+0x6f8] ;  /* 0x0006f80001557983 */ /* 0x000ee20000300800 */
[----:B-1----:R-:W-:-:S03]  /*2d510*/  LEA R58, P1, R78, R0, 0x2 ;  /* 0x000000004e3a7211 */ /* 0x002fc600078210ff */
[----:B------:R1:W-:Y:S04]  /*2d520*/  STL.64 [R1+0x598], R64 ;  /* 0x0005984001007387 */ /* 0x0003e80000100a00 */
        /* <DEDUP_REMOVED lines=14> */
[----:B---3--:R-:W-:-:S02]  /*2d610*/  LEA R58, P1, R74, R0, 0x2 ;  /* 0x000000004a3a7211 */ /* 0x008fc400078210ff */
[C---:B-1----:R-:W-:Y:S02]  /*2d620*/  LEA R64, P0, R81.reuse, R0, 0x2 ;  /* 0x0000000051407211 */ /* 0x042fe400078010ff */
        /* <DEDUP_REMOVED lines=32> */
[CC--:B----4-:R-:W-:Y:S02]  /*2d830*/  LEA R58, P1, R78.reuse, R0.reuse, 0x2 ;  /* 0x000000004e3a7211 */ /* 0x0d0fe400078210ff */
[C---:B-1----:R-:W-:Y:S02]  /*2d840*/  LEA R64, P0, R89.reuse, R0, 0x2 ;  /* 0x0000000059407211 */ /* 0x042fe400078010ff */
        /* <DEDUP_REMOVED lines=8> */
[----:B------:R-:W4:Y:S04]  /*2d8d0*/  LDL.LU R89, [R1+0x734] ;  /* 0x0007340001597983 */ /* 0x000f280000300800 */
[----:B------:R2:W-:Y:S04]  /*2d8e0*/  STL.64 [R1+0x620], R60 ;  /* 0x0006203c01007387 */ /* 0x0005e80000100a00 */
[----:B------:R-:W4:Y:S01]  /*2d8f0*/  LDL.LU R88, [R1+0x738] ;  /* 0x0007380001587983 */ /* 0x000f220000300800 */
[----:B---3--:R-:W-:-:S02]  /*2d900*/  LEA R58, P1, R81, R0, 0x2 ;  /* 0x00000000513a7211 */ /* 0x008fc400078210ff */
[C---:B-1----:R-:W-:Y:S01]  /*2d910*/  LEA R64, P0, R80.reuse, R0, 0x2 ;  /* 0x0000000050407211 */ /* 0x042fe200078010ff */
[----:B------:R-:W3:Y:S01]  /*2d920*/  LDL.LU R78, [R1+0x73c] ;  /* 0x00073c00014e7983 */ /* 0x000ee20000300800 */
[-C--:B------:R-:W-:Y:S02]  /*2d930*/  LEA.HI.X.SX32 R59, R81, R250.reuse, 0x2, P1 ;  /* 0x000000fa513b7211 */ /* 0x080fe400008f16ff */
[----:B------:R-:W-:-:S03]  /*2d940*/  LEA.HI.X.SX32 R65, R80, R250, 0x2, P0 ;  /* 0x000000fa50417211 */ /* 0x000fc600000f16ff */
[----:B------:R1:W-:Y:S01]  /*2d950*/  STL.64 [R1+0x618], R58 ;  /* 0x0006183a01007387 */ /* 0x0003e20000100a00 */
[----:B--2---:R-:W-:-:S04]  /*2d960*/  LEA R60, P6, R84, R0, 0x2 ;  /* 0x00000000543c7211 */ /* 0x004fc800078c10ff */
[----:B------:R-:W-:Y:S01]  /*2d970*/  LEA.HI.X.SX32 R61, R84, R250, 0x2, P6 ;  /* 0x000000fa543d7211 */ /* 0x000fe200030f16ff */
[----:B------:R2:W-:Y:S04]  /*2d980*/  STL.64 [R1+0x610], R64 ;  /* 0x0006104001007387 */ /* 0x0005e80000100a00 */
[----:B------:R2:W-:Y:S01]  /*2d990*/  STL.64 [R1+0x630], R60 ;  /* 0x0006303c01007387 */ /* 0x0005e20000100a00 */
[----:B-1----:R-:W-:-:S03]  /*2d9a0*/  LEA R58, P1, R74, R0, 0x2 ;  /* 0x000000004a3a7211 */ /* 0x002fc600078210ff */
[----:B------:R-:W3:Y:S04]  /*2d9b0*/  LDL.LU R81, [R1+0x740] ;  /* 0x0007400001517983 */ /* 0x000ee80000300800 */
[----:B------:R-:W3:Y:S01]  /*2d9c0*/  LDL.LU R80, [R1+0x744] ;  /* 0x0007440001507983 */ /* 0x000ee20000300800 */
[C---:B--2---:R-:W-:Y:S02]  /*2d9d0*/  LEA R64, P0, R79.reuse, R0, 0x2 ;  /* 0x000000004f407211 */ /* 0x044fe400078010ff */
[-C--:B------:R-:W-:Y:S01]  /*2d9e0*/  LEA.HI.X.SX32 R59, R74, R250.reuse, 0x2, P1 ;  /* 0x000000fa4a3b7211 */ /* 0x080fe200008f16ff */
[----:B------:R-:W3:Y:S01]  /*2d9f0*/  LDL.LU R84, [R1+0x748] ;  /* 0x0007480001547983 */ /* 0x000ee20000300800 */
        /* <DEDUP_REMOVED lines=21> */
[----:B------:R4:W-:Y:S01]  /*2db50*/  STL.64 [R1+0x650], R58 ;  /* 0x0006503a01007387 */ /* 0x0009e20000100a00 */
[----:B-1----:R-:W-:-:S03]  /*2db60*/  LEA R64, P0, R88, R0, 0x2 ;  /* 0x0000000058407211 */ /* 0x002fc600078010ff */
[----:B------:R-:W2:Y:S01]  /*2db70*/  LDL.LU R89, [R1+0x75c] ;  /* 0x00075c0001597983 */ /* 0x000ea20000300800 */
[----:B------:R-:W-:-:S03]  /*2db80*/  LEA.HI.X.SX32 R65, R88, R250, 0x2, P0 ;  /* 0x000000fa58417211 */ /* 0x000fc600000f16ff */
[----:B------:R-:W2:Y:S04]  /*2db90*/  LDL.LU R70, [R1+0x764] ;  /* 0x0007640001467983 */ /* 0x000ea80000300800 */
[----:B------:R-:W2:Y:S01]  /*2dba0*/  LDL.LU R88, [R1+0x760] ;  /* 0x0007600001587983 */ /* 0x000ea20000300800 */
[----:B---3--:R-:W-:-:S03]  /*2dbb0*/  LEA R60, P6, R78, R0, 0x2 ;  /* 0x000000004e3c7211 */ /* 0x008fc600078c10ff */
[----:B------:R1:W-:Y:S01]  /*2dbc0*/  STL.64 [R1+0x670], R64 ;  /* 0x0006704001007387 */ /* 0x0003e20000100a00 */
[----:B------:R-:W-:-:S05]  /*2dbd0*/  LEA.HI.X.SX32 R61, R78, R250, 0x2, P6 ;  /* 0x000000fa4e3d7211 */ /* 0x000fca00030f16ff */
[----:B------:R3:W-:Y:S01]  /*2dbe0*/  STL.64 [R1+0x678], R60 ;  /* 0x0006783c01007387 */ /* 0x0007e20000100a00 */
[CC--:B----4-:R-:W-:Y:S02]  /*2dbf0*/  LEA R58, P1, R81.reuse, R0.reuse, 0x2 ;  /* 0x00000000513a7211 */ /* 0x0d0fe400078210ff */
[C---:B-1----:R-:W-:Y:S02]  /*2dc00*/  LEA R64, P0, R80.reuse, R0, 0x2 ;  /* 0x0000000050407211 */ /* 0x042fe400078010ff */
[-C--:B------:R-:W-:Y:S02]  /*2dc10*/  LEA.HI.X.SX32 R59, R81, R250.reuse, 0x2, P1 ;  /* 0x000000fa513b7211 */ /* 0x080fe400008f16ff */
[----:B------:R-:W-:-:S03]  /*2dc20*/  LEA.HI.X.SX32 R65, R80, R250, 0x2, P0 ;  /* 0x000000fa50417211 */ /* 0x000fc600000f16ff */
[----:B------:R1:W-:Y:S01]  /*2dc30*/  STL.64 [R1+0x680], R58 ;  /* 0x0006803a01007387 */ /* 0x0003e20000100a00 */
[----:B---3--:R-:W-:-:S03]  /*2dc40*/  LEA R60, P6, R84, R0, 0x2 ;  /* 0x00000000543c7211 */ /* 0x008fc600078c10ff */
[----:B------:R-:W3:Y:S04]  /*2dc50*/  LDL.LU R78, [R1+0x768] ;  /* 0x00076800014e7983 */ /* 0x000ee80000300800 */
[----:B------:R4:W-:Y:S04]  /*2dc60*/  STL.64 [R1+0x688], R64 ;  /* 0x0006884001007387 */ /* 0x0009e80000100a00 */
[----:B------:R-:W3:Y:S01]  /*2dc70*/  LDL.LU R81, [R1+0x76c] ;  /* 0x00076c0001517983 */ /* 0x000ee20000300800 */
[----:B-1----:R-:W-:Y:S02]  /*2dc80*/  LEA R58, P1, R74, R0, 0x2 ;  /* 0x000000004a3a7211 */ /* 0x002fe400078210ff */
[----:B------:R-:W-:-:S02]  /*2dc90*/  LEA.HI.X.SX32 R61, R84, R250, 0x2, P6 ;  /* 0x000000fa543d7211 */ /* 0x000fc400030f16ff */
[----:B------:R-:W-:Y:S02]  /*2dca0*/  LEA.HI.X.SX32 R59, R74, R250, 0x2, P1 ;  /* 0x000000fa4a3b7211 */ /* 0x000fe400008f16ff */
[C---:B----4-:R-:W-:Y:S01]  /*2dcb0*/  LEA R64, P0, R79.reuse, R0, 0x2 ;  /* 0x000000004f407211 */ /* 0x050fe200078010ff */
[----:B------:R1:W-:Y:S03]  /*2dcc0*/  STL.64 [R1+0x6a8], R60 ;  /* 0x0006a83c01007387 */ /* 0x0003e60000100a00 */
[----:B------:R-:W-:Y:S01]  /*2dcd0*/  LEA.HI.X.SX32 R65, R79, R250, 0x2, P0 ;  /* 0x000000fa4f417211 */ /* 0x000fe200000f16ff */
[----:B------:R-:W4:Y:S04]  /*2dce0*/  LDL.LU R80, [R1+0x770] ;  /* 0x0007700001507983 */ /* 0x000f280000300800 */
[----:B------:R-:W4:Y:S01]  /*2dcf0*/  LDL.LU R84, [R1+0x774] ;  /* 0x0007740001547983 */ /* 0x000f220000300800 */
[----:B-1----:R-:W-:-:S03]  /*2dd00*/  LEA R60, P6, R103, R0, 0x2 ;  /* 0x00000000673c7211 */ /* 0x002fc600078c10ff */
[----:B------:R1:W-:Y:S04]  /*2dd10*/  STL.64 [R1+0x6a0], R58 ;  /* 0x0006a03a01007387 */ /* 0x0003e80000100a00 */
[----:B------:R-:W-:Y:S01]  /*2dd20*/  STL.64 [R1+0x698], R64 ;  /* 0x0006984001007387 */ /* 0x000fe20000100a00 */
[----:B------:R-:W-:-:S03]  /*2dd30*/  LEA.HI.X.SX32 R61, R103, R250, 0x2, P6 ;  /* 0x000000fa673d7211 */ /* 0x000fc600030f16ff */
[----:B------:R-:W4:Y:S04]  /*2dd40*/  LDL.LU R75, [R1+0x77c] ;  /* 0x00077c00014b7983 */ /* 0x000f280000300800 */
[----:B------:R-:W4:Y:S01]  /*2dd50*/  LDL.LU R74, [R1+0x780] ;  /* 0x00078000014a7983 */ /* 0x000f220000300800 */
[----:B-1----:R-:W-:-:S03]  /*2dd60*/  LEA R58, P1, R85, R0, 0x2 ;  /* 0x00000000553a7211 */ /* 0x002fc600078210ff */
[----:B------:R-:W4:Y:S01]  /*2dd70*/  LDL.LU R103, [R1+0x778] ;  /* 0x0007780001677983 */ /* 0x000f220000300800 */
[----:B------:R-:W-:-:S03]  /*2dd80*/  LEA.HI.X.SX32 R59, R85, R250, 0x2, P1 ;  /* 0x000000fa553b7211 */ /* 0x000fc600008f16ff */
[----:B------:R-:W-:Y:S01]  /*2dd90*/  STL.64 [R1+0x690], R60 ;  /* 0x0006903c01007387 */ /* 0x000fe20000100a00 */
[----:B------:R-:W-:-:S03]  /*2dda0*/  IMAD R252, R252, c[0x0][0x190], RZ ;  /* 0x00006400fcfc7a24 */ /* 0x000fc600078e02ff */
[----:B------:R1:W-:Y:S02]  /*2ddb0*/  STL.64 [R1+0x6b0], R58 ;  /* 0x0006b03a01007387 */ /* 0x0003e40000100a00 */
[----:B-1----:R-:W-:-:S04]  /*2ddc0*/  LEA R58, P1, R252, R0, 0x2 ;  /* 0x00000000fc3a7211 */ /* 0x002fc800078210ff */
[----:B------:R-:W-:Y:S02]  /*2ddd0*/  LEA.HI.X.SX32 R59, R252, R250, 0x2, P1 ;  /* 0x000000fafc3b7211 */ /* 0x000fe400008f16ff */
[----:B--2---:R-:W-:-:S04]  /*2dde0*/  LEA R64, P0, R89, R0, 0x2 ;  /* 0x0000000059407211 */ /* 0x004fc800078010ff */
[----:B------:R-:W-:Y:S02]  /*2ddf0*/  LEA.HI.X.SX32 R65, R89, R250, 0x2, P0 ;  /* 0x000000fa59417211 */ /* 0x000fe400000f16ff */
[----:B------:R-:W-:-:S04]  /*2de00*/  LEA R60, P6, R88, R0, 0x2 ;  /* 0x00000000583c7211 */ /* 0x000fc800078c10ff */
[----:B------:R-:W-:Y:S01]  /*2de10*/  LEA.HI.X.SX32 R61, R88, R250, 0x2, P6 ;  /* 0x000000fa583d7211 */ /* 0x000fe200030f16ff */
[----:B------:R1:W-:Y:S01]  /*2de20*/  STL.64 [R1+0x6b8], R64 ;  /* 0x0006b84001007387 */ /* 0x0003e20000100a00 */
[----:B------:R-:W-:-:S03]  /*2de30*/  MOV R88, R93 ;  /* 0x0000005d00587202 */ /* 0x000fc60000000f00 */
[----:B------:R3:W-:Y:S04]  /*2de40*/  STL.64 [R1+0x6c0], R60 ;  /* 0x0006c03c01007387 */ /* 0x0007e80000100a00 */
[----:B------:R-:W2:Y:S04]  /*2de50*/  LDL.LU R85, [R1+0x784] ;  /* 0x0007840001557983 */ /* 0x000ea80000300800 */
[----:B------:R-:W2:Y:S04]  /*2de60*/  LDL.LU R93, [R1+0x788] ;  /* 0x00078800015d7983 */ /* 0x000ea80000300800 */
[----:B------:R3:W-:Y:S04]  /*2de70*/  STL.64 [R1+0x6c8], R58 ;  /* 0x0006c83a01007387 */ /* 0x0007e80000100a00 */
[----:B------:R-:W2:Y:S01]  /*2de80*/  LDL.LU R89, [R1+0x78c] ;  /* 0x00078c0001597983 */ /* 0x000ea20000300800 */
[----:B-1----:R-:W-:-:S03]  /*2de90*/  LEA R64, P0, R70, R0, 0x2 ;  /* 0x0000000046407211 */ /* 0x002fc600078010ff */
[----:B------:R-:W2:Y:S01]  /*2dea0*/  LDL.LU R79, [R1+0x790] ;  /* 0x00079000014f7983 */ /* 0x000ea20000300800 */
[----:B------:R-:W-:Y:S02]  /*2deb0*/  LEA.HI.X.SX32 R65, R70, R250, 0x2, P0 ;  /* 0x000000fa46417211 */ /* 0x000fe400000f16ff */
[----:B---3--:R-:W-:-:S04]  /*2dec0*/  LEA R60, P6, R78, R0, 0x2 ;  /* 0x000000004e3c7211 */ /* 0x008fc800078c10ff */
[----:B------:R-:W-:Y:S02]  /*2ded0*/  LEA.HI.X.SX32 R61, R78, R250, 0x2, P6 ;  /* 0x000000fa4e3d7211 */ /* 0x000fe400030f16ff */
[C---:B------:R-:W-:Y:S01]  /*2dee0*/  LEA R58, P1, R81.reuse, R0, 0x2 ;  /* 0x00000000513a7211 */ /* 0x040fe200078210ff */
[----:B------:R4:W-:Y:S03]  /*2def0*/  STL.64 [R1+0x6e8], R64 ;  /* 0x0006e84001007387 */ /* 0x0009e60000100a00 */
[----:B------:R-:W-:Y:S01]  /*2df00*/  LEA.HI.X.SX32 R59, R81, R250, 0x2, P1 ;  /* 0x000000fa513b7211 */ /* 0x000fe200008f16ff */
[----:B------:R1:W-:Y:S04]  /*2df10*/  STL.64 [R1+0x6e0], R60 ;  /* 0x0006e03c01007387 */ /* 0x0003e80000100a00 */
[----:B------:R3:W-:Y:S04]  /*2df20*/  STL.64 [R1+0x6d8], R58 ;  /* 0x0006d83a01007387 */ /* 0x0007e80000100a00 */
[----:B------:R-:W2:Y:S01]  /*2df30*/  LDL.LU R78, [R1+0x794] ;  /* 0x00079400014e7983 */ /* 0x000ea20000300800 */
[----:B----4-:R-:W-:-:S03]  /*2df40*/  LEA R64, P0, R80, R0, 0x2 ;  /* 0x0000000050407211 */ /* 0x010fc600078010ff */
[----:B------:R-:W4:Y:S01]  /*2df50*/  LDL.LU R81, [R1+0x798] ;  /* 0x0007980001517983 */ /* 0x000f220000300800 */
[----:B-1----:R-:W-:Y:S02]  /*2df60*/  LEA R60, P6, R84, R0, 0x2 ;  /* 0x00000000543c7211 */ /* 0x002fe400078c10ff */
[-C--:B------:R-:W-:Y:S02]  /*2df70*/  LEA.HI.X.SX32 R65, R80, R250.reuse, 0x2, P0 ;  /* 0x000000fa50417211 */ /* 0x080fe400000f16ff */
[----:B------:R-:W-:Y:S01]  /*2df80*/  LEA.HI.X.SX32 R61, R84, R250, 0x2, P6 ;  /* 0x000000fa543d7211 */ /* 0x000fe200030f16ff */
[----:B------:R-:W4:Y:S04]  /*2df90*/  LDL.LU R80, [R1+0x79c] ;  /* 0x00079c0001507983 */ /* 0x000f280000300800 */
[----:B------:R1:W-:Y:S01]  /*2dfa0*/  STL.64 [R1+0x6d0], R64 ;  /* 0x0006d04001007387 */ /* 0x0003e20000100a00 */
[----:B---3--:R-:W-:-:S02]  /*2dfb0*/  LEA R58, P1, R103, R0, 0x2 ;  /* 0x00000000673a7211 */ /* 0x008fc400078210ff */
[----:B-1----:R-:W-:Y:S02]  /*2dfc0*/  LEA R64, P0, R75, R0, 0x2 ;  /* 0x000000004b407211 */ /* 0x002fe400078010ff */
[-C--:B------:R-:W-:Y:S01]  /*2dfd0*/  LEA.HI.X.SX32 R59, R103, R250.reuse, 0x2, P1 ;  /* 0x000000fa673b7211 */ /* 0x080fe200008f16ff */
[----:B------:R1:W-:Y:S01]  /*2dfe0*/  STL.64 [R1+0x6f0], R60 ;  /* 0x0006f03c01007387 */ /* 0x0003e20000100a00 */
[----:B------:R-:W-:-:S03]  /*2dff0*/  LEA.HI.X.SX32 R65, R75, R250, 0x2, P0 ;  /* 0x000000fa4b417211 */ /* 0x000fc600000f16ff */
[----:B------:R2:W-:Y:S04]  /*2e000*/  STL.64 [R1+0x6f8], R58 ;  /* 0x0006f83a01007387 */ /* 0x0005e80000100a00 */
[----:B------:R-:W4:Y:S04]  /*2e010*/  LDL.LU R84, [R1+0x7a0] ;  /* 0x0007a00001547983 */ /* 0x000f280000300800 */
[----:B------:R-:W4:Y:S01]  /*2e020*/  LDL.LU R103, [R1+0x7a4] ;  /* 0x0007a40001677983 */ /* 0x000f220000300800 */
[----:B-1----:R-:W-:-:S03]  /*2e030*/  LEA R60, P6, R74, R0, 0x2 ;  /* 0x000000004a3c7211 */ /* 0x002fc600078c10ff */
[----:B------:R-:W4:Y:S01]  /*2e040*/  LDL.LU R252, [R1+0x7a8] ;  /* 0x0007a80001fc7983 */ /* 0x000f220000300800 */
[----:B------:R-:W-:-:S03]  /*2e050*/  LEA.HI.X.SX32 R61, R74, R250, 0x2, P6 ;  /* 0x000000fa4a3d7211 */ /* 0x000fc600030f16ff */
[----:B------:R1:W-:Y:S04]  /*2e060*/  STL.64 [R1+0x700], R64 ;  /* 0x0007004001007387 */ /* 0x0003e80000100a00 */
[----:B------:R-:W4:Y:S04]  /*2e070*/  LDL.LU R75, [R1+0x7ac] ;  /* 0x0007ac00014b7983 */ /* 0x000f280000300800 */
[----:B------:R1:W-:Y:S01]  /*2e080*/  STL.64 [R1+0x708], R60 ;  /* 0x0007083c01007387 */ /* 0x0003e20000100a00 */
[-C--:B--2---:R-:W-:Y:S02]  /*2e090*/  LEA R58, P1, R85, R0.reuse, 0x2 ;  /* 0x00000000553a7211 */ /* 0x084fe400078210ff */
[----:B-1----:R-:W-:-:S02]  /*2e0a0*/  LEA R64, P0, R93, R0, 0x2 ;  /* 0x000000005d407211 */ /* 0x002fc400078010ff */
[-C--:B------:R-:W-:Y:S02]  /*2e0b0*/  LEA.HI.X.SX32 R59, R85, R250.reuse, 0x2, P1 ;  /* 0x000000fa553b7211 */ /* 0x080fe400008f16ff */
[----:B------:R-:W-:-:S03]  /*2e0c0*/  LEA.HI.X.SX32 R65, R93, R250, 0x2, P0 ;  /* 0x000000fa5d417211 */ /* 0x000fc600000f16ff */
[----:B------:R1:W-:Y:S01]  /*2e0d0*/  STL.64 [R1+0x728], R58 ;  /* 0x0007283a01007387 */ /* 0x0003e20000100a00 */
[----:B------:R-:W-:-:S03]  /*2e0e0*/  LEA R60, P6, R89, R0, 0x2 ;  /* 0x00000000593c7211 */ /* 0x000fc600078c10ff */
[----:B------:R2:W-:Y:S01]  /*2e0f0*/  STL.64 [R1+0x720], R64 ;  /* 0x0007204001007387 */ /* 0x0005e20000100a00 */
[----:B------:R-:W-:-:S03]  /*2e100*/  LEA.HI.X.SX32 R61, R89, R250, 0x2, P6 ;  /* 0x000000fa593d7211 */ /* 0x000fc600030f16ff */
[----:B------:R-:W3:Y:S04]  /*2e110*/  LDL.LU R93, [R1+0x7b8] ;  /* 0x0007b800015d7983 */ /* 0x000ee80000300800 */
[----:B------:R-:W3:Y:S04]  /*2e120*/  LDL.LU R70, [R1+0x7bc] ;  /* 0x0007bc0001467983 */ /* 0x000ee80000300800 */
[----:B------:R-:W3:Y:S04]  /*2e130*/  LDL.LU R85, [R1+0x7b0] ;  /* 0x0007b00001557983 */ /* 0x000ee80000300800 */
[----:B------:R-:W3:Y:S01]  /*2e140*/  LDL.LU R89, [R1+0x7b4] ;  /* 0x0007b40001597983 */ /* 0x000ee20000300800 */
[----:B-1----:R-:W-:-:S03]  /*2e150*/  LEA R58, P1, R79, R0, 0x2 ;  /* 0x000000004f3a7211 */ /* 0x002fc600078210ff */
[----:B------:R4:W-:Y:S01]  /*2e160*/  STL.64 [R1+0x718], R60 ;  /* 0x0007183c01007387 */ /* 0x0009e20000100a00 */
[----:B------:R-:W-:Y:S02]  /*2e170*/  LEA.HI.X.SX32 R59, R79, R250, 0x2, P1 ;  /* 0x000000fa4f3b7211 */ /* 0x000fe400008f16ff */
[CC--:B--2---:R-:W-:Y:S02]  /*2e180*/  LEA R64, P0, R78.reuse, R0.reuse, 0x2 ;  /* 0x000000004e407211 */ /* 0x0c4fe400078010ff */
[C---:B----4-:R-:W-:Y:S02]  /*2e190*/  LEA R60, P6, R81.reuse, R0, 0x2 ;  /* 0x00000000513c7211 */ /* 0x050fe400078c10ff */
[-C--:B------:R-:W-:Y:S02]  /*2e1a0*/  LEA.HI.X.SX32 R65, R78, R250.reuse, 0x2, P0 ;  /* 0x000000fa4e417211 */ /* 0x080fe400000f16ff */
[----:B------:R-:W-:Y:S01]  /*2e1b0*/  LEA.HI.X.SX32 R61, R81, R250, 0x2, P6 ;  /* 0x000000fa513d7211 */ /* 0x000fe200030f16ff */
[----:B------:R1:W-:Y:S04]  /*2e1c0*/  STL.64 [R1+0x710], R58 ;  /* 0x0007103a01007387 */ /* 0x0003e80000100a00 */
[----:B------:R2:W-:Y:S04]  /*2e1d0*/  STL.64 [R1+0x730], R64 ;  /* 0x0007304001007387 */ /* 0x0005e80000100a00 */
[----:B------:R-:W4:Y:S04]  /*2e1e0*/  LDL.LU R74, [R1+0x7c0] ;  /* 0x0007c000014a7983 */ /* 0x000f280000300800 */
[----:B------:R2:W-:Y:S01]  /*2e1f0*/  STL.64 [R1+0x738], R60 ;  /* 0x0007383c01007387 */ /* 0x0005e20000100a00 */
[----:B-1----:R-:W-:-:S03]  /*2e200*/  LEA R58, P1, R80, R0, 0x2 ;  /* 0x00000000503a7211 */ /* 0x002fc600078210ff */
[----:B------:R-:W4:Y:S01]  /*2e210*/  LDL.LU R81, [R1+0x7c4] ;  /* 0x0007c40001517983 */ /* 0x000f220000300800 */
[----:B------:R-:W-:-:S05]  /*2e220*/  LEA.HI.X.SX32 R59, R80, R250, 0x2, P1 ;  /* 0x000000fa503b7211 */ /* 0x000fca00008f16ff */
[----:B------:R1:W-:Y:S04]  /*2e230*/  STL.64 [R1+0x740], R58 ;  /* 0x0007403a01007387 */ /* 0x0003e80000100a00 */
[----:B------:R-:W4:Y:S01]  /*2e240*/  LDL.LU R80, [R1+0x7c8] ;  /* 0x0007c80001507983 */ /* 0x000f220000300800 */
[----:B--2---:R-:W-:-:S03]  /*2e250*/  LEA R64, P0, R84, R0, 0x2 ;  /* 0x0000000054407211 */ /* 0x004fc600078010ff */
[----:B------:R-:W2:Y:S01]  /*2e260*/  LDL.LU R79, [R1+0x7cc] ;  /* 0x0007cc00014f7983 */ /* 0x000ea20000300800 */
[C---:B------:R-:W-:Y:S02]  /*2e270*/  LEA R60, P6, R103.reuse, R0, 0x2 ;  /* 0x00000000673c7211 */ /* 0x040fe400078c10ff */
[-C--:B------:R-:W-:Y:S02]  /*2e280*/  LEA.HI.X.SX32 R65, R84, R250.reuse, 0x2, P0 ;  /* 0x000000fa54417211 */ /* 0x080fe400000f16ff */
[----:B------:R-:W-:Y:S02]  /*2e290*/  LEA.HI.X.SX32 R61, R103, R250, 0x2, P6 ;  /* 0x000000fa673d7211 */ /* 0x000fe400030f16ff */
[C---:B-1----:R-:W-:Y:S01]  /*2e2a0*/  LEA R58, P1, R252.reuse, R0, 0x2 ;  /* 0x00000000fc3a7211 */ /* 0x042fe200078210ff */
[----:B------:R1:W-:Y:S04]  /*2e2b0*/  STL.64 [R1+0x748], R64 ;  /* 0x0007484001007387 */ /* 0x0003e80000100a00 */
[----:B------:R-:W-:Y:S01]  /*2e2c0*/  STL.64 [R1+0x768], R60 ;  /* 0x0007683c01007387 */ /* 0x000fe20000100a00 */
[----:B------:R-:W-:-:S03]  /*2e2d0*/  LEA.HI.X.SX32 R59, R252, R250, 0x2, P1 ;  /* 0x000000fafc3b7211 */ /* 0x000fc600008f16ff */
[----:B------:R-:W2:Y:S01]  /*2e2e0*/  LDL.LU R84, [R1+0x7d0] ;  /* 0x0007d00001547983 */ /* 0x000ea20000300800 */
[----:B-1----:R-:W-:-:S03]  /*2e2f0*/  LEA R64, P0, R75, R0, 0x2 ;  /* 0x000000004b407211 */ /* 0x002fc600078010ff */
[----:B------:R-:W2:Y:S04]  /*2e300*/  LDL.LU R103, [R1+0x7d4] ;  /* 0x0007d40001677983 */ /* 0x000ea80000300800 */
[----:B------:R-:W2:Y:S01]  /*2e310*/  LDL.LU R78, [R1+0x7d8] ;  /* 0x0007d800014e7983 */ /* 0x000ea20000300800 */
[----:B------:R-:W-:-:S03]  /*2e320*/  LEA.HI.X.SX32 R65, R75, R250, 0x2, P0 ;  /* 0x000000fa4b417211 */ /* 0x000fc600000f16ff */
[----:B------:R-:W-:Y:S04]  /*2e330*/  STL.64 [R1+0x760], R58 ;  /* 0x0007603a01007387 */ /* 0x000fe80000100a00 */
[----:B------:R3:W-:Y:S02]  /*2e340*/  STL.64 [R1+0x758], R64 ;  /* 0x0007584001007387 */ /* 0x0007e40000100a00 */
[-C--:B---3--:R-:W-:Y:S02]  /*2e350*/  LEA R64, P0, R93, R0.reuse, 0x2 ;  /* 0x000000005d407211 */ /* 0x088fe400078010ff */
[-C--:B------:R-:W-:Y:S02]  /*2e360*/  LEA R60, P6, R85, R0.reuse, 0x2 ;  /* 0x00000000553c7211 */ /* 0x080fe400078c10ff */
[----:B------:R-:W-:-:S02]  /*2e370*/  LEA R58, P1, R89, R0, 0x2 ;  /* 0x00000000593a7211 */ /* 0x000fc400078210ff */
[-C--:B------:R-:W-:Y:S02]  /*2e380*/  LEA.HI.X.SX32 R61, R85, R250.reuse, 0x2, P6 ;  /* 0x000000fa553d7211 */ /* 0x080fe400030f16ff */
[----:B------:R-:W-:-:S03]  /*2e390*/  LEA.HI.X.SX32 R59, R89, R250, 0x2, P1 ;  /* 0x000000fa593b7211 */ /* 0x000fc600008f16ff */
[----:B------:R1:W-:Y:S01]  /*2e3a0*/  STL.64 [R1+0x750], R60 ;  /* 0x0007503c01007387 */ /* 0x0003e20000100a00 */
[----:B------:R-:W-:-:S03]  /*2e3b0*/  LEA.HI.X.SX32 R65, R93, R250, 0x2, P0 ;  /* 0x000000fa5d417211 */ /* 0x000fc600000f16ff */
[----:B------:R4:W-:Y:S04]  /*2e3c0*/  STL.64 [R1+0x770], R58 ;  /* 0x0007703a01007387 */ /* 0x0009e80000100a00 */
[----:B------:R-:W3:Y:S04]  /*2e3d0*/  LDL.LU R85, [R1+0x7dc] ;  /* 0x0007dc0001557983 */ /* 0x000ee80000300800 */
[----:B------:R-:W3:Y:S04]  /*2e3e0*/  LDL.LU R93, [R1+0x7e4] ;  /* 0x0007e400015d7983 */ /* 0x000ee80000300800 */
[----:B------:R4:W-:Y:S04]  /*2e3f0*/  STL.64 [R1+0x778], R64 ;  /* 0x0007784001007387 */ /* 0x0009e80000100a00 */
[----:B------:R-:W3:Y:S01]  /*2e400*/  LDL.LU R89, [R1+0x7ec] ;  /* 0x0007ec0001597983 */ /* 0x000ee20000300800 */
[----:B-1----:R-:W-:-:S02]  /*2e410*/  LEA R60, P6, R70, R0, 0x2 ;  /* 0x00000000463c7211 */ /* 0x002fc400078c10ff */
[----:B----4-:R-:W-:Y:S01]  /*2e420*/  LEA R58, P1, R74, R0, 0x2 ;  /* 0x000000004a3a7211 */ /* 0x010fe200078210ff */
[----:B------:R-:W4:Y:S01]  /*2e430*/  LDL.LU R75, [R1+0x7f0] ;  /* 0x0007f000014b7983 */ /* 0x000f220000300800 */
[-C--:B------:R-:W-:Y:S02]  /*2e440*/  LEA.HI.X.SX32 R61, R70, R250.reuse, 0x2, P6 ;  /* 0x000000fa463d7211 */ /* 0x080fe400030f16ff */
[----:B------:R-:W-:Y:S02]  /*2e450*/  LEA.HI.X.SX32 R59, R74, R250, 0x2, P1 ;  /* 0x000000fa4a3b7211 */ /* 0x000fe400008f16ff */
[C---:B------:R-:W-:Y:S01]  /*2e460*/  LEA R64, P0, R81.reuse, R0, 0x2 ;  /* 0x0000000051407211 */ /* 0x040fe200078010ff */
[----:B------:R1:W-:Y:S03]  /*2e470*/  STL.64 [R1+0x780], R60 ;  /* 0x0007803c01007387 */ /* 0x0003e60000100a00 */
[----:B------:R-:W-:Y:S01]  /*2e480*/  LEA.HI.X.SX32 R65, R81, R250, 0x2, P0 ;  /* 0x000000fa51417211 */ /* 0x000fe200000f16ff */
[----:B------:R2:W-:Y:S04]  /*2e490*/  STL.64 [R1+0x788], R58 ;  /* 0x0007883a01007387 */ /* 0x0005e80000100a00 */
[----:B------:R2:W-:Y:S04]  /*2e4a0*/  STL.64 [R1+0x7a8], R64 ;  /* 0x0007a84001007387 */ /* 0x0005e80000100a00 */
[----:B------:R-:W4:Y:S01]  /*2e4b0*/  LDL.LU R74, [R1+0x7fc] ;  /* 0x0007fc00014a7983 */ /* 0x000f220000300800 */
[----:B-1----:R-:W-:-:S03]  /*2e4c0*/  LEA R60, P6, R80, R0, 0x2 ;  /* 0x00000000503c7211 */ /* 0x002fc600078c10ff */
[----:B------:R-:W4:Y:S01]  /*2e4d0*/  LDL.LU R81, [R1+0x7f4] ;  /* 0x0007f40001517983 */ /* 0x000f220000300800 */
[C---:B--2---:R-:W-:Y:S02]  /*2e4e0*/  LEA R58, P1, R79.reuse, R0, 0x2 ;  /* 0x000000004f3a7211 */ /* 0x044fe400078210ff */
[-C--:B------:R-:W-:Y:S02]  /*2e4f0*/  LEA.HI.X.SX32 R61, R80, R250.reuse, 0x2, P6 ;  /* 0x000000fa503d7211 */ /* 0x080fe400030f16ff */
[----:B------:R-:W2:Y:S01]  /*2e500*/  LDL.LU R80, [R1+0x804] ;  /* 0x0008040001507983 */ /* 0x000ea20000300800 */
[----:B------:R-:W-:Y:S02]  /*2e510*/  LEA.HI.X.SX32 R59, R79, R250, 0x2, P1 ;  /* 0x000000fa4f3b7211 */ /* 0x000fe400008f16ff */
[C---:B------:R-:W-:Y:S01]  /*2e520*/  LEA R64, P0, R84.reuse, R0, 0x2 ;  /* 0x0000000054407211 */ /* 0x040fe200078010ff */
[----:B------:R1:W-:Y:S03]  /*2e530*/  STL.64 [R1+0x7a0], R60 ;  /* 0x0007a03c01007387 */ /* 0x0003e60000100a00 */
[----:B------:R-:W-:Y:S01]  /*2e540*/  LEA.HI.X.SX32 R65, R84, R250, 0x2, P0 ;  /* 0x000000fa54417211 */ /* 0x000fe200000f16ff */
[----:B------:R1:W-:Y:S04]  /*2e550*/  STL.64 [R1+0x798], R58 ;  /* 0x0007983a01007387 */ /* 0x0003e80000100a00 */
[----:B------:R3:W-:Y:S01]  /*2e560*/  STL.64 [R1+0x790], R64 ;  /* 0x0007904001007387 */ /* 0x0007e20000100a00 */
[----:B-1----:R-:W-:-:S03]  /*2e570*/  LEA R60, P6, R103, R0, 0x2 ;  /* 0x00000000673c7211 */ /* 0x002fc600078c10ff */
[----:B------:R-:W2:Y:S04]  /*2e580*/  LDL.LU R84, [R1+0x80c] ;  /* 0x00080c0001547983 */ /* 0x000ea80000300800 */
[----:B------:R-:W2:Y:S01]  /*2e590*/  LDL.LU R79, [R1+0x810] ;  /* 0x00081000014f7983 */ /* 0x000ea20000300800 */
[----:B------:R-:W-:Y:S02]  /*2e5a0*/  LEA.HI.X.SX32 R61, R103, R250, 0x2, P6 ;  /* 0x000000fa673d7211 */ /* 0x000fe400030f16ff */
[C---:B------:R-:W-:Y:S01]  /*2e5b0*/  LEA R58, P1, R78.reuse, R0, 0x2 ;  /* 0x000000004e3a7211 */ /* 0x040fe200078210ff */
[----:B------:R-:W2:Y:S04]  /*2e5c0*/  LDL.LU R103, [R1+0x814] ;  /* 0x0008140001677983 */ /* 0x000ea80000300800 */
[----:B------:R1:W-:Y:S01]  /*2e5d0*/  STL.64 [R1+0x7b0], R60 ;  /* 0x0007b03c01007387 */ /* 0x0003e20000100a00 */
[----:B------:R-:W-:-:S03]  /*2e5e0*/  LEA.HI.X.SX32 R59, R78, R250, 0x2, P1 ;  /* 0x000000fa4e3b7211 */ /* 0x000fc600008f16ff */
[----:B------:R-:W2:Y:S04]  /*2e5f0*/  LDL.LU R70, [R1+0x81c] ;  /* 0x00081c0001467983 */ /* 0x000ea80000300800 */
[----:B------:R1:W-:Y:S01]  /*2e600*/  STL.64 [R1+0x7b8], R58 ;  /* 0x0007b83a01007387 */ /* 0x0003e20000100a00 */
[-C--:B---3--:R-:W-:Y:S02]  /*2e610*/  LEA R64, P0, R85, R0.reuse, 0x2 ;  /* 0x0000000055407211 */ /* 0x088fe400078010ff */
[----:B-1----:R-:W-:Y:S02]  /*2e620*/  LEA R60, P6, R93, R0, 0x2 ;  /* 0x000000005d3c7211 */ /* 0x002fe400078c10ff */
        /* <DEDUP_REMOVED lines=10> */
[----:B----4-:R-:W-:-:S03]  /*2e6d0*/  LEA R64, P0, R75, R0, 0x2 ;  /* 0x000000004b407211 */ /* 0x010fc600078010ff */
[----:B------:R4:W-:Y:S01]  /*2e6e0*/  STL.64 [R1+0x7e8], R58 ;  /* 0x0007e83a01007387 */ /* 0x0009e20000100a00 */
[----:B------:R-:W-:Y:S02]  /*2e6f0*/  LEA.HI.X.SX32 R65, R75, R250, 0x2, P0 ;  /* 0x000000fa4b417211 */ /* 0x000fe400000f16ff */
[----:B-1----:R-:W-:-:S03]  /*2e700*/  LEA R60, P6, R81, R0, 0x2 ;  /* 0x00000000513c7211 */ /* 0x002fc600078c10ff */
[----:B------:R2:W-:Y:S01]  /*2e710*/  STL.64 [R1+0x7e0], R64 ;  /* 0x0007e04001007387 */ /* 0x0005e20000100a00 */
[----:B------:R-:W-:Y:S02]  /*2e720*/  LEA.HI.X.SX32 R61, R81, R250, 0x2, P6 ;  /* 0x000000fa513d7211 */ /* 0x000fe400030f16ff */
[----:B----4-:R-:W-:-:S03]  /*2e730*/  LEA R58, P1, R74, R0, 0x2 ;  /* 0x000000004a3a7211 */ /* 0x010fc600078210ff */
[----:B------:R1:W-:Y:S01]  /*2e740*/  STL.64 [R1+0x7d8], R60 ;  /* 0x0007d83c01007387 */ /* 0x0003e20000100a00 */
[----:B------:R-:W-:-:S03]  /*2e750*/  LEA.HI.X.SX32 R59, R74, R250, 0x2, P1 ;  /* 0x000000fa4a3b7211 */ /* 0x000fc600008f16ff */
[----:B------:R-:W4:Y:S01]  /*2e760*/  LDL.LU R81, [R1+0x84c] ;  /* 0x00084c0001517983 */ /* 0x000f220000300800 */
[----:B--2---:R-:W-:-:S03]  /*2e770*/  LEA R64, P0, R80, R0, 0x2 ;  /* 0x0000000050407211 */ /* 0x004fc600078010ff */
[----:B------:R2:W-:Y:S01]  /*2e780*/  STL.64 [R1+0x7d0], R58 ;  /* 0x0007d03a01007387 */ /* 0x0005e20000100a00 */
[----:B------:R-:W-:-:S03]  /*2e790*/  LEA.HI.X.SX32 R65, R80, R250, 0x2, P0 ;  /* 0x000000fa50417211 */ /* 0x000fc600000f16ff */
[----:B------:R-:W4:Y:S01]  /*2e7a0*/  LDL.LU R80, [R1+0x854] ;  /* 0x0008540001507983 */ /* 0x000f220000300800 */
[CC--:B-1----:R-:W-:Y:S02]  /*2e7b0*/  LEA R60, P6, R84.reuse, R0.reuse, 0x2 ;  /* 0x00000000543c7211 */ /* 0x0c2fe400078c10ff */
[C---:B--2---:R-:W-:Y:S02]  /*2e7c0*/  LEA R58, P1, R79.reuse, R0, 0x2 ;  /* 0x000000004f3a7211 */ /* 0x044fe400078210ff */
[-C--:B------:R-:W-:Y:S01]  /*2e7d0*/  LEA.HI.X.SX32 R61, R84, R250.reuse, 0x2, P6 ;  /* 0x000000fa543d7211 */ /* 0x080fe200030f16ff */
[----:B------:R1:W-:Y:S01]  /*2e7e0*/  STL.64 [R1+0x7f0], R64 ;  /* 0x0007f04001007387 */ /* 0x0003e20000100a00 */
[----:B------:R-:W-:-:S03]  /*2e7f0*/  LEA.HI.X.SX32 R59, R79, R250, 0x2, P1 ;  /* 0x000000fa4f3b7211 */ /* 0x000fc600008f16ff */
[----:B------:R-:W2:Y:S04]  /*2e800*/  LDL.LU R75, [R1+0x858] ;  /* 0x00085800014b7983 */ /* 0x000ea80000300800 */
[----:B------:R-:W2:Y:S01]  /*2e810*/  LDL.LU R84, [R1+0x85c] ;  /* 0x00085c0001547983 */ /* 0x000ea20000300800 */
[----:B-1----:R-:W-:-:S03]  /*2e820*/  LEA R64, P0, R103, R0, 0x2 ;  /* 0x0000000067407211 */ /* 0x002fc600078010ff */
[----:B------:R1:W-:Y:S04]  /*2e830*/  STL.64 [R1+0x7f8], R60 ;  /* 0x0007f83c01007387 */ /* 0x0003e80000100a00 */
[----:B------:R3:W-:Y:S01]  /*2e840*/  STL.64 [R1+0x800], R58 ;  /* 0x0008003a01007387 */ /* 0x0007e20000100a00 */
[----:B------:R-:W-:-:S03]  /*2e850*/  LEA.HI.X.SX32 R65, R103, R250, 0x2, P0 ;  /* 0x000000fa67417211 */ /* 0x000fc600000f16ff */
[----:B------:R-:W2:Y:S04]  /*2e860*/  LDL.LU R74, [R1+0x874] ;  /* 0x00087400014a7983 */ /* 0x000ea80000300800 */
[----:B------:R-:W2:Y:S04]  /*2e870*/  LDL.LU R79, [R1+0x87c] ;  /* 0x00087c00014f7983 */ /* 0x000ea80000300800 */
[----:B------:R-:W2:Y:S01]  /*2e880*/  LDL.LU R103, [R1+0x864] ;  /* 0x0008640001677983 */ /* 0x000ea20000300800 */
[----:B-1----:R-:W-:-:S03]  /*2e890*/  LEA R60, P6, R70, R0, 0x2 ;  /* 0x00000000463c7211 */ /* 0x002fc600078c10ff */
[----:B------:R-:W-:Y:S01]  /*2e8a0*/  STL.64 [R1+0x808], R64 ;  /* 0x0008084001007387 */ /* 0x000fe20000100a00 */
[----:B------:R-:W-:-:S05]  /*2e8b0*/  LEA.HI.X.SX32 R61, R70, R250, 0x2, P6 ;  /* 0x000000fa463d7211 */ /* 0x000fca00030f16ff */
[----:B------:R1:W-:Y:S01]  /*2e8c0*/  STL.64 [R1+0x828], R60 ;  /* 0x0008283c01007387 */ /* 0x0003e20000100a00 */
[----:B---3--:R-:W-:-:S04]  /*2e8d0*/  LEA R58, P1, R85, R0, 0x2 ;  /* 0x00000000553a7211 */ /* 0x008fc800078210ff */
[----:B------:R-:W-:Y:S02]  /*2e8e0*/  LEA.HI.X.SX32 R59, R85, R250, 0x2, P1 ;  /* 0x000000fa553b7211 */ /* 0x000fe400008f16ff */
[-C--:B-1----:R-:W-:Y:S02]  /*2e8f0*/  LEA R60, P6, R93, R0.reuse, 0x2 ;  /* 0x000000005d3c7211 */ /* 0x082fe400078c10ff */
[----:B------:R-:W-:-:S04]  /*2e900*/  LEA R64, P0, R89, R0, 0x2 ;  /* 0x0000000059407211 */ /* 0x000fc800078010ff */
[-C--:B------:R-:W-:Y:S01]  /*2e910*/  LEA.HI.X.SX32 R65, R89, R250.reuse, 0x2, P0 ;  /* 0x000000fa59417211 */ /* 0x080fe200000f16ff */
[----:B------:R1:W-:Y:S01]  /*2e920*/  STL.64 [R1+0x820], R58 ;  /* 0x0008203a01007387 */ /* 0x0003e20000100a00 */
[----:B------:R-:W-:-:S03]  /*2e930*/  LEA.HI.X.SX32 R61, R93, R250, 0x2, P6 ;  /* 0x000000fa5d3d7211 */ /* 0x000fc600030f16ff */
[----:B------:R4:W-:Y:S04]  /*2e940*/  STL.64 [R1+0x818], R64 ;  /* 0x0008184001007387 */ /* 0x0009e80000100a00 */
[----:B------:R-:W3:Y:S04]  /*2e950*/  LDL.LU R85, [R1+0x884] ;  /* 0x0008840001557983 */ /* 0x000ee80000300800 */
[----:B------:R-:W3:Y:S01]  /*2e960*/  LDL.LU R93, [R1+0x88c] ;  /* 0x00088c00015d7983 */ /* 0x000ee20000300800 */
[CC--:B-1----:R-:W-:Y:S02]  /*2e970*/  LEA R58, P1, R78.reuse, R0.reuse, 0x2 ;  /* 0x000000004e3a7211 */ /* 0x0c2fe400078210ff */
[C---:B----4-:R-:W-:Y:S01]  /*2e980*/  LEA R64, P0, R81.reuse, R0, 0x2 ;  /* 0x0000000051407211 */ /* 0x050fe200078010ff */
[----:B------:R1:W-:Y:S01]  /*2e990*/  STL.64 [R1+0x810], R60 ;  /* 0x0008103c01007387 */ /* 0x0003e20000100a00 */
[-C--:B------:R-:W-:Y:S01]  /*2e9a0*/  LEA.HI.X.SX32 R59, R78, R250.reuse, 0x2, P1 ;  /* 0x000000fa4e3b7211 */ /* 0x080fe200008f16ff */
[----:B------:R-:W-:Y:S01]  /*2e9b0*/  IMAD.MOV.U32 R89, RZ, RZ, R63 ;  /* 0x000000ffff597224 */ /* 0x000fe200078e003f */
[----:B------:R-:W-:Y:S01]  /*2e9c0*/  LEA.HI.X.SX32 R65, R81, R250, 0x2, P0 ;  /* 0x000000fa51417211 */ /* 0x000fe200000f16ff */
[----:B------:R-:W4:Y:S04]  /*2e9d0*/  LDL.LU R63, [R1+0x894] ;  /* 0x00089400013f7983 */ /* 0x000f280000300800 */
[----:B------:R-:W4:Y:S01]  /*2e9e0*/  LDL.LU R70, [R1+0x898] ;  /* 0x0008980001467983 */ /* 0x000f220000300800 */
[----:B-1----:R-:W-:-:S03]  /*2e9f0*/  LEA R60, P6, R80, R0, 0x2 ;  /* 0x00000000503c7211 */ /* 0x002fc600078c10ff */
[----:B------:R2:W-:Y:S01]  /*2ea00*/  STL.64 [R1+0x830], R58 ;  /* 0x0008303a01007387 */ /* 0x0005e20000100a00 */
[----:B------:R-:W-:-:S03]  /*2ea10*/  LEA.HI.X.SX32 R61, R80, R250, 0x2, P6 ;  /* 0x000000fa503d7211 */ /* 0x000fc600030f16ff */
[----:B------:R1:W-:Y:S04]  /*2ea20*/  STL.64 [R1+0x838], R64 ;  /* 0x0008384001007387 */ /* 0x0003e80000100a00 */
[----:B------:R2:W-:Y:S04]  /*2ea30*/  STL.64 [R1+0x840], R60 ;  /* 0x0008403c01007387 */ /* 0x0005e80000100a00 */
[----:B------:R-:W4:Y:S01]  /*2ea40*/  LDL.LU R78, [R1+0x89c] ;  /* 0x00089c00014e7983 */ /* 0x000f220000300800 */
[----:B--2---:R-:W-:-:S03]  /*2ea50*/  LEA R58, P1, R75, R0, 0x2 ;  /* 0x000000004b3a7211 */ /* 0x004fc600078210ff */
[----:B------:R-:W3:Y:S01]  /*2ea60*/  LDL.LU R81, [R1+0x8a4] ;  /* 0x0008a40001517983 */ /* 0x000ee20000300800 */
[C---:B-1----:R-:W-:Y:S02]  /*2ea70*/  LEA R64, P0, R84.reuse, R0, 0x2 ;  /* 0x0000000054407211 */ /* 0x042fe400078010ff */
[-C--:B------:R-:W-:Y:S01]  /*2ea80*/  LEA.HI.X.SX32 R59, R75, R250.reuse, 0x2, P1 ;  /* 0x000000fa4b3b7211 */ /* 0x080fe200008f16ff */
[----:B------:R-:W3:Y:S01]  /*2ea90*/  LDL.LU R80, [R1+0x8b4] ;  /* 0x0008b40001507983 */ /* 0x000ee20000300800 */
[----:B------:R-:W-:-:S03]  /*2eaa0*/  LEA.HI.X.SX32 R65, R84, R250, 0x2, P0 ;  /* 0x000000fa54417211 */ /* 0x000fc600000f16ff */
[----:B------:R1:W-:Y:S04]  /*2eab0*/  STL.64 [R1+0x848], R58 ;  /* 0x0008483a01007387 */ /* 0x0003e80000100a00 */
[----:B------:R1:W-:Y:S01]  /*2eac0*/  STL.64 [R1+0x850], R64 ;  /* 0x0008504001007387 */ /* 0x0003e20000100a00 */
[----:B------:R-:W-:-:S04]  /*2ead0*/  LEA R60, P6, R103, R0, 0x2 ;  /* 0x00000000673c7211 */ /* 0x000fc800078c10ff */
[----:B------:R-:W-:Y:S01]  /*2eae0*/  LEA.HI.X.SX32 R61, R103, R250, 0x2, P6 ;  /* 0x000000fa673d7211 */ /* 0x000fe200030f16ff */
[----:B------:R-:W-:Y:S01]  /*2eaf0*/  IMAD.MOV.U32 R103, RZ, RZ, R88 ;  /* 0x000000ffff677224 */ /* 0x000fe200078e0058 */
[----:B-1----:R-:W-:-:S03]  /*2eb00*/  LEA R58, P1, R74, R0, 0x2 ;  /* 0x000000004a3a7211 */ /* 0x002fc600078210ff */
[----:B------:R3:W-:Y:S04]  /*2eb10*/  STL.64 [R1+0x868], R60 ;  /* 0x0008683c01007387 */ /* 0x0007e80000100a00 */
[----:B------:R-:W3:Y:S01]  /*2eb20*/  LDL.LU R84, [R1+0x8bc] ;  /* 0x0008bc0001547983 */ /* 0x000ee20000300800 */
[----:B------:R-:W-:-:S03]  /*2eb30*/  LEA.HI.X.SX32 R59, R74, R250, 0x2, P1 ;  /* 0x000000fa4a3b7211 */ /* 0x000fc600008f16ff */
[----:B------:R-:W3:Y:S01]  /*2eb40*/  LDL.LU R88, [R1+0x8c4] ;  /* 0x0008c40001587983 */ /* 0x000ee20000300800 */
[----:B------:R-:W-:-:S03]  /*2eb50*/  LEA R64, P0, R79, R0, 0x2 ;  /* 0x000000004f407211 */ /* 0x000fc600078010ff */
[----:B------:R-:W3:Y:S01]  /*2eb60*/  LDL.LU R75, [R1+0x8cc] ;  /* 0x0008cc00014b7983 */ /* 0x000ee20000300800 */
[----:B------:R-:W-:-:S03]  /*2eb70*/  LEA.HI.X.SX32 R65, R79, R250, 0x2, P0 ;  /* 0x000000fa4f417211 */ /* 0x000fc600000f16ff */
[----:B------:R1:W-:Y:S04]  /*2eb80*/  STL.64 [R1+0x860], R58 ;  /* 0x0008603a01007387 */ /* 0x0003e80000100a00 */
[----:B------:R-:W3:Y:S04]  /*2eb90*/  LDL.LU R74, [R1+0x8d4] ;  /* 0x0008d400014a7983 */ /* 0x000ee80000300800 */
[----:B------:R4:W-:Y:S01]  /*2eba0*/  STL.64 [R1+0x858], R64 ;  /* 0x0008584001007387 */ /* 0x0009e20000100a00 */
[-C--:B---3--:R-:W-:Y:S02]  /*2ebb0*/  LEA R60, P6, R85, R0.reuse, 0x2 ;  /* 0x00000000553c7211 */ /* 0x088fe400078c10ff */
[----:B-1----:R-:W-:-:S02]  /*2ebc0*/  LEA R58, P1, R93, R0, 0x2 ;  /* 0x000000005d3a7211 */ /* 0x002fc400078210ff */
[-C--:B------:R-:W-:Y:S02]  /*2ebd0*/  LEA.HI.X.SX32 R61, R85, R250.reuse, 0x2, P6 ;  /* 0x000000fa553d7211 */ /* 0x080fe400030f16ff */
[----:B------:R-:W-:Y:S01]  /*2ebe0*/  LEA.HI.X.SX32 R59, R93, R250, 0x2, P1 ;  /* 0x000000fa5d3b7211 */ /* 0x000fe200008f16ff */
[----:B------:R-:W-:Y:S02]  /*2ebf0*/  IMAD.MOV.U32 R93, RZ, RZ, R87 ;  /* 0x000000ffff5d7224 */ /* 0x000fe400078e0057 */
[----:B------:R1:W-:Y:S04]  /*2ec00*/  STL.64 [R1+0x870], R60 ;  /* 0x0008703c01007387 */ /* 0x0003e80000100a00 */
[----:B------:R3:W-:Y:S04]  /*2ec10*/  STL.64 [R1+0x878], R58 ;  /* 0x0008783a01007387 */ /* 0x0007e80000100a00 */
[----:B------:R-:W2:Y:S04]  /*2ec20*/  LDL.LU R87, [R1+0x8e4] ;  /* 0x0008e40001577983 */ /* 0x000ea80000300800 */
[----:B------:R-:W2:Y:S04]  /*2ec30*/  LDL.LU R79, [R1+0x8d8] ;  /* 0x0008d800014f7983 */ /* 0x000ea80000300800 */
[----:B------:R-:W2:Y:S01]  /*2ec40*/  LDL.LU R85, [R1+0x8dc] ;  /* 0x0008dc0001557983 */ /* 0x000ea20000300800 */
[----:B----4-:R-:W-:-:S02]  /*2ec50*/  LEA R64, P0, R63, R0, 0x2 ;  /* 0x000000003f407211 */ /* 0x010fc400078010ff */
[----:B-1----:R-:W-:Y:S02]  /*2ec60*/  LEA R60, P6, R70, R0, 0x2 ;  /* 0x00000000463c7211 */ /* 0x002fe400078c10ff */
[----:B------:R-:W-:Y:S02]  /*2ec70*/  LEA.HI.X.SX32 R65, R63, R250, 0x2, P0 ;  /* 0x000000fa3f417211 */ /* 0x000fe400000f16ff */
[----:B---3--:R-:W-:Y:S01]  /*2ec80*/  LEA R58, P1, R78, R0, 0x2 ;  /* 0x000000004e3a7211 */ /* 0x008fe200078210ff */
[----:B------:R-:W3:Y:S01]  /*2ec90*/  LDL.LU R63, [R1+0x8f4] ;  /* 0x0008f400013f7983 */ /* 0x000ee20000300800 */
[-C--:B------:R-:W-:Y:S02]  /*2eca0*/  LEA.HI.X.SX32 R61, R70, R250.reuse, 0x2, P6 ;  /* 0x000000fa463d7211 */ /* 0x080fe400030f16ff */
[----:B------:R-:W-:Y:S01]  /*2ecb0*/  LEA.HI.X.SX32 R59, R78, R250, 0x2, P1 ;  /* 0x000000fa4e3b7211 */ /* 0x000fe200008f16ff */
[----:B------:R1:W-:Y:S04]  /*2ecc0*/  STL.64 [R1+0x880], R64 ;  /* 0x0008804001007387 */ /* 0x0003e80000100a00 */
[----:B------:R4:W-:Y:S04]  /*2ecd0*/  STL.64 [R1+0x888], R60 ;  /* 0x0008883c01007387 */ /* 0x0009e80000100a00 */
[----:B------:R4:W-:Y:S01]  /*2ece0*/  STL.64 [R1+0x890], R58 ;  /* 0x0008903a01007387 */ /* 0x0009e20000100a00 */
[----:B-1----:R-:W-:-:S03]  /*2ecf0*/  LEA R64, P0, R81, R0, 0x2 ;  /* 0x0000000051407211 */ /* 0x002fc600078010ff */
[----:B------:R-:W3:Y:S01]  /*2ed00*/  LDL.LU R78, [R1+0x8fc] ;  /* 0x0008fc00014e7983 */ /* 0x000ee20000300800 */
[----:B------:R-:W-:Y:S02]  /*2ed10*/  LEA.HI.X.SX32 R65, R81, R250, 0x2, P0 ;  /* 0x000000fa51417211 */ /* 0x000fe400000f16ff */
[----:B----4-:R-:W-:-:S03]  /*2ed20*/  LEA R60, P6, R80, R0, 0x2 ;  /* 0x00000000503c7211 */ /* 0x010fc600078c10ff */
[----:B------:R1:W-:Y:S01]  /*2ed30*/  STL.64 [R1+0x8a8], R64 ;  /* 0x0008a84001007387 */ /* 0x0003e20000100a00 */
[----:B------:R-:W-:-:S03]  /*2ed40*/  LEA.HI.X.SX32 R61, R80, R250, 0x2, P6 ;  /* 0x000000fa503d7211 */ /* 0x000fc600030f16ff */
[----:B------:R-:W4:Y:S04]  /*2ed50*/  LDL.LU R81, [R1+0x904] ;  /* 0x0009040001517983 */ /* 0x000f280000300800 */
[----:B------:R-:W4:Y:S01]  /*2ed60*/  LDL.LU R252, [R1+0x90c] ;  /* 0x00090c0001fc7983 */ /* 0x000f220000300800 */
[----:B------:R-:W-:-:S03]  /*2ed70*/  LEA R58, P1, R84, R0, 0x2 ;  /* 0x00000000543a7211 */ /* 0x000fc600078210ff */
[----:B------:R1:W-:Y:S02]  /*2ed80*/  STL.64 [R1+0x8a0], R60 ;  /* 0x0008a03c01007387 */ /* 0x0003e40000100a00 */
[----:B-1----:R-:W-:Y:S02]  /*2ed90*/  LEA R64, P0, R88, R0, 0x2 ;  /* 0x0000000058407211 */ /* 0x002fe400078010ff */
[----:B------:R-:W4:Y:S01]  /*2eda0*/  LDL.LU R70, [R1+0x914] ;  /* 0x0009140001467983 */ /* 0x000f220000300800 */
[-C--:B------:R-:W-:Y:S02]  /*2edb0*/  LEA.HI.X.SX32 R59, R84, R250.reuse, 0x2, P1 ;  /* 0x000000fa543b7211 */ /* 0x080fe400008f16ff */
[----:B------:R-:W-:-:S03]  /*2edc0*/  LEA.HI.X.SX32 R65, R88, R250, 0x2, P0 ;  /* 0x000000fa58417211 */ /* 0x000fc600000f16ff */
[----:B------:R1:W-:Y:S04]  /*2edd0*/  STL.64 [R1+0x898], R58 ;  /* 0x0008983a01007387 */ /* 0x0003e80000100a00 */
[----:B------:R2:W-:Y:S01]  /*2ede0*/  STL.64 [R1+0x8b0], R64 ;  /* 0x0008b04001007387 */ /* 0x0005e20000100a00 */
[----:B------:R-:W-:-:S03]  /*2edf0*/  LEA R60, P6, R75, R0, 0x2 ;  /* 0x000000004b3c7211 */ /* 0x000fc600078c10ff */
[----:B------:R-:W4:Y:S01]  /*2ee00*/  LDL.LU R84, [R1+0x918] ;  /* 0x0009180001547983 */ /* 0x000f220000300800 */
[----:B------:R-:W-:Y:S01]  /*2ee10*/  IMAD.MOV.U32 R80, RZ, RZ, R105 ;  /* 0x000000ffff507224 */ /* 0x000fe200078e0069 */
[----:B------:R-:W-:Y:S02]  /*2ee20*/  LEA.HI.X.SX32 R61, R75, R250, 0x2, P6 ;  /* 0x000000fa4b3d7211 */ /* 0x000fe400030f16ff */
[----:B------:R-:W4:Y:S01]  /*2ee30*/  LDL.LU R105, [R1+0x91c] ;  /* 0x00091c0001697983 */ /* 0x000f220000300800 */
[C---:B-1----:R-:W-:Y:S01]  /*2ee40*/  LEA R58, P1, R74.reuse, R0, 0x2 ;  /* 0x000000004a3a7211 */ /* 0x042fe200078210ff */
[----:B------:R-:W-:Y:S02]  /*2ee50*/  IMAD.MOV.U32 R88, RZ, RZ, R93 ;  /* 0x000000ffff587224 */ /* 0x000fe400078e005d */
[----:B------:R-:W4:Y:S01]  /*2ee60*/  LDL.LU R93, [R1+0x924] ;  /* 0x00092400015d7983 */ /* 0x000f220000300800 */
[----:B------:R-:W-:-:S03]  /*2ee70*/  LEA.HI.X.SX32 R59, R74, R250, 0x2, P1 ;  /* 0x000000fa4a3b7211 */ /* 0x000fc600008f16ff */
[----:B------:R1:W-:Y:S04]  /*2ee80*/  STL.64 [R1+0x8b8], R60 ;  /* 0x0008b83c01007387 */ /* 0x0003e80000100a00 */
[----:B------:R1:W-:Y:S01]  /*2ee90*/  STL.64 [R1+0x8c0], R58 ;  /* 0x0008c03a01007387 */ /* 0x0003e20000100a00 */
[-C--:B--2---:R-:W-:Y:S02]  /*2eea0*/  LEA R64, P0, R79, R0.reuse, 0x2 ;  /* 0x000000004f407211 */ /* 0x084fe400078010ff */
[----:B-1----:R-:W-:Y:S02]  /*2eeb0*/  LEA R60, P6, R85, R0, 0x2 ;  /* 0x00000000553c7211 */ /* 0x002fe400078c10ff */
[-C--:B------:R-:W-:Y:S02]  /*2eec0*/  LEA.HI.X.SX32 R65, R79, R250.reuse, 0x2, P0 ;  /* 0x000000fa4f417211 */ /* 0x080fe400000f16ff */
[----:B------:R-:W-:-:S03]  /*2eed0*/  LEA.HI.X.SX32 R61, R85, R250, 0x2, P6 ;  /* 0x000000fa553d7211 */ /* 0x000fc600030f16ff */
[----:B------:R3:W-:Y:S04]  /*2eee0*/  STL.64 [R1+0x8c8], R64 ;  /* 0x0008c84001007387 */ /* 0x0007e80000100a00 */
[----:B------:R-:W2:Y:S01]  /*2eef0*/  LDL.LU R75, [R1+0x93c] ;  /* 0x00093c00014b7983 */ /* 0x000ea20000300800 */
[----:B------:R-:W-:-:S03]  /*2ef00*/  LEA R58, P1, R87, R0, 0x2 ;  /* 0x00000000573a7211 */ /* 0x000fc600078210ff */
[----:B------:R1:W-:Y:S04]  /*2ef10*/  STL.64 [R1+0x8d0], R60 ;  /* 0x0008d03c01007387 */ /* 0x0003e80000100a00 */
[----:B------:R-:W2:Y:S01]  /*2ef20*/  LDL.LU R74, [R1+0x944] ;  /* 0x00094400014a7983 */ /* 0x000ea20000300800 */
[----:B------:R-:W-:-:S03]  /*2ef30*/  LEA.HI.X.SX32 R59, R87, R250, 0x2, P1 ;  /* 0x000000fa573b7211 */ /* 0x000fc600008f16ff */
[----:B------:R-:W2:Y:S04]  /*2ef40*/  LDL.LU R79, [R1+0x94c] ;  /* 0x00094c00014f7983 */ /* 0x000ea80000300800 */
[----:B------:R4:W-:Y:S04]  /*2ef50*/  STL.64 [R1+0x8e8], R58 ;  /* 0x0008e83a01007387 */ /* 0x0009e80000100a00 */
[----:B------:R-:W2:Y:S01]  /*2ef60*/  LDL.LU R87, [R1+0x954] ;  /* 0x0009540001577983 */ /* 0x000ea20000300800 */
[-C--:B---3--:R-:W-:Y:S01]  /*2ef70*/  LEA R64, P0, R63, R0.reuse, 0x2 ;  /* 0x000000003f407211 */ /* 0x088fe200078010ff */
[----:B-1----:R-:W-:Y:S01]  /*2ef80*/  IMAD.MOV.U32 R61, RZ, RZ, R89 ;  /* 0x000000ffff3d7224 */ /* 0x002fe200078e0059 */
[----:B------:R-:W-:-:S02]  /*2ef90*/  LEA R60, P6, R78, R0, 0x2 ;  /* 0x000000004e3c7211 */ /* 0x000fc400078c10ff */
[-C--:B------:R-:W-:Y:S01]  /*2efa0*/  LEA.HI.X.SX32 R65, R63, R250.reuse, 0x2, P0 ;  /* 0x000000fa3f417211 */ /* 0x080fe200000f16ff */
[----:B------:R-:W-:Y:S01]  /*2efb0*/  IMAD.MOV.U32 R63, RZ, RZ, R61 ;  /* 0x000000ffff3f7224 */ /* 0x000fe200078e003d */
[----:B------:R-:W-:Y:S02]  /*2efc0*/  LEA.HI.X.SX32 R61, R78, R250, 0x2, P6 ;  /* 0x000000fa4e3d7211 */ /* 0x000fe400030f16ff */
[CC--:B----4-:R-:W-:Y:S01]  /*2efd0*/  LEA R58, P1, R81.reuse, R0.reuse, 0x2 ;  /* 0x00000000513a7211 */ /* 0x0d0fe200078210ff */
[----:B------:R1:W-:Y:S01]  /*2efe0*/  STL.64 [R1+0x8e0], R64 ;  /* 0x0008e04001007387 */ /* 0x0003e20000100a00 */
[----:B------:R-:W-:Y:S02]  /*2eff0*/  IMAD.MOV.U32 R85, RZ, RZ, R103 ;  /* 0x000000ffff557224 */ /* 0x000fe400078e0067 */
[----:B------:R-:W-:Y:S01]  /*2f000*/  IMAD.MOV.U32 R89, RZ, RZ, R62 ;  /* 0x000000ffff597224 */ /* 0x000fe200078e003e */
[C---:B------:R-:W-:Y:S02]  /*2f010*/  LEA R62, P0, R252.reuse, R0, 0x2 ;  /* 0x00000000fc3e7211 */ /* 0x040fe400078010ff */
[-C--:B------:R-:W-:Y:S01]  /*2f020*/  LEA.HI.X.SX32 R59, R81, R250.reuse, 0x2, P1 ;  /* 0x000000fa513b7211 */ /* 0x080fe200008f16ff */
[----:B------:R-:W-:Y:S01]  /*2f030*/  IMAD.MOV.U32 R81, RZ, RZ, R63 ;  /* 0x000000ffff517224 */ /* 0x000fe200078e003f */
[----:B-1----:R-:W3:Y:S04]  /*2f040*/  LDL.LU.64 R64, [R1+0x2b70] ;  /* 0x002b700001407983 */ /* 0x002ee80000300a00 */
[----:B------:R-:W4:Y:S01]  /*2f050*/  LDL.LU R103, [R1+0x958] ;  /* 0x0009580001677983 */ /* 0x000f220000300800 */
[----:B------:R-:W-:-:S03]  /*2f060*/  LEA.HI.X.SX32 R63, R252, R250, 0x2, P0 ;  /* 0x000000fafc3f7211 */ /* 0x000fc600000f16ff */
[----:B------:R1:W-:Y:S01]  /*2f070*/  STL.64 [R1+0x8d8], R60 ;  /* 0x0008d83c01007387 */ /* 0x0003e20000100a00 */
[----:B------:R-:W-:-:S03]  /*2f080*/  IMAD.MOV.U32 R78, RZ, RZ, R80 ;  /* 0x000000ffff4e7224 */ /* 0x000fc600078e0050 */
[----:B------:R1:W-:Y:S01]  /*2f090*/  STL.64 [R1+0x8f0], R58 ;  /* 0x0008f03a01007387 */ /* 0x0003e20000100a00 */
[-C--:B------:R-:W-:Y:S02]  /*2f0a0*/  LEA R80, P1, R84, R0.reuse, 0x2 ;  /* 0x0000000054507211 */ /* 0x080fe400078210ff */
[----:B-1----:R-:W-:-:S04]  /*2f0b0*/  LEA R60, P6, R70, R0, 0x2 ;  /* 0x00000000463c7211 */ /* 0x002fc800078c10ff */
[----:B------:R-:W-:Y:S01]  /*2f0c0*/  LEA.HI.X.SX32 R61, R70, R250, 0x2, P6 ;  /* 0x000000fa463d7211 */ /* 0x000fe200030f16ff */
[----:B------:R-:W3:Y:S04]  /*2f0d0*/  LDL.LU.64 R58, [R1+0x2b68] ;  /* 0x002b6800013a7983 */ /* 0x000ee80000300a00 */
[----:B------:R-:W3:Y:S04]  /*2f0e0*/  LDL.LU R252, [R1+0x964] ;  /* 0x0009640001fc7983 */ /* 0x000ee80000300800 */
[----:B------:R1:W-:Y:S04]  /*2f0f0*/  STL.64 [R1+0x8f8], R62 ;  /* 0x0008f83e01007387 */ /* 0x0003e80000100a00 */
[----:B------:R-:W3:Y:S04]  /*2f100*/  LDL.LU R70, [R1+0x2b60] ;  /* 0x002b600001467983 */ /* 0x000ee80000300800 */
[----:B------:R1:W-:Y:S02]  /*2f110*/  STL.64 [R1+0x900], R60 ;  /* 0x0009003c01007387 */ /* 0x0003e40000100a00 */
[----:B-1----:R-:W-:Y:S01]  /*2f120*/  LEA R62, P0, R105, R0, 0x2 ;  /* 0x00000000693e7211 */ /* 0x002fe200078010ff */
[----:B------:R-:W-:Y:S01]  /*2f130*/  IMAD.MOV.U32 R61, RZ, RZ, R81 ;  /* 0x000000ffff3d7224 */ /* 0x000fe200078e0051 */
[----:B------:R-:W-:-:S02]  /*2f140*/  LEA.HI.X.SX32 R81, R84, R250, 0x2, P1 ;  /* 0x000000fa54517211 */ /* 0x000fc400008f16ff */
[----:B------:R-:W3:Y:S01]  /*2f150*/  LDL.LU R84, [R1+0x97c] ;  /* 0x00097c0001547983 */ /* 0x000ee20000300800 */
[----:B------:R-:W-:-:S03]  /*2f160*/  LEA.HI.X.SX32 R63, R105, R250, 0x2, P0 ;  /* 0x000000fa693f7211 */ /* 0x000fc600000f16ff */
[----:B------:R1:W-:Y:S01]  /*2f170*/  STL.64 [R1+0x908], R80 ;  /* 0x0009085001007387 */ /* 0x0003e20000100a00 */
[-C--:B------:R-:W-:Y:S02]  /*2f180*/  LEA R60, P6, R93, R0.reuse, 0x2 ;  /* 0x000000005d3c7211 */ /* 0x080fe400078c10ff */
[----:B-1----:R-:W-:Y:S01]  /*2f190*/  LEA R80, P1, R85, R0, 0x2 ;  /* 0x0000000055507211 */ /* 0x002fe200078210ff */
[----:B------:R-:W-:Y:S02]  /*2f1a0*/  IMAD.MOV.U32 R81, RZ, RZ, R85 ;  /* 0x000000ffff517224 */ /* 0x000fe400078e0055 */
[----:B------:R-:W-:Y:S02]  /*2f1b0*/  IMAD.MOV.U32 R85, RZ, RZ, R86 ;  /* 0x000000ffff557224 */ /* 0x000fe400078e0056 */
[----:B------:R-:W3:Y:S04]  /*2f1c0*/  LDL.LU R86, [R1+0x984] ;  /* 0x0009840001567983 */ /* 0x000ee80000300800 */
[----:B------:R-:W3:Y:S01]  /*2f1d0*/  LDL.LU R105, [R1+0x98c] ;  /* 0x00098c0001697983 */ /* 0x000ee20000300800 */
[----:B------:R-:W-:-:S03]  /*2f1e0*/  LEA.HI.X.SX32 R81, R81, R250, 0x2, P1 ;  /* 0x000000fa51517211 */ /* 0x000fc600008f16ff */
[----:B------:R1:W-:Y:S02]  /*2f1f0*/  STL.64 [R1+0x910], R62 ;  /* 0x0009103e01007387 */ /* 0x0003e40000100a00 */
[----:B-1----:R-:W-:Y:S01]  /*2f200*/  IMAD.MOV.U32 R63, RZ, RZ, R61 ;  /* 0x000000ffff3f7224 */ /* 0x002fe200078e003d */
[----:B------:R-:W-:Y:S01]  /*2f210*/  LEA.HI.X.SX32 R61, R93, R250, 0x2, P6 ;  /* 0x000000fa5d3d7211 */ /* 0x000fe200030f16ff */
[----:B------:R-:W-:Y:S02]  /*2f220*/  IMAD.MOV.U32 R93, RZ, RZ, R104 ;  /* 0x000000ffff5d7224 */ /* 0x000fe400078e0068 */
[----:B------:R-:W3:Y:S04]  /*2f230*/  LDL.LU R104, [R1+0x994] ;  /* 0x0009940001687983 */ /* 0x000ee80000300800 */
[----:B------:R-:W-:Y:S04]  /*2f240*/  STL.64 [R1+0x928], R60 ;  /* 0x0009283c01007387 */ /* 0x000fe80000100a00 */
[----:B------:R1:W-:Y:S02]  /*2f250*/  STL.64 [R1+0x920], R80 ;  /* 0x0009205001007387 */ /* 0x0003e40000100a00 */
[----:B-1----:R-:W-:Y:S01]  /*2f260*/  IMAD.MOV.U32 R81, RZ, RZ, R63 ;  /* 0x000000ffff517224 */ /* 0x002fe200078e003f */
[----:B--2---:R-:W-:-:S04]  /*2f270*/  LEA R62, P0, R75, R0, 0x2 ;  /* 0x000000004b3e7211 */ /* 0x004fc800078010ff */
[----:B------:R-:W-:Y:S02]  /*2f280*/  LEA.HI.X.SX32 R63, R75, R250, 0x2, P0 ;  /* 0x000000fa4b3f7211 */ /* 0x000fe400000f16ff */
[----:B------:R-:W2:Y:S01]  /*2f290*/  LDL.LU R75, [R1+0x2b5c] ;  /* 0x002b5c00014b7983 */ /* 0x000ea20000300800 */
[----:B------:R-:W-:-:S04]  /*2f2a0*/  LEA R60, P6, R74, R0, 0x2 ;  /* 0x000000004a3c7211 */ /* 0x000fc800078c10ff */
[----:B------:R-:W-:Y:S01]  /*2f2b0*/  LEA.HI.X.SX32 R61, R74, R250, 0x2, P6 ;  /* 0x000000fa4a3d7211 */ /* 0x000fe200030f16ff */
[----:B------:R1:W-:Y:S01]  /*2f2c0*/  STL.64 [R1+0x918], R62 ;  /* 0x0009183e01007387 */ /* 0x0003e20000100a00 */
[----:B------:R-:W-:-:S03]  /*2f2d0*/  LEA R80, P1, R79, R0, 0x2 ;  /* 0x000000004f507211 */ /* 0x000fc600078210ff */
[----:B------:R-:W2:Y:S04]  /*2f2e0*/  LDL.LU R74, [R1+0x2b58] ;  /* 0x002b5800014a7983 */ /* 0x000ea80000300800 */
[----:B------:R1:W-:Y:S02]  /*2f2f0*/  STL.64 [R1+0x930], R60 ;  /* 0x0009303c01007387 */ /* 0x0003e40000100a00 */
[----:B-1----:R-:W-:Y:S01]  /*2f300*/  LEA R62, P0, R87, R0, 0x2 ;  /* 0x00000000573e7211 */ /* 0x002fe200078010ff */
[----:B------:R-:W-:Y:S01]  /*2f310*/  IMAD.MOV.U32 R61, RZ, RZ, R81 ;  /* 0x000000ffff3d7224 */ /* 0x000fe200078e0051 */
[-C--:B------:R-:W-:Y:S02]  /*2f320*/  LEA.HI.X.SX32 R81, R79, R250.reuse, 0x2, P1 ;  /* 0x000000fa4f517211 */ /* 0x080fe400008f16ff */
[----:B------:R-:W-:-:S03]  /*2f330*/  LEA.HI.X.SX32 R63, R87, R250, 0x2, P0 ;  /* 0x000000fa573f7211 */ /* 0x000fc600000f16ff */
[----:B------:R-:W-:Y:S04]  /*2f340*/  STL.64 [R1+0x938], R80 ;  /* 0x0009385001007387 */ /* 0x000fe80000100a00 */
[----:B------:R-:W2:Y:S04]  /*2f350*/  LDL.LU R87, [R1+0x9a4] ;  /* 0x0009a40001577983 */ /* 0x000ea80000300800 */
[----:B------:R1:W-:Y:S04]  /*2f360*/  STL.64 [R1+0x940], R62 ;  /* 0x0009403e01007387 */ /* 0x0003e80000100a00 */
[----:B-1----:R-:W2:Y:S04]  /*2f370*/  LDL.LU R62, [R1+0x9b4] ;  /* 0x0009b400013e7983 */ /* 0x002ea80000300800 */
[----:B------:R-:W2:Y:S01]  /*2f380*/  LDL.LU R63, [R1+0x9bc] ;  /* 0x0009bc00013f7983 */ /* 0x000ea20000300800 */
[CC--:B----4-:R-:W-:Y:S01]  /*2f390*/  LEA R60, P6, R103.reuse, R0.reuse, 0x2 ;  /* 0x00000000673c7211 */ /* 0x0d0fe200078c10ff */
[----:B------:R-:W-:Y:S01]  /*2f3a0*/  IMAD.MOV.U32 R81, RZ, RZ, R78 ;  /* 0x000000ffff517224 */ /* 0x000fe200078e004e */
[----:B------:R-:W-:Y:S01]  /*2f3b0*/  LEA R80, P1, R78, R0, 0x2 ;  /* 0x000000004e507211 */ /* 0x000fe200078210ff */
[----:B------:R-:W-:Y:S01]  /*2f3c0*/  IMAD.MOV.U32 R79, RZ, RZ, R61 ;  /* 0x000000ffff4f7224 */ /* 0x000fe200078e003d */
[----:B------:R-:W-:-:S02]  /*2f3d0*/  LEA.HI.X.SX32 R61, R103, R250, 0x2, P6 ;  /* 0x000000fa673d7211 */ /* 0x000fc400030f16ff */
[----:B------:R-:W-:Y:S01]  /*2f3e0*/  LEA.HI.X.SX32 R81, R81, R250, 0x2, P1 ;  /* 0x000000fa51517211 */ /* 0x000fe200008f16ff */
[----:B------:R-:W4:Y:S01]  /*2f3f0*/  LDL.LU R103, [R1+0x9c4] ;  /* 0x0009c40001677983 */ /* 0x000f220000300800 */
[----:B---3--:R-:W-:-:S03]  /*2f400*/  LEA R78, P0, R252, R0, 0x2 ;  /* 0x00000000fc4e7211 */ /* 0x008fc600078010ff */
[----:B------:R1:W-:Y:S04]  /*2f410*/  STL.64 [R1+0x948], R60 ;  /* 0x0009483c01007387 */ /* 0x0003e80000100a00 */
[----:B------:R3:W-:Y:S01]  /*2f420*/  STL.64 [R1+0x950], R80 ;  /* 0x0009505001007387 */ /* 0x0007e20000100a00 */
[----:B-1----:R-:W-:Y:S01]  /*2f430*/  LEA R60, P6, R79, R0, 0x2 ;  /* 0x000000004f3c7211 */ /* 0x002fe200078c10ff */
[----:B------:R-:W-:Y:S01]  /*2f440*/  IMAD.MOV.U32 R61, RZ, RZ, R79 ;  /* 0x000000ffff3d7224 */ /* 0x000fe200078e004f */
[-C--:B------:R-:W-:Y:S01]  /*2f450*/  LEA.HI.X.SX32 R79, R252, R250.reuse, 0x2, P0 ;  /* 0x000000fafc4f7211 */ /* 0x080fe200000f16ff */
[----:B------:R-:W-:Y:S02]  /*2f460*/  IMAD.MOV.U32 R252, RZ, RZ, R85 ;  /* 0x000000fffffc7224 */ /* 0x000fe400078e0055 */
[----:B------:R-:W4:Y:S01]  /*2f470*/  LDL.LU R85, [R1+0x9d4] ;  /* 0x0009d40001557983 */ /* 0x000f220000300800 */
[----:B------:R-:W-:-:S02]  /*2f480*/  LEA.HI.X.SX32 R61, R61, R250, 0x2, P6 ;  /* 0x000000fa3d3d7211 */ /* 0x000fc400030f16ff */
[C---:B---3--:R-:W-:Y:S01]  /*2f490*/  LEA R80, P1, R84.reuse, R0, 0x2 ;  /* 0x0000000054507211 */ /* 0x048fe200078210ff */
[----:B------:R1:W-:Y:S03]  /*2f4a0*/  STL.64 [R1+0x968], R78 ;  /* 0x0009684e01007387 */ /* 0x0003e60000100a00 */
[----:B------:R-:W-:Y:S01]  /*2f4b0*/  LEA.HI.X.SX32 R81, R84, R250, 0x2, P1 ;  /* 0x000000fa54517211 */ /* 0x000fe200008f16ff */
[----:B------:R3:W-:Y:S04]  /*2f4c0*/  STL.64 [R1+0x960], R60 ;  /* 0x0009603c01007387 */ /* 0x0007e80000100a00 */
[----:B------:R-:W4:Y:S04]  /*2f4d0*/  LDL.LU R84, [R1+0x9d8] ;  /* 0x0009d80001547983 */ /* 0x000f280000300800 */
[----:B------:R3:W-:Y:S01]  /*2f4e0*/  STL.64 [R1+0x958], R80 ;  /* 0x0009585001007387 */ /* 0x0007e20000100a00 */
[----:B-1----:R-:W-:-:S02]  /*2f4f0*/  LEA R78, P0, R86, R0, 0x2 ;  /* 0x00000000564e7211 */ /* 0x002fc400078010ff */
[C---:B---3--:R-:W-:Y:S02]  /*2f500*/  LEA R60, P6, R105.reuse, R0, 0x2 ;  /* 0x00000000693c7211 */ /* 0x048fe400078c10ff */
[-C--:B------:R-:W-:Y:S01]  /*2f510*/  LEA.HI.X.SX32 R79, R86, R250.reuse, 0x2, P0 ;  /* 0x000000fa564f7211 */ /* 0x080fe200000f16ff */
[----:B------:R-:W-:Y:S01]  /*2f520*/  IMAD.MOV.U32 R81, RZ, RZ, R89 ;  /* 0x000000ffff517224 */ /* 0x000fe200078e0059 */
[----:B------:R-:W-:Y:S01]  /*2f530*/  LEA.HI.X.SX32 R61, R105, R250, 0x2, P6 ;  /* 0x000000fa693d7211 */ /* 0x000fe200030f16ff */
[----:B------:R-:W3:Y:S01]  /*2f540*/  LDL.LU R89, [R1+0x9dc] ;  /* 0x0009dc0001597983 */ /* 0x000ee20000300800 */
[----:B------:R-:W-:-:S03]  /*2f550*/  IMAD.MOV.U32 R105, RZ, RZ, R101 ;  /* 0x000000ffff697224 */ /* 0x000fc600078e0065 */
[----:B------:R-:W3:Y:S04]  /*2f560*/  LDL.LU R86, [R1+0x9e4] ;  /* 0x0009e40001567983 */ /* 0x000ee80000300800 */
[----:B------:R1:W-:Y:S01]  /*2f570*/  STL.64 [R1+0x970], R78 ;  /* 0x0009704e01007387 */ /* 0x0003e20000100a00 */
[-C--:B------:R-:W-:Y:S02]  /*2f580*/  LEA R80, P1, R104, R0.reuse, 0x2 ;  /* 0x0000000068507211 */ /* 0x080fe400078210ff */
[----:B-1----:R-:W-:Y:S01]  /*2f590*/  LEA R78, P0, R88, R0, 0x2 ;  /* 0x00000000584e7211 */ /* 0x002fe200078010ff */
[----:B------:R-:W-:Y:S02]  /*2f5a0*/  IMAD.MOV.U32 R79, RZ, RZ, R88 ;  /* 0x000000ffff4f7224 */ /* 0x000fe400078e0058 */
[----:B------:R-:W3:Y:S04]  /*2f5b0*/  LDL.LU R88, [R1+0x9f4] ;  /* 0x0009f40001587983 */ /* 0x000ee80000300800 */
[----:B------:R-:W3:Y:S04]  /*2f5c0*/  LDL.LU R101, [R1+0x9fc] ;  /* 0x0009fc0001657983 */ /* 0x000ee80000300800 */
[----:B------:R1:W-:Y:S01]  /*2f5d0*/  STL.64 [R1+0x978], R60 ;  /* 0x0009783c01007387 */ /* 0x0003e20000100a00 */
[----:B------:R-:W-:-:S02]  /*2f5e0*/  LEA.HI.X.SX32 R79, R79, R250, 0x2, P0 ;  /* 0x000000fa4f4f7211 */ /* 0x000fc400000f16ff */
[----:B-1----:R-:W-:Y:S01]  /*2f5f0*/  LEA R60, P6, R81, R0, 0x2 ;  /* 0x00000000513c7211 */ /* 0x002fe200078c10ff */
[----:B------:R-:W-:Y:S01]  /*2f600*/  IMAD.MOV.U32 R61, RZ, RZ, R81 ;  /* 0x000000ffff3d7224 */ /* 0x000fe200078e0051 */
[-C--:B------:R-:W-:Y:S02]  /*2f610*/  LEA.HI.X.SX32 R81, R104, R250.reuse, 0x2, P1 ;  /* 0x000000fa68517211 */ /* 0x080fe400008f16ff */
[----:B------:R-:W3:Y:S02]  /*2f620*/  LDL.LU R104, [R1+0xa04] ;  /* 0x000a040001687983 */ /* 0x000ee40000300800 */
[----:B------:R-:W-:Y:S02]  /*2f630*/  LEA.HI.X.SX32 R61, R61, R250, 0x2, P6 ;  /* 0x000000fa3d3d7211 */ /* 0x000fe400030f16ff */
[----:B------:R2:W-:Y:S04]  /*2f640*/  STL.64 [R1+0x980], R80 ;  /* 0x0009805001007387 */ /* 0x0005e80000100a00 */
[----:B------:R1:W-:Y:S04]  /*2f650*/  STL.64 [R1+0x988], R78 ;  /* 0x0009884e01007387 */ /* 0x0003e80000100a00 */
[----:B------:R1:W-:Y:S01]  /*2f660*/  STL.64 [R1+0x990], R60 ;  /* 0x0009903c01007387 */ /* 0x0003e20000100a00 */
[----:B--2---:R-:W-:-:S04]  /*2f670*/  LEA R80, P1, R87, R0, 0x2 ;  /* 0x0000000057507211 */ /* 0x004fc800078210ff */
[----:B------:R-:W-:Y:S02]  /*2f680*/  LEA.HI.X.SX32 R81, R87, R250, 0x2, P1 ;  /* 0x000000fa57517211 */ /* 0x000fe400008f16ff */
[----:B------:R-:W2:Y:S04]  /*2f690*/  LDL.LU R87, [R1+0x2b54] ;  /* 0x002b540001577983 */ /* 0x000ea80000300800 */
[----:B------:R4:W-:Y:S01]  /*2f6a0*/  STL.64 [R1+0x9a8], R80 ;  /* 0x0009a85001007387 */ /* 0x0009e20000100a00 */
[----:B-1----:R-:W-:-:S04]  /*2f6b0*/  LEA R78, P0, R62, R0, 0x2 ;  /* 0x000000003e4e7211 */ /* 0x002fc800078010ff */
[----:B------:R-:W-:Y:S02]  /*2f6c0*/  LEA.HI.X.SX32 R79, R62, R250, 0x2, P0 ;  /* 0x000000fa3e4f7211 */ /* 0x000fe400000f16ff */
[C---:B------:R-:W-:Y:S01]  /*2f6d0*/  LEA R60, P6, R63.reuse, R0, 0x2 ;  /* 0x000000003f3c7211 */ /* 0x040fe200078c10ff */
[----:B------:R-:W2:Y:S03]  /*2f6e0*/  LDL.LU R62, [R1+0xa1c] ;  /* 0x000a1c00013e7983 */ /* 0x000ea60000300800 */
[----:B------:R-:W-:Y:S01]  /*2f6f0*/  LEA.HI.X.SX32 R61, R63, R250, 0x2, P6 ;  /* 0x000000fa3f3d7211 */ /* 0x000fe200030f16ff */
[----:B------:R1:W-:Y:S04]  /*2f700*/  STL.64 [R1+0x9a0], R78 ;  /* 0x0009a04e01007387 */ /* 0x0003e80000100a00 */
[----:B------:R-:W2:Y:S01]  /*2f710*/  LDL.LU R63, [R1+0xa20] ;  /* 0x000a2000013f7983 */ /* 0x000ea20000300800 */
[----:B----4-:R-:W-:-:S03]  /*2f720*/  LEA R80, P1, R103, R0, 0x2 ;  /* 0x0000000067507211 */ /* 0x010fc600078210ff */
[----:B------:R4:W-:Y:S01]  /*2f730*/  STL.64 [R1+0x998], R60 ;  /* 0x0009983c01007387 */ /* 0x0009e20000100a00 */
[----:B------:R-:W-:Y:S02]  /*2f740*/  LEA.HI.X.SX32 R81, R103, R250, 0x2, P1 ;  /* 0x000000fa67517211 */ /* 0x000fe400008f16ff */
[----:B-1----:R-:W-:Y:S01]  /*2f750*/  LEA R78, P0, R252, R0, 0x2 ;  /* 0x00000000fc4e7211 */ /* 0x002fe200078010ff */
[----:B------:R-:W-:Y:S02]  /*2f760*/  IMAD.MOV.U32 R79, RZ, RZ, R252 ;  /* 0x000000ffff4f7224 */ /* 0x000fe400078e00fc */
[----:B------:R-:W2:Y:S03]  /*2f770*/  LDL.LU R252, [R1+0xa24] ;  /* 0x000a240001fc7983 */ /* 0x000ea60000300800 */
[----:B------:R-:W-:Y:S01]  /*2f780*/  LEA.HI.X.SX32 R79, R79, R250, 0x2, P0 ;  /* 0x000000fa4f4f7211 */ /* 0x000fe200000f16ff */
[----:B------:R-:W2:Y:S01]  /*2f790*/  LDL.LU R103, [R1+0xa2c] ;  /* 0x000a2c0001677983 */ /* 0x000ea20000300800 */
[----:B----4-:R-:W-:-:S03]  /*2f7a0*/  LEA R60, P6, R85, R0, 0x2 ;  /* 0x00000000553c7211 */ /* 0x010fc600078c10ff */
[----:B------:R1:W-:Y:S01]  /*2f7b0*/  STL.64 [R1+0x9b0], R80 ;  /* 0x0009b05001007387 */ /* 0x0003e20000100a00 */
[----:B------:R-:W-:-:S03]  /*2f7c0*/  LEA.HI.X.SX32 R61, R85, R250, 0x2, P6 ;  /* 0x000000fa553d7211 */ /* 0x000fc600030f16ff */
[----:B------:R3:W-:Y:S04]  /*2f7d0*/  STL.64 [R1+0x9b8], R78 ;  /* 0x0009b84e01007387 */ /* 0x0007e80000100a00 */
[----:B------:R-:W4:Y:S01]  /*2f7e0*/  LDL.LU R85, [R1+0xa3c] ;  /* 0x000a3c0001557983 */ /* 0x000f220000300800 */
[----:B-1----:R-:W-:-:S04]  /*2f7f0*/  LEA R80, P1, R84, R0, 0x2 ;  /* 0x0000000054507211 */ /* 0x002fc800078210ff */
[----:B------:R-:W-:Y:S01]  /*2f800*/  LEA.HI.X.SX32 R81, R84, R250, 0x2, P1 ;  /* 0x000000fa54517211 */ /* 0x000fe200008f16ff */
[----:B------:R1:W-:Y:S01]  /*2f810*/  STL.64 [R1+0x9c0], R60 ;  /* 0x0009c03c01007387 */ /* 0x0003e20000100a00 */
[----:B------:R-:W-:-:S03]  /*2f820*/  IMAD.MOV.U32 R84, RZ, RZ, R105 ;  /* 0x000000ffff547224 */ /* 0x000fc600078e0069 */
[----:B------:R1:W-:Y:S04]  /*2f830*/  STL.64 [R1+0x9c8], R80 ;  /* 0x0009c85001007387 */ /* 0x0003e80000100a00 */
[----:B------:R-:W4:Y:S01]  /*2f840*/  LDL.LU R105, [R1+0xa4c] ;  /* 0x000a4c0001697983 */ /* 0x000f220000300800 */
[CC--:B---3--:R-:W-:Y:S02]  /*2f850*/  LEA R78, P0, R89.reuse, R0.reuse, 0x2 ;  /* 0x00000000594e7211 */ /* 0x0c8fe400078010ff */
[C---:B-1----:R-:W-:Y:S02]  /*2f860*/  LEA R60, P6, R86.reuse, R0, 0x2 ;  /* 0x00000000563c7211 */ /* 0x042fe400078c10ff */
[-C--:B------:R-:W-:Y:S02]  /*2f870*/  LEA.HI.X.SX32 R79, R89, R250.reuse, 0x2, P0 ;  /* 0x000000fa594f7211 */ /* 0x080fe400000f16ff */
[----:B------:R-:W-:-:S03]  /*2f880*/  LEA.HI.X.SX32 R61, R86, R250, 0x2, P6 ;  /* 0x000000fa563d7211 */ /* 0x000fc600030f16ff */
[----:B------:R1:W-:Y:S04]  /*2f890*/  STL.64 [R1+0x9d0], R78 ;  /* 0x0009d04e01007387 */ /* 0x0003e80000100a00 */
[----:B------:R-:W3:Y:S01]  /*2f8a0*/  LDL.LU R86, [R1+0xa54] ;  /* 0x000a540001567983 */ /* 0x000ee20000300800 */
[----:B------:R-:W-:-:S03]  /*2f8b0*/  LEA R80, P1, R88, R0, 0x2 ;  /* 0x0000000058507211 */ /* 0x000fc600078210ff */
[----:B------:R1:W-:Y:S01]  /*2f8c0*/  STL.64 [R1+0x9e8], R60 ;  /* 0x0009e83c01007387 */ /* 0x0003e20000100a00 */
[----:B------:R-:W-:Y:S01]  /*2f8d0*/  LEA.HI.X.SX32 R81, R88, R250, 0x2, P1 ;  /* 0x000000fa58517211 */ /* 0x000fe200008f16ff */
[----:B------:R-:W-:Y:S01]  /*2f8e0*/  IMAD.MOV.U32 R88, RZ, RZ, R92 ;  /* 0x000000ffff587224 */ /* 0x000fe200078e005c */
[----:B-1----:R-:W-:-:S04]  /*2f8f0*/  LEA R78, P0, R101, R0, 0x2 ;  /* 0x00000000654e7211 */ /* 0x002fc800078010ff */
[----:B------:R-:W-:Y:S02]  /*2f900*/  LEA.HI.X.SX32 R79, R101, R250, 0x2, P0 ;  /* 0x000000fa654f7211 */ /* 0x000fe400000f16ff */
[----:B------:R-:W-:-:S04]  /*2f910*/  LEA R60, P6, R104, R0, 0x2 ;  /* 0x00000000683c7211 */ /* 0x000fc800078c10ff */
[----:B------:R-:W-:Y:S01]  /*2f920*/  LEA.HI.X.SX32 R61, R104, R250, 0x2, P6 ;  /* 0x000000fa683d7211 */ /* 0x000fe200030f16ff */
[----:B--2---:R-:W-:Y:S02]  /*2f930*/  IMAD.MOV.U32 R92, RZ, RZ, R87 ;  /* 0x000000ffff5c7224 */ /* 0x004fe400078e0057 */
[----:B------:R-:W2:Y:S04]  /*2f940*/  LDL.LU R87, [R1+0xa5c] ;  /* 0x000a5c0001577983 */ /* 0x000ea80000300800 */
[----:B------:R1:W-:Y:S02]  /*2f950*/  STL.64 [R1+0x9e0], R80 ;  /* 0x0009e05001007387 */ /* 0x0003e40000100a00 */
[----:B-1----:R-:W-:Y:S01]  /*2f960*/  LEA R80, P1, R100, R0, 0x2 ;  /* 0x0000000064507211 */ /* 0x002fe200078210ff */
[----:B------:R-:W-:-:S02]  /*2f970*/  IMAD.MOV.U32 R81, RZ, RZ, R100 ;  /* 0x000000ffff517224 */ /* 0x000fc400078e0064 */
[----:B------:R-:W2:Y:S04]  /*2f980*/  LDL.LU R100, [R1+0xa60] ;  /* 0x000a600001647983 */ /* 0x000ea80000300800 */
[----:B------:R-:W2:Y:S04]  /*2f990*/  LDL.LU R101, [R1+0xa64] ;  /* 0x000a640001657983 */ /* 0x000ea80000300800 */
[----:B------:R1:W-:Y:S04]  /*2f9a0*/  STL.64 [R1+0x9d8], R78 ;  /* 0x0009d84e01007387 */ /* 0x0003e80000100a00 */
[----:B------:R-:W2:Y:S01]  /*2f9b0*/  LDL.LU R104, [R1+0xa6c] ;  /* 0x000a6c0001687983 */ /* 0x000ea20000300800 */
[----:B------:R-:W-:-:S03]  /*2f9c0*/  LEA.HI.X.SX32 R81, R81, R250, 0x2, P1 ;  /* 0x000000fa51517211 */ /* 0x000fc600008f16ff */
[----:B------:R-:W2:Y:S01]  /*2f9d0*/  LDL.LU R89, [R1+0xa7c] ;  /* 0x000a7c0001597983 */ /* 0x000ea20000300800 */
[----:B-1----:R-:W-:-:S03]  /*2f9e0*/  LEA R78, P0, R62, R0, 0x2 ;  /* 0x000000003e4e7211 */ /* 0x002fc600078010ff */
[----:B------:R1:W-:Y:S01]  /*2f9f0*/  STL.64 [R1+0x9f0], R60 ;  /* 0x0009f03c01007387 */ /* 0x0003e20000100a00 */
[----:B------:R-:W-:-:S03]  /*2fa00*/  LEA.HI.X.SX32 R79, R62, R250, 0x2, P0 ;  /* 0x000000fa3e4f7211 */ /* 0x000fc600000f16ff */
[----:B------:R1:W-:Y:S04]  /*2fa10*/  STL.64 [R1+0x9f8], R80 ;  /* 0x0009f85001007387 */ /* 0x0003e80000100a00 */
[----:B------:R-:W2:Y:S01]  /*2fa20*/  LDL.LU R62, [R1+0xa8c] ;  /* 0x000a8c00013e7983 */ /* 0x000ea20000300800 */
[----:B-1----:R-:W-:-:S03]  /*2fa30*/  LEA R60, P6, R63, R0, 0x2 ;  /* 0x000000003f3c7211 */ /* 0x002fc600078c10ff */
[----:B------:R1:W-:Y:S01]  /*2fa40*/  STL.64 [R1+0xa00], R78 ;  /* 0x000a004e01007387 */ /* 0x0003e20000100a00 */
[----:B------:R-:W-:-:S03]  /*2fa50*/  LEA.HI.X.SX32 R61, R63, R250, 0x2, P6 ;  /* 0x000000fa3f3d7211 */ /* 0x000fc600030f16ff */
[----:B------:R-:W2:Y:S01]  /*2fa60*/  LDL.LU R63, [R1+0xa94] ;  /* 0x000a9400013f7983 */ /* 0x000ea20000300800 */
[----:B------:R-:W-:-:S03]  /*2fa70*/  IMAD.MOV.U32 R81, RZ, RZ, R93 ;  /* 0x000000ffff517224 */ /* 0x000fc600078e005d */
[----:B------:R-:W2:Y:S01]  /*2fa80*/  LDL.LU R93, [R1+0xa9c] ;  /* 0x000a9c00015d7983 */ /* 0x000ea20000300800 */
[----:B------:R-:W-:-:S03]  /*2fa90*/  LEA R80, P1, R252, R0, 0x2 ;  /* 0x00000000fc507211 */ /* 0x000fc600078210ff */
[----:B------:R4:W-:Y:S01]  /*2faa0*/  STL.64 [R1+0xa08], R60 ;  /* 0x000a083c01007387 */ /* 0x0009e20000100a00 */
[----:B-1----:R-:W-:-:S04]  /*2fab0*/  LEA R78, P0, R103, R0, 0x2 ;  /* 0x00000000674e7211 */ /* 0x002fc800078010ff */
[-C--:B------:R-:W-:Y:S01]  /*2fac0*/  LEA.HI.X.SX32 R79, R103, R250.reuse, 0x2, P0 ;  /* 0x000000fa674f7211 */ /* 0x080fe200000f16ff */
[----:B----4-:R-:W-:Y:S01]  /*2fad0*/  IMAD.MOV.U32 R61, RZ, RZ, R81 ;  /* 0x000000ffff3d7224 */ /* 0x010fe200078e0051 */
[----:B------:R-:W-:Y:S02]  /*2fae0*/  LEA.HI.X.SX32 R81, R252, R250, 0x2, P1 ;  /* 0x000000fafc517211 */ /* 0x000fe400008f16ff */
[----:B------:R-:W4:Y:S01]  /*2faf0*/  LDL.LU R252, [R1+0xaa4] ;  /* 0x000aa40001fc7983 */ /* 0x000f220000300800 */
[----:B------:R-:W-:-:S03]  /*2fb00*/  LEA R60, P6, R85, R0, 0x2 ;  /* 0x00000000553c7211 */ /* 0x000fc600078c10ff */
[----:B------:R1:W-:Y:S02]  /*2fb10*/  STL.64 [R1+0xa18], R80 ;  /* 0x000a185001007387 */ /* 0x0003e40000100a00 */
[----:B-1----:R-:W-:Y:S01]  /*2fb20*/  LEA R80, P1, R84, R0, 0x2 ;  /* 0x0000000054507211 */ /* 0x002fe200078210ff */
[----:B------:R-:W-:Y:S02]  /*2fb30*/  IMAD.MOV.U32 R81, RZ, RZ, R84 ;  /* 0x000000ffff517224 */ /* 0x000fe400078e0054 */
[----:B------:R-:W4:Y:S04]  /*2fb40*/  LDL.LU R84, [R1+0xaa8] ;  /* 0x000aa80001547983 */ /* 0x000f280000300800 */
[----:B------:R-:W4:Y:S04]  /*2fb50*/  LDL.LU R103, [R1+0xaac] ;  /* 0x000aac0001677983 */ /* 0x000f280000300800 */
[----:B------:R1:W-:Y:S01]  /*2fb60*/  STL.64 [R1+0xa30], R78 ;  /* 0x000a304e01007387 */ /* 0x0003e20000100a00 */
[-C--:B------:R-:W-:Y:S01]  /*2fb70*/  LEA.HI.X.SX32 R81, R81, R250.reuse, 0x2, P1 ;  /* 0x000000fa51517211 */ /* 0x080fe200008f16ff */
[----:B-1----:R-:W-:Y:S01]  /*2fb80*/  IMAD.MOV.U32 R79, RZ, RZ, R61 ;  /* 0x000000ffff4f7224 */ /* 0x002fe200078e003d */
[----:B------:R-:W-:Y:S01]  /*2fb90*/  LEA.HI.X.SX32 R61, R85, R250, 0x2, P6 ;  /* 0x000000fa553d7211 */ /* 0x000fe200030f16ff */
[----:B------:R-:W-:Y:S01]  /*2fba0*/  IMAD.MOV.U32 R85, RZ, RZ, R88 ;  /* 0x000000ffff557224 */ /* 0x000fe200078e0058 */
[C---:B------:R-:W-:Y:S01]  /*2fbb0*/  LEA R78, P0, R105.reuse, R0, 0x2 ;  /* 0x00000000694e7211 */ /* 0x040fe200078010ff */
[----:B------:R-:W4:Y:S04]  /*2fbc0*/  LDL.LU R88, [R1+0xab4] ;  /* 0x000ab40001587983 */ /* 0x000f280000300800 */
[----:B------:R1:W-:Y:S04]  /*2fbd0*/  STL.64 [R1+0xa28], R60 ;  /* 0x000a283c01007387 */ /* 0x0003e80000100a00 */
[----:B------:R-:W-:Y:S01]  /*2fbe0*/  STL.64 [R1+0xa20], R80 ;  /* 0x000a205001007387 */ /* 0x000fe20000100a00 */
[----:B-1----:R-:W-:Y:S01]  /*2fbf0*/  IMAD.MOV.U32 R61, RZ, RZ, R79 ;  /* 0x000000ffff3d7224 */ /* 0x002fe200078e004f */
[----:B------:R-:W-:-:S02]  /*2fc00*/  LEA.HI.X.SX32 R79, R105, R250, 0x2, P0 ;  /* 0x000000fa694f7211 */ /* 0x000fc400000f16ff */
[C---:B---3--:R-:W-:Y:S01]  /*2fc10*/  LEA R60, P6, R86.reuse, R0, 0x2 ;  /* 0x00000000563c7211 */ /* 0x048fe200078c10ff */
[----:B------:R-:W3:Y:S04]  /*2fc20*/  LDL.LU R105, [R1+0x2b50] ;  /* 0x002b500001697983 */ /* 0x000ee80000300800 */
[----:B------:R1:W-:Y:S02]  /*2fc30*/  STL.64 [R1+0xa38], R78 ;  /* 0x000a384e01007387 */ /* 0x0003e40000100a00 */
[----:B-1----:R-:W-:Y:S01]  /*2fc40*/  IMAD.MOV.U32 R79, RZ, RZ, R61 ;  /* 0x000000ffff4f7224 */ /* 0x002fe200078e003d */
[----:B------:R-:W-:Y:S02]  /*2fc50*/  LEA.HI.X.SX32 R61, R86, R250, 0x2, P6 ;  /* 0x000000fa563d7211 */ /* 0x000fe400030f16ff */
[----:B------:R-:W3:Y:S04]  /*2fc60*/  LDL.LU R86, [R1+0x2b4c] ;  /* 0x002b4c0001567983 */ /* 0x000ee80000300800 */
[----:B------:R-:W-:Y:S01]  /*2fc70*/  STL.64 [R1+0xa40], R60 ;  /* 0x000a403c01007387 */ /* 0x000fe20000100a00 */
[----:B--2---:R-:W-:-:S04]  /*2fc80*/  LEA R80, P1, R87, R0, 0x2 ;  /* 0x0000000057507211 */ /* 0x004fc800078210ff */
[----:B------:R-:W-:Y:S02]  /*2fc90*/  LEA.HI.X.SX32 R81, R87, R250, 0x2, P1 ;  /* 0x000000fa57517211 */ /* 0x000fe400008f16ff */
[----:B------:R-:W2:Y:S04]  /*2fca0*/  LDL.LU R87, [R1+0x2b48] ;  /* 0x002b480001577983 */ /* 0x000ea80000300800 */
[----:B------:R1:W-:Y:S01]  /*2fcb0*/  STL.64 [R1+0xa48], R80 ;  /* 0x000a485001007387 */ /* 0x0003e20000100a00 */
[CC--:B------:R-:W-:Y:S01]  /*2fcc0*/  LEA R78, P0, R100.reuse, R0.reuse, 0x2 ;  /* 0x00000000644e7211 */ /* 0x0c0fe200078010ff */
[----:B-1----:R-:W-:Y:S01]  /*2fcd0*/  IMAD.MOV.U32 R81, RZ, RZ, R79 ;  /* 0x000000ffff517224 */ /* 0x002fe200078e004f */
[----:B------:R-:W-:Y:S02]  /*2fce0*/  LEA R60, P6, R101, R0, 0x2 ;  /* 0x00000000653c7211 */ /* 0x000fe400078c10ff */
[----:B------:R-:W-:-:S02]  /*2fcf0*/  LEA.HI.X.SX32 R79, R100, R250, 0x2, P0 ;  /* 0x000000fa644f7211 */ /* 0x000fc400000f16ff */
[----:B------:R-:W-:Y:S01]  /*2fd00*/  LEA.HI.X.SX32 R61, R101, R250, 0x2, P6 ;  /* 0x000000fa653d7211 */ /* 0x000fe200030f16ff */
[----:B------:R-:W2:Y:S01]  /*2fd10*/  LDL.LU R100, [R1+0x2b44] ;  /* 0x002b440001647983 */ /* 0x000ea20000300800 */
[----:B------:R-:W-:-:S03]  /*2fd20*/  LEA R80, P1, R104, R0, 0x2 ;  /* 0x0000000068507211 */ /* 0x000fc600078210ff */
[----:B------:R-:W-:Y:S04]  /*2fd30*/  STL.64 [R1+0xa50], R78 ;  /* 0x000a504e01007387 */ /* 0x000fe80000100a00 */
[----:B------:R-:W2:Y:S04]  /*2fd40*/  LDL.LU R101, [R1+0x2b40] ;  /* 0x002b400001657983 */ /* 0x000ea80000300800 */
[----:B------:R1:W-:Y:S02]  /*2fd50*/  STL.64 [R1+0xa58], R60 ;  /* 0x000a583c01007387 */ /* 0x0003e40000100a00 */
[----:B-1----:R-:W-:Y:S01]  /*2fd60*/  LEA R60, P6, R81, R0, 0x2 ;  /* 0x00000000513c7211 */ /* 0x002fe200078c10ff */
[----:B------:R-:W-:Y:S01]  /*2fd70*/  IMAD.MOV.U32 R61, RZ, RZ, R81 ;  /* 0x000000ffff3d7224 */ /* 0x000fe200078e0051 */
[----:B------:R-:W-:-:S02]  /*2fd80*/  LEA.HI.X.SX32 R81, R104, R250, 0x2, P1 ;  /* 0x000000fa68517211 */ /* 0x000fc400008f16ff */
[----:B------:R-:W2:Y:S01]  /*2fd90*/  LDL.LU R104, [R1+0x2b3c] ;  /* 0x002b3c0001687983 */ /* 0x000ea20000300800 */
[----:B------:R-:W-:Y:S02]  /*2fda0*/  LEA R78, P0, R89, R0, 0x2 ;  /* 0x00000000594e7211 */ /* 0x000fe400078010ff */
[-C--:B------:R-:W-:Y:S01]  /*2fdb0*/  LEA.HI.X.SX32 R61, R61, R250.reuse, 0x2, P6 ;  /* 0x000000fa3d3d7211 */ /* 0x080fe200030f16ff */
[----:B------:R1:W-:Y:S01]  /*2fdc0*/  STL.64 [R1+0xa70], R80 ;  /* 0x000a705001007387 */ /* 0x0003e20000100a00 */
[----:B------:R-:W-:-:S03]  /*2fdd0*/  LEA.HI.X.SX32 R79, R89, R250, 0x2, P0 ;  /* 0x000000fa594f7211 */ /* 0x000fc600000f16ff */
[----:B------:R-:W2:Y:S04]  /*2fde0*/  LDL.LU R89, [R1+0xae4] ;  /* 0x000ae40001597983 */ /* 0x000ea80000300800 */
[----:B------:R1:W-:Y:S02]  /*2fdf0*/  STL.64 [R1+0xa68], R78 ;  /* 0x000a684e01007387 */ /* 0x0003e40000100a00 */
[C---:B-1----:R-:W-:Y:S02]  /*2fe00*/  LEA R80, P1, R62.reuse, R0, 0x2 ;  /* 0x000000003e507211 */ /* 0x042fe400078210ff */
[----:B------:R1:W-:Y:S02]  /*2fe10*/  STL.64 [R1+0xa60], R60 ;  /* 0x000a603c01007387 */ /* 0x0003e40000100a00 */
[----:B------:R-:W-:-:S02]  /*2fe20*/  LEA.HI.X.SX32 R81, R62, R250, 0x2, P1 ;  /* 0x000000fa3e517211 */ /* 0x000fc400008f16ff */
        /* <DEDUP_REMOVED lines=9> */
[----:B----4-:R-:W-:-:S04]  /*2fec0*/  LEA R80, P1, R252, R0, 0x2 ;  /* 0x00000000fc507211 */ /* 0x010fc800078210ff */
[----:B------:R-:W-:Y:S01]  /*2fed0*/  LEA.HI.X.SX32 R81, R252, R250, 0x2, P1 ;  /* 0x000000fafc517211 */ /* 0x000fe200008f16ff */
[----:B------:R4:W-:Y:S01]  /*2fee0*/  STL.64 [R1+0xa88], R60 ;  /* 0x000a883c01007387 */ /* 0x0009e20000100a00 */
[----:B-1----:R-:W-:-:S03]  /*2fef0*/  LEA R78, P0, R84, R0, 0x2 ;  /* 0x00000000544e7211 */ /* 0x002fc600078010ff */
[----:B------:R1:W-:Y:S01]  /*2ff00*/  STL.64 [R1+0xa90], R80 ;  /* 0x000a905001007387 */ /* 0x0003e20000100a00 */
[----:B------:R-:W-:Y:S02]  /*2ff10*/  LEA.HI.X.SX32 R79, R84, R250, 0x2, P0 ;  /* 0x000000fa544f7211 */ /* 0x000fe400000f16ff */
[----:B----4-:R-:W-:-:S03]  /*2ff20*/  LEA R60, P6, R103, R0, 0x2 ;  /* 0x00000000673c7211 */ /* 0x010fc600078c10ff */
[----:B------:R-:W-:Y:S01]  /*2ff30*/  STL.64 [R1+0xa98], R78 ;  /* 0x000a984e01007387 */ /* 0x000fe20000100a00 */
[----:B------:R-:W-:Y:S02]  /*2ff40*/  LEA.HI.X.SX32 R61, R103, R250, 0x2, P6 ;  /* 0x000000fa673d7211 */ /* 0x000fe400030f16ff */
[----:B-1----:R-:W-:-:S03]  /*2ff50*/  LEA R80, P1, R88, R0, 0x2 ;  /* 0x0000000058507211 */ /* 0x002fc600078210ff */
[----:B------:R-:W-:Y:S01]  /*2ff60*/  STL.64 [R1+0xaa0], R60 ;  /* 0x000aa03c01007387 */ /* 0x000fe20000100a00 */
[----:B------:R-:W-:-:S05]  /*2ff70*/  LEA.HI.X.SX32 R81, R88, R250, 0x2, P1 ;  /* 0x000000fa58517211 */ /* 0x000fca00008f16ff */
[----:B------:R2:W-:Y:S01]  /*2ff80*/  STL.64 [R1+0xab0], R80 ;  /* 0x000ab05001007387 */ /* 0x0005e20000100a00 */
[----:B------:R-:W-:Y:S02]  /*2ff90*/  IMAD.MOV.U32 R252, RZ, RZ, R85 ;  /* 0x000000fffffc7224 */ /* 0x000fe400078e0055 */
[----:B---3--:R-:W-:Y:S01]  /*2ffa0*/  IMAD.MOV.U32 R88, RZ, RZ, R105 ;  /* 0x000000ffff587224 */ /* 0x008fe200078e0069 */
[-C--:B--2---:R-:W-:Y:S02]  /*2ffb0*/  LEA R80, P1, R100, R0.reuse, 0x2 ;  /* 0x0000000064507211 */ /* 0x084fe400078210ff */
[----:B------:R-:W-:-:S04]  /*2ffc0*/  LEA R60, P6, R101, R0, 0x2 ;  /* 0x00000000653c7211 */ /* 0x000fc800078c10ff */
[-C--:B------:R-:W-:Y:S02]  /*2ffd0*/  LEA.HI.X.SX32 R61, R101, R250.reuse, 0x2, P6 ;  /* 0x000000fa653d7211 */ /* 0x080fe400030f16ff */
[----:B------:R-:W-:Y:S02]  /*2ffe0*/  LEA.HI.X.SX32 R81, R100, R250, 0x2, P1 ;  /* 0x000000fa64517211 */ /* 0x000fe400008f16ff */
[----:B------:R-:W-:-:S04]  /*2fff0*/  LEA R78, P0, R104, R0, 0x2 ;  /* 0x00000000684e7211 */ /* 0x000fc800078010ff */
[----:B------:R-:W-:-:S05]  /*30000*/  LEA.HI.X.SX32 R79, R104, R250, 0x2, P0 ;  /* 0x000000fa684f7211 */ /* 0x000fca00000f16ff */
[----:B------:R1:W-:Y:S01]  /*30010*/  STL.64 [R1+0xaa8], R78 ;  /* 0x000aa84e01007387 */ /* 0x0003e20000100a00 */
[----:B------:R-:W-:-:S04]  /*30020*/  LEA R84, P0, R87, R0, 0x2 ;  /* 0x0000000057547211 */ /* 0x000fc800078010ff */
[----:B------:R-:W-:Y:S01]  /*30030*/  LEA.HI.X.SX32 R85, R87, R250, 0x2, P0 ;  /* 0x000000fa57557211 */ /* 0x000fe200000f16ff */
[----:B-1----:R-:W2:Y:S04]  /*30040*/  LDL.LU R79, [R1+0xb1c] ;  /* 0x000b1c00014f7983 */ /* 0x002ea80000300800 */
[----:B------:R1:W-:Y:S04]  /*30050*/  STL.64 [R1+0xab8], R60 ;  /* 0x000ab83c01007387 */ /* 0x0003e80000100a00 */
[----:B------:R-:W3:Y:S04]  /*30060*/  LDL.LU R78, [R1+0xb24] ;  /* 0x000b2400014e7983 */ /* 0x000ee80000300800 */
[----:B------:R4:W-:Y:S01]  /*30070*/  STL.64 [R1+0xac0], R80 ;  /* 0x000ac05001007387 */ /* 0x0009e20000100a00 */
[----:B-1----:R-:W-:-:S03]  /*30080*/  LEA R60, P6, R86, R0, 0x2 ;  /* 0x00000000563c7211 */ /* 0x002fc600078c10ff */
[----:B----4-:R-:W4:Y:S04]  /*30090*/  LDL.LU R81, [R1+0xb2c] ;  /* 0x000b2c0001517983 */ /* 0x010f280000300800 */
[----:B------:R-:W4:Y:S01]  /*300a0*/  LDL.LU R80, [R1+0xb34] ;  /* 0x000b340001507983 */ /* 0x000f220000300800 */
[----:B------:R-:W-:-:S03]  /*300b0*/  LEA.HI.X.SX32 R61, R86, R250, 0x2, P6 ;  /* 0x000000fa563d7211 */ /* 0x000fc600030f16ff */
[----:B------:R1:W-:Y:S01]  /*300c0*/  STL.64 [R1+0xac8], R84 ;  /* 0x000ac85401007387 */ /* 0x0003e20000100a00 */
[----:B------:R-:W-:-:S03]  /*300d0*/  LEA R104, P1, R89, R0, 0x2 ;  /* 0x0000000059687211 */ /* 0x000fc600078210ff */
[----:B-1----:R-:W4:Y:S04]  /*300e0*/  LDL.LU R85, [R1+0xb3c] ;  /* 0x000b3c0001557983 */ /* 0x002f280000300800 */
[----:B------:R-:W4:Y:S04]  /*300f0*/  LDL.LU R84, [R1+0xb44] ;  /* 0x000b440001547983 */ /* 0x000f280000300800 */
[----:B------:R1:W-:Y:S01]  /*30100*/  STL.64 [R1+0xad0], R60 ;  /* 0x000ad03c01007387 */ /* 0x0003e20000100a00 */
[----:B------:R-:W-:Y:S02]  /*30110*/  LEA.HI.X.SX32 R105, R89, R250, 0x2, P1 ;  /* 0x000000fa59697211 */ /* 0x000fe400008f16ff */
[C---:B------:R-:W-:Y:S01]  /*30120*/  LEA R100, P0, R62.reuse, R0, 0x2 ;  /* 0x000000003e647211 */ /* 0x040fe200078010ff */
[----:B-1----:R-:W4:Y:S04]  /*30130*/  LDL.LU R61, [R1+0xb4c] ;  /* 0x000b4c00013d7983 */ /* 0x002f280000300800 */
[----:B------:R-:W4:Y:S04]  /*30140*/  LDL.LU R60, [R1+0xb54] ;  /* 0x000b5400013c7983 */ /* 0x000f280000300800 */
[----:B------:R-:W4:Y:S01]  /*30150*/  LDL.LU R103, [R1+0xb5c] ;  /* 0x000b5c0001677983 */ /* 0x000f220000300800 */
[----:B------:R-:W-:-:S03]  /*30160*/  LEA.HI.X.SX32 R101, R62, R250, 0x2, P0 ;  /* 0x000000fa3e657211 */ /* 0x000fc600000f16ff */
[----:B------:R1:W-:Y:S01]  /*30170*/  STL.64 [R1+0xad8], R104 ;  /* 0x000ad86801007387 */ /* 0x0003e20000100a00 */
[----:B------:R-:W-:-:S03]  /*30180*/  LEA R86, P6, R63, R0, 0x2 ;  /* 0x000000003f567211 */ /* 0x000fc600078c10ff */
[----:B------:R-:W4:Y:S01]  /*30190*/  LDL.LU R89, [R1+0xb64] ;  /* 0x000b640001597983 */ /* 0x000f220000300800 */
[----:B------:R-:W-:-:S03]  /*301a0*/  LEA.HI.X.SX32 R87, R63, R250, 0x2, P6 ;  /* 0x000000fa3f577211 */ /* 0x000fc600030f16ff */
[----:B------:R-:W4:Y:S04]  /*301b0*/  LDL.LU R62, [R1+0xb6c] ;  /* 0x000b6c00013e7983 */ /* 0x000f280000300800 */
[----:B------:R1:W-:Y:S02]  /*301c0*/  STL.64 [R1+0xae0], R100 ;  /* 0x000ae06401007387 */ /* 0x0003e40000100a00 */
[C---:B-1----:R-:W-:Y:S02]  /*301d0*/  LEA R104, P1, R93.reuse, R0, 0x2 ;  /* 0x000000005d687211 */ /* 0x042fe400078210ff */
[----:B------:R-:W4:Y:S02]  /*301e0*/  LDL.LU R63, [R1+0xb74] ;  /* 0x000b7400013f7983 */ /* 0x000f240000300800 */
[----:B------:R-:W-:Y:S01]  /*301f0*/  LEA.HI.X.SX32 R105, R93, R250, 0x2, P1 ;  /* 0x000000fa5d697211 */ /* 0x000fe200008f16ff */
[----:B------:R-:W-:-:S02]  /*30200*/  IMAD.MOV.U32 R101, RZ, RZ, R92 ;  /* 0x000000ffff657224 */ /* 0x000fc400078e005c */
[----:B------:R-:W4:Y:S04]  /*30210*/  LDL.LU R92, [R1+0xb7c] ;  /* 0x000b7c00015c7983 */ /* 0x000f280000300800 */
[----:B------:R1:W-:Y:S04]  /*30220*/  STL.64 [R1+0xaf0], R86 ;  /* 0x000af05601007387 */ /* 0x0003e80000100a00 */
[----:B------:R-:W4:Y:S01]  /*30230*/  LDL.LU R93, [R1+0xb84] ;  /* 0x000b8400015d7983 */ /* 0x000f220000300800 */
[----:B-1----:R-:W-:Y:S01]  /*30240*/  LEA R86, P6, R88, R0, 0x2 ;  /* 0x0000000058567211 */ /* 0x002fe200078c10ff */
[----:B------:R-:W-:-:S02]  /*30250*/  IMAD.MOV.U32 R87, RZ, RZ, R88 ;  /* 0x000000ffff577224 */ /* 0x000fc400078e0058 */
[----:B------:R-:W4:Y:S01]  /*30260*/  LDL.LU R88, [R1+0xb8c] ;  /* 0x000b8c0001587983 */ /* 0x000f220000300800 */
[----:B------:R-:W-:-:S03]  /*30270*/  LEA R100, P0, R252, R0, 0x2 ;  /* 0x00000000fc647211 */ /* 0x000fc600078010ff */
[----:B------:R1:W-:Y:S01]  /*30280*/  STL.64 [R1+0xae8], R104 ;  /* 0x000ae86801007387 */ /* 0x0003e20000100a00 */
[----:B------:R-:W-:Y:S02]  /*30290*/  LEA.HI.X.SX32 R87, R87, R250, 0x2, P6 ;  /* 0x000000fa57577211 */ /* 0x000fe400030f16ff */
[----:B-1----:R-:W-:Y:S01]  /*302a0*/  LEA R104, P1, R101, R0, 0x2 ;  /* 0x0000000065687211 */ /* 0x002fe200078210ff */
[----:B------:R-:W-:Y:S01]  /*302b0*/  IMAD.MOV.U32 R105, RZ, RZ, R101 ;  /* 0x000000ffff697224 */ /* 0x000fe200078e0065 */
[-C--:B------:R-:W-:Y:S02]  /*302c0*/  LEA.HI.X.SX32 R101, R252, R250.reuse, 0x2, P0 ;  /* 0x000000fafc657211 */ /* 0x080fe400000f16ff */
[----:B------:R-:W4:Y:S02]  /*302d0*/  LDL.LU R252, [R1+0xbb4] ;  /* 0x000bb40001fc7983 */ /* 0x000f240000300800 */
[----:B------:R-:W-:Y:S02]  /*302e0*/  LEA.HI.X.SX32 R105, R105, R250, 0x2, P1 ;  /* 0x000000fa69697211 */ /* 0x000fe400008f16ff */
[----:B------:R2:W-:Y:S04]  /*302f0*/  STL.64 [R1+0xaf8], R100 ;  /* 0x000af86401007387 */ /* 0x0005e80000100a00 */
[----:B------:R3:W-:Y:S04]  /*30300*/  STL.64 [R1+0xb00], R86 ;  /* 0x000b005601007387 */ /* 0x0007e80000100a00 */
[----:B------:R4:W-:Y:S01]  /*30310*/  STL.64 [R1+0xb08], R104 ;  /* 0x000b086801007387 */ /* 0x0009e20000100a00 */
[----:B--2---:R-:W-:-:S04]  /*30320*/  LEA R100, P0, R79, R0, 0x2 ;  /* 0x000000004f647211 */ /* 0x004fc800078010ff */
[----:B------:R-:W-:Y:S02]  /*30330*/  LEA.HI.X.SX32 R101, R79, R250, 0x2, P0 ;  /* 0x000000fa4f657211 */ /* 0x000fe400000f16ff */
[----:B------:R-:W2:Y:S01]  /*30340*/  LDL.LU R79, [R1+0x2b38] ;  /* 0x002b3800014f7983 */ /* 0x000ea20000300800 */
[----:B---3--:R-:W-:-:S03]  /*30350*/  LEA R86, P6, R78, R0, 0x2 ;  /* 0x000000004e567211 */ /* 0x008fc600078c10ff */
[----:B------:R1:W-:Y:S01]  /*30360*/  STL.64 [R1+0xb10], R100 ;  /* 0x000b106401007387 */ /* 0x0003e20000100a00 */
[----:B------:R-:W-:-:S03]  /*30370*/  LEA.HI.X.SX32 R87, R78, R250, 0x2, P6 ;  /* 0x000000fa4e577211 */ /* 0x000fc600030f16ff */
[----:B------:R-:W3:Y:S04]  /*30380*/  LDL.LU R78, [R1+0x2b34] ;  /* 0x002b3400014e7983 */ /* 0x000ee80000300800 */
[----:B------:R4:W-:Y:S02]  /*30390*/  STL.64 [R1+0xb18], R86 ;  /* 0x000b185601007387 */ /* 0x0009e40000100a00 */
[CC--:B----4-:R-:W-:Y:S02]  /*303a0*/  LEA R104, P1, R81.reuse, R0.reuse, 0x2 ;  /* 0x0000000051687211 */ /* 0x0d0fe400078210ff */
[----:B-1----:R-:W-:Y:S02]  /*303b0*/  LEA R100, P0, R80, R0, 0x2 ;  /* 0x0000000050647211 */ /* 0x002fe400078010ff */
[----:B------:R-:W-:-:S02]  /*303c0*/  LEA.HI.X.SX32 R105, R81, R250, 0x2, P1 ;  /* 0x000000fa51697211 */ /* 0x000fc400008f16ff */
[----:B------:R-:W4:Y:S01]  /*303d0*/  LDL.LU R81, [R1+0x2b30] ;  /* 0x002b300001517983 */ /* 0x000f220000300800 */
[----:B------:R-:W-:-:S03]  /*303e0*/  LEA.HI.X.SX32 R101, R80, R250, 0x2, P0 ;  /* 0x000000fa50657211 */ /* 0x000fc600000f16ff */
[----:B------:R1:W-:Y:S04]  /*303f0*/  STL.64 [R1+0xb20], R104 ;  /* 0x000b206801007387 */ /* 0x0003e80000100a00 */
[----:B------:R-:W2:Y:S01]  /*30400*/  LDL.LU R80, [R1+0x2b2c] ;  /* 0x002b2c0001507983 */ /* 0x000ea20000300800 */
[----:B------:R-:W-:-:S03]  /*30410*/  LEA R86, P6, R85, R0, 0x2 ;  /* 0x0000000055567211 */ /* 0x000fc600078c10ff */
[----:B------:R1:W-:Y:S02]  /*30420*/  STL.64 [R1+0xb30], R100 ;  /* 0x000b306401007387 */ /* 0x0003e40000100a00 */
[C---:B-1----:R-:W-:Y:S02]  /*30430*/  LEA R104, P1, R84.reuse, R0, 0x2 ;  /* 0x0000000054687211 */ /* 0x042fe400078210ff */
[-C--:B------:R-:W-:Y:S02]  /*30440*/  LEA.HI.X.SX32 R87, R85, R250.reuse, 0x2, P6 ;  /* 0x000000fa55577211 */ /* 0x080fe400030f16ff */
[----:B------:R-:W-:Y:S01]  /*30450*/  LEA.HI.X.SX32 R105, R84, R250, 0x2, P1 ;  /* 0x000000fa54697211 */ /* 0x000fe200008f16ff */
[----:B------:R-:W2:Y:S04]  /*30460*/  LDL.LU R85, [R1+0x2b28] ;  /* 0x002b280001557983 */ /* 0x000ea80000300800 */
[----:B------:R1:W-:Y:S04]  /*30470*/  STL.64 [R1+0xb28], R86 ;  /* 0x000b285601007387 */ /* 0x0003e80000100a00 */
[----:B------:R-:W2:Y:S01]  /*30480*/  LDL.LU R84, [R1+0x2b24] ;  /* 0x002b240001547983 */ /* 0x000ea20000300800 */
[----:B------:R-:W-:-:S03]  /*30490*/  LEA R100, P0, R61, R0, 0x2 ;  /* 0x000000003d647211 */ /* 0x000fc600078010ff */
[----:B------:R1:W-:Y:S01]  /*304a0*/  STL.64 [R1+0xb38], R104 ;  /* 0x000b386801007387 */ /* 0x0003e20000100a00 */
[----:B------:R-:W-:Y:S02]  /*304b0*/  LEA.HI.X.SX32 R101, R61, R250, 0x2, P0 ;  /* 0x000000fa3d657211 */ /* 0x000fe400000f16ff */
[C---:B-1----:R-:W-:Y:S01]  /*304c0*/  LEA R86, P6, R60.reuse, R0, 0x2 ;  /* 0x000000003c567211 */ /* 0x042fe200078c10ff */
[----:B------:R-:W2:Y:S03]  /*304d0*/  LDL.LU R61, [R1+0x2b20] ;  /* 0x002b2000013d7983 */ /* 0x000ea60000300800 */
[----:B------:R-:W-:Y:S02]  /*304e0*/  LEA.HI.X.SX32 R87, R60, R250, 0x2, P6 ;  /* 0x000000fa3c577211 */ /* 0x000fe400030f16ff */
[C---:B------:R-:W-:Y:S01]  /*304f0*/  LEA R104, P1, R103.reuse, R0, 0x2 ;  /* 0x0000000067687211 */ /* 0x040fe200078210ff */
[----:B------:R1:W-:Y:S03]  /*30500*/  STL.64 [R1+0xb40], R100 ;  /* 0x000b406401007387 */ /* 0x0003e60000100a00 */
[----:B------:R-:W-:Y:S01]  /*30510*/  LEA.HI.X.SX32 R105, R103, R250, 0x2, P1 ;  /* 0x000000fa67697211 */ /* 0x000fe200008f16ff */
[----:B------:R-:W2:Y:S04]  /*30520*/  LDL.LU R60, [R1+0x2b1c] ;  /* 0x002b1c00013c7983 */ /* 0x000ea80000300800 */
[----:B------:R1:W-:Y:S02]  /*30530*/  STL.64 [R1+0xb48], R86 ;  /* 0x000b485601007387 */ /* 0x0003e40000100a00 */
[----:B-1----:R-:W-:-:S02]  /*30540*/  LEA R100, P0, R89, R0, 0x2 ;  /* 0x0000000059647211 */ /* 0x002fc400078010ff */
[----:B------:R-:W2:Y:S02]  /*30550*/  LDL.LU R103, [R1+0x2b18] ;  /* 0x002b180001677983 */ /* 0x000ea40000300800 */
[----:B------:R-:W-:Y:S02]  /*30560*/  LEA.HI.X.SX32 R101, R89, R250, 0x2, P0 ;  /* 0x000000fa59657211 */ /* 0x000fe400000f16ff */
[----:B------:R1:W-:Y:S01]  /*30570*/  STL.64 [R1+0xb50], R104 ;  /* 0x000b506801007387 */ /* 0x0003e20000100a00 */
[----:B------:R-:W-:-:S03]  /*30580*/  LEA R86, P6, R62, R0, 0x2 ;  /* 0x000000003e567211 */ /* 0x000fc600078c10ff */
[----:B------:R-:W2:Y:S01]  /*30590*/  LDL.LU R89, [R1+0x2b14] ;  /* 0x002b140001597983 */ /* 0x000ea20000300800 */
[----:B------:R-:W-:-:S03]  /*305a0*/  LEA.HI.X.SX32 R87, R62, R250, 0x2, P6 ;  /* 0x000000fa3e577211 */ /* 0x000fc600030f16ff */
[----:B------:R1:W-:Y:S02]  /*305b0*/  STL.64 [R1+0xb58], R100 ;  /* 0x000b586401007387 */ /* 0x0003e40000100a00 */
[C---:B-1----:R-:W-:Y:S02]  /*305c0*/  LEA R104, P1, R63.reuse, R0, 0x2 ;  /* 0x000000003f687211 */ /* 0x042fe400078210ff */
[----:B------:R-:W2:Y:S02]  /*305d0*/  LDL.LU R62, [R1+0x2b10] ;  /* 0x002b1000013e7983 */ /* 0x000ea40000300800 */
[----:B------:R-:W-:Y:S02]  /*305e0*/  LEA.HI.X.SX32 R105, R63, R250, 0x2, P1 ;  /* 0x000000fa3f697211 */ /* 0x000fe400008f16ff */
[----:B------:R1:W-:Y:S01]  /*305f0*/  STL.64 [R1+0xb60], R86 ;  /* 0x000b605601007387 */ /* 0x0003e20000100a00 */
[----:B------:R-:W-:-:S03]  /*30600*/  LEA R100, P0, R92, R0, 0x2 ;  /* 0x000000005c647211 */ /* 0x000fc600078010ff */
[----:B------:R-:W3:Y:S01]  /*30610*/  LDL.LU R63, [R1+0x2b0c] ;  /* 0x002b0c00013f7983 */ /* 0x000ee20000300800 */
        /* <DEDUP_REMOVED lines=12> */
[----:B------:R-:W-:Y:S01]  /*306e0*/  LEA.HI.X.SX32 R101, R252, R250, 0x2, P0 ;  /* 0x000000fafc657211 */ /* 0x000fe200000f16ff */
[----:B------:R3:W-:Y:S04]  /*306f0*/  STL.64 [R1+0xb80], R104 ;  /* 0x000b806801007387 */ /* 0x0007e80000100a00 */
[----:B------:R4:W-:Y:S01]  /*30700*/  STL.64 [R1+0xb88], R100 ;  /* 0x000b886401007387 */ /* 0x0009e20000100a00 */
[----:B------:R-:W-:Y:S01]  /*30710*/  IMAD.MOV.U32 R252, RZ, RZ, R102 ;  /* 0x000000fffffc7224 */ /* 0x000fe200078e0066 */
[----:B--2---:R-:W-:-:S04]  /*30720*/  LEA R86, P6, R62, R0, 0x2 ;  /* 0x000000003e567211 */ /* 0x004fc800078c10ff */
[----:B------:R-:W-:Y:S02]  /*30730*/  LEA.HI.X.SX32 R87, R62, R250, 0x2, P6 ;  /* 0x000000fa3e577211 */ /* 0x000fe400030f16ff */
[----:B------:R1:W5:Y:S01]  /*30740*/  LDL.LU R62, [R1+0x2afc] ;  /* 0x002afc00013e7983 */ /* 0x0003620000300800 */
[----:B---3--:R-:W-:-:S03]  /*30750*/  LEA R104, P1, R63, R0, 0x2 ;  /* 0x000000003f687211 */ /* 0x008fc600078210ff */
[----:B------:R2:W-:Y:S01]  /*30760*/  STL.64 [R1+0xbb0], R86 ;  /* 0x000bb05601007387 */ /* 0x0005e20000100a00 */
[----:B------:R-:W-:-:S03]  /*30770*/  LEA.HI.X.SX32 R105, R63, R250, 0x2, P1 ;  /* 0x000000fa3f697211 */ /* 0x000fc600008f16ff */
[----:B------:R1:W5:Y:S01]  /*30780*/  LDL.LU R63, [R1+0x2af8] ;  /* 0x002af800013f7983 */ /* 0x0003620000300800 */
[----:B----4-:R-:W-:-:S03]  /*30790*/  LEA R100, P0, R92, R0, 0x2 ;  /* 0x000000005c647211 */ /* 0x010fc600078010ff */
[----:B------:R3:W-:Y:S01]  /*307a0*/  STL.64 [R1+0xbe0], R104 ;  /* 0x000be06801007387 */ /* 0x0007e20000100a00 */
[----:B------:R-:W-:-:S03]  /*307b0*/  LEA.HI.X.SX32 R101, R92, R250, 0x2, P0 ;  /* 0x000000fa5c657211 */ /* 0x000fc600000f16ff */
[----:B------:R1:W5:Y:S01]  /*307c0*/  LDL.LU R92, [R1+0x2af4] ;  /* 0x002af400015c7983 */ /* 0x0003620000300800 */
[----:B--2---:R-:W-:-:S03]  /*307d0*/  LEA R86, P6, R93, R0, 0x2 ;  /* 0x000000005d567211 */ /* 0x004fc600078c10ff */
[----:B------:R2:W-:Y:S01]  /*307e0*/  STL.64 [R1+0xbe8], R100 ;  /* 0x000be86401007387 */ /* 0x0005e20000100a00 */
[----:B------:R-:W-:-:S03]  /*307f0*/  LEA.HI.X.SX32 R87, R93, R250, 0x2, P6 ;  /* 0x000000fa5d577211 */ /* 0x000fc600030f16ff */
[----:B------:R1:W5:Y:S01]  /*30800*/  LDL.LU R93, [R1+0x2af0] ;  /* 0x002af000015d7983 */ /* 0x0003620000300800 */
[----:B---3--:R-:W-:-:S03]  /*30810*/  LEA R104, P1, R88, R0, 0x2 ;  /* 0x0000000058687211 */ /* 0x008fc600078210ff */
[----:B------:R3:W-:Y:S01]  /*30820*/  STL.64 [R1+0xbf8], R86 ;  /* 0x000bf85601007387 */ /* 0x0007e20000100a00 */
[----:B------:R-:W-:Y:S02]  /*30830*/  LEA.HI.X.SX32 R105, R88, R250, 0x2, P1 ;  /* 0x000000fa58697211 */ /* 0x000fe400008f16ff */
[C---:B--2---:R-:W-:Y:S01]  /*30840*/  LEA R100, P0, R89.reuse, R0, 0x2 ;  /* 0x0000000059647211 */ /* 0x044fe200078010ff */
[----:B------:R1:W5:Y:S03]  /*30850*/  LDL.LU R88, [R1+0x2aec] ;  /* 0x002aec0001587983 */ /* 0x0003660000300800 */
[----:B------:R-:W-:Y:S01]  /*30860*/  LEA.HI.X.SX32 R101, R89, R250, 0x2, P0 ;  /* 0x000000fa59657211 */ /* 0x000fe200000f16ff */
[----:B------:R2:W-:Y:S01]  /*30870*/  STL.64 [R1+0xbf0], R104 ;  /* 0x000bf06801007387 */ /* 0x0005e20000100a00 */
[----:B---3--:R-:W-:-:S03]  /*30880*/  LEA R86, P6, R103, R0, 0x2 ;  /* 0x0000000067567211 */ /* 0x008fc600078c10ff */
[----:B------:R1:W5:Y:S01]  /*30890*/  LDL.LU R89, [R1+0x2ae8] ;  /* 0x002ae80001597983 */ /* 0x0003620000300800 */
[----:B------:R-:W-:-:S03]  /*308a0*/  LEA.HI.X.SX32 R87, R103, R250, 0x2, P6 ;  /* 0x000000fa67577211 */ /* 0x000fc600030f16ff */
[----:B------:R3:W-:Y:S01]  /*308b0*/  STL.64 [R1+0xc00], R100 ;  /* 0x000c006401007387 */ /* 0x0007e20000100a00 */
[----:B--2---:R-:W-:-:S03]  /*308c0*/  LEA R104, P1, R60, R0, 0x2 ;  /* 0x000000003c687211 */ /* 0x004fc600078210ff */
[----:B------:R2:W-:Y:S01]  /*308d0*/  STL.64 [R1+0xc10], R86 ;  /* 0x000c105601007387 */ /* 0x0005e20000100a00 */
[----:B------:R-:W-:Y:S02]  /*308e0*/  LEA.HI.X.SX32 R105, R60, R250, 0x2, P1 ;  /* 0x000000fa3c697211 */ /* 0x000fe400008f16ff */
[CC--:B---3--:R-:W-:Y:S02]  /*308f0*/  LEA R100, P0, R61.reuse, R0.reuse, 0x2 ;  /* 0x000000003d647211 */ /* 0x0c8fe400078010ff */
[C---:B------:R-:W-:Y:S02]  /*30900*/  LEA R102, P6, R84.reuse, R0, 0x2 ;  /* 0x0000000054667211 */ /* 0x040fe400078c10ff */
[-C--:B------:R-:W-:Y:S01]  /*30910*/  LEA.HI.X.SX32 R101, R61, R250.reuse, 0x2, P0 ;  /* 0x000000fa3d657211 */ /* 0x080fe200000f16ff */
[----:B--2---:R1:W5:Y:S04]  /*30920*/  LDL.LU.64 R86, [R1+0x2ae0] ;  /* 0x002ae00001567983 */ /* 0x0043680000300a00 */
[----:B------:R1:W5:Y:S01]  /*30930*/  LDL.LU R60, [R1+0x2ad8] ;  /* 0x002ad800013c7983 */ /* 0x0003620000300800 */
[----:B------:R-:W-:-:S03]  /*30940*/  LEA.HI.X.SX32 R103, R84, R250, 0x2, P6 ;  /* 0x000000fa54677211 */ /* 0x000fc600030f16ff */
[----:B------:R2:W-:Y:S04]  /*30950*/  STL.64 [R1+0xc18], R104 ;  /* 0x000c186801007387 */ /* 0x0005e80000100a00 */
[----:B------:R1:W5:Y:S04]  /*30960*/  LDL.LU R61, [R1+0x2ad4] ;  /* 0x002ad400013d7983 */ /* 0x0003680000300800 */
[----:B------:R3:W-:Y:S01]  /*30970*/  STL.64 [R1+0xc20], R100 ;  /* 0x000c206401007387 */ /* 0x0007e20000100a00 */
[----:B--2---:R-:W-:-:S03]  /*30980*/  LEA R104, P1, R85, R0, 0x2 ;  /* 0x0000000055687211 */ /* 0x004fc600078210ff */
[----:B------:R1:W5:Y:S01]  /*30990*/  LDL.LU R84, [R1+0x2ad0] ;  /* 0x002ad00001547983 */ /* 0x0003620000300800 */
[----:B------:R-:W-:Y:S02]  /*309a0*/  LEA.HI.X.SX32 R105, R85, R250, 0x2, P1 ;  /* 0x000000fa55697211 */ /* 0x000fe400008f16ff */
[C---:B---3--:R-:W-:Y:S01]  /*309b0*/  LEA R100, P0, R80.reuse, R0, 0x2 ;  /* 0x0000000050647211 */ /* 0x048fe200078010ff */
[----:B------:R2:W-:Y:S03]  /*309c0*/  STL.64 [R1+0xc28], R102 ;  /* 0x000c286601007387 */ /* 0x0005e60000100a00 */
[----:B------:R-:W-:Y:S01]  /*309d0*/  LEA.HI.X.SX32 R101, R80, R250, 0x2, P0 ;  /* 0x000000fa50657211 */ /* 0x000fe200000f16ff */
[----:B------:R1:W5:Y:S04]  /*309e0*/  LDL.LU R85, [R1+0x2acc] ;  /* 0x002acc0001557983 */ /* 0x0003680000300800 */
[----:B------:R3:W-:Y:S01]  /*309f0*/  STL.64 [R1+0xc30], R104 ;  /* 0x000c306801007387 */ /* 0x0007e20000100a00 */
[----:B--2---:R-:W-:-:S03]  /*30a00*/  LEA R102, P6, R81, R0, 0x2 ;  /* 0x0000000051667211 */ /* 0x004fc600078c10ff */
[----:B------:R1:W5:Y:S01]  /*30a10*/  LDL.LU R80, [R1+0x2ac8] ;  /* 0x002ac80001507983 */ /* 0x0003620000300800 */
[----:B------:R-:W-:-:S03]  /*30a20*/  LEA.HI.X.SX32 R103, R81, R250, 0x2, P6 ;  /* 0x000000fa51677211 */ /* 0x000fc600030f16ff */
[----:B------:R2:W-:Y:S01]  /*30a30*/  STL.64 [R1+0xc40], R100 ;  /* 0x000c406401007387 */ /* 0x0005e20000100a00 */
[----:B---3--:R-:W-:-:S03]  /*30a40*/  LEA R104, P1, R78, R0, 0x2 ;  /* 0x000000004e687211 */ /* 0x008fc600078210ff */
[----:B------:R1:W5:Y:S01]  /*30a50*/  LDL.LU R81, [R1+0x2ac4] ;  /* 0x002ac40001517983 */ /* 0x0003620000300800 */
[----:B------:R-:W-:-:S03]  /*30a60*/  LEA.HI.X.SX32 R105, R78, R250, 0x2, P1 ;  /* 0x000000fa4e697211 */ /* 0x000fc600008f16ff */
        /* <DEDUP_REMOVED lines=39> */
[----:B------:R3:W-:Y:S01]  /*30ce0*/  STL.64 [R1+0xc90], R104 ;  /* 0x000c906801007387 */ /* 0x0007e20000100a00 */
[----:B--2---:R-:W-:Y:S01]  /*30cf0*/  IMAD.MOV.U32 R103, RZ, RZ, R252 ;  /* 0x000000ffff677224 */ /* 0x004fe200078e00fc */
[-C--:B------:R-:W-:Y:S01]  /*30d00*/  LEA R102, P6, R66, R0.reuse, 0x2 ;  /* 0x0000000042667211 */ /* 0x080fe200078c10ff */
[----:B------:R-:W-:Y:S01]  /*30d10*/  IMAD.MOV.U32 R252, RZ, RZ, R96 ;  /* 0x000000fffffc7224 */ /* 0x000fe200078e0060 */
[----:B---3--:R1:W5:Y:S01]  /*30d20*/  LDL.LU.64 R104, [R1+0x2a98] ;  /* 0x002a980001687983 */ /* 0x0083620000300a00 */
[----:B------:R-:W-:-:S03]  /*30d30*/  LEA R96, P1, R67, R0, 0x2 ;  /* 0x0000000043607211 */ /* 0x000fc600078210ff */
[----:B------:R1:W5:Y:S04]  /*30d40*/  LDL.LU R65, [R1+0x2a94] ;  /* 0x002a940001417983 */ /* 0x0003680000300800 */
[----:B------:R2:W-:Y:S01]  /*30d50*/  STL.64 [R1+0xc98], R100 ;  /* 0x000c986401007387 */ /* 0x0005e20000100a00 */
[-C--:B------:R-:W-:Y:S01]  /*30d60*/  LEA.HI.X.SX32 R97, R67, R250.reuse, 0x2, P1 ;  /* 0x000000fa43617211 */ /* 0x080fe200008f16ff */
[----:B--2---:R-:W-:Y:S01]  /*30d70*/  IMAD.MOV.U32 R101, RZ, RZ, R103 ;  /* 0x000000ffff657224 */ /* 0x004fe200078e0067 */
[----:B------:R-:W-:Y:S02]  /*30d80*/  LEA.HI.X.SX32 R103, R66, R250, 0x2, P6 ;  /* 0x000000fa42677211 */ /* 0x000fe400030f16ff */
[----:B------:R1:W5:Y:S01]  /*30d90*/  LDL.LU R66, [R1+0x2a90] ;  /* 0x002a900001427983 */ /* 0x0003620000300800 */
[----:B------:R-:W-:-:S03]  /*30da0*/  LEA R100, P0, R68, R0, 0x2 ;  /* 0x0000000044647211 */ /* 0x000fc600078010ff */
[----:B------:R2:W-:Y:S04]  /*30db0*/  STL.64 [R1+0xca0], R102 ;  /* 0x000ca06601007387 */ /* 0x0005e80000100a00 */
[----:B------:R1:W5:Y:S04]  /*30dc0*/  LDL.LU R67, [R1+0x2a8c] ;  /* 0x002a8c0001437983 */ /* 0x0003680000300800 */
[----:B------:R3:W-:Y:S01]  /*30dd0*/  STL.64 [R1+0xca8], R96 ;  /* 0x000ca86001007387 */ /* 0x0007e20000100a00 */
[----:B--2---:R-:W-:-:S04]  /*30de0*/  LEA R102, P6, R69, R0, 0x2 ;  /* 0x0000000045667211 */ /* 0x004fc800078c10ff */
[-C--:B------:R-:W-:Y:S01]  /*30df0*/  LEA.HI.X.SX32 R103, R69, R250.reuse, 0x2, P6 ;  /* 0x000000fa45677211 */ /* 0x080fe200030f16ff */
[----:B---3--:R-:W-:Y:S01]  /*30e00*/  IMAD.MOV.U32 R97, RZ, RZ, R101 ;  /* 0x000000ffff617224 */ /* 0x008fe200078e0065 */
        /* <DEDUP_REMOVED lines=43> */
[----:B------:R-:W-:Y:S02]  /*310c0*/  LEA.HI.X.SX32 R97, R95, R250, 0x2, P1 ;  /* 0x000000fa5f617211 */ /* 0x000fe400008f16ff */
[----:B---3--:R-:W-:Y:S01]  /*310d0*/  LEA R100, P0, R103, R0, 0x2 ;  /* 0x0000000067647211 */ /* 0x008fe200078010ff */
[----:B------:R-:W-:Y:S01]  /*310e0*/  IMAD.MOV.U32 R101, RZ, RZ, R103 ;  /* 0x000000ffff657224 */ /* 0x000fe200078e0067 */
[-C--:B------:R-:W-:Y:S02]  /*310f0*/  LEA.HI.X.SX32 R103, R94, R250.reuse, 0x2, P6 ;  /* 0x000000fa5e677211 */ /* 0x080fe400030f16ff */
[----:B------:R1:W5:Y:S04]  /*31100*/  LDL.LU R94, [R1+0x2a60] ;  /* 0x002a6000015e7983 */ /* 0x0003680000300800 */
[----:B------:R2:W-:Y:S01]  /*31110*/  STL.64 [R1+0xcf8], R102 ;  /* 0x000cf86601007387 */ /* 0x0005e20000100a00 */
[----:B------:R-:W-:-:S03]  /*31120*/  LEA.HI.X.SX32 R101, R101, R250, 0x2, P0 ;  /* 0x000000fa65657211 */ /* 0x000fc600000f16ff */
[----:B------:R1:W5:Y:S04]  /*31130*/  LDL.LU R95, [R1+0x2a5c] ;  /* 0x002a5c00015f7983 */ /* 0x0003680000300800 */
[----:B------:R3:W-:Y:S01]  /*31140*/  STL.64 [R1+0xd08], R96 ;  /* 0x000d086001007387 */ /* 0x0007e20000100a00 */
[----:B--2---:R-:W-:-:S03]  /*31150*/  LEA R102, P6, R98, R0, 0x2 ;  /* 0x0000000062667211 */ /* 0x004fc600078c10ff */
[----:B------:R2:W-:Y:S01]  /*31160*/  STL.64 [R1+0xd10], R100 ;  /* 0x000d106401007387 */ /* 0x0005e20000100a00 */
[----:B------:R-:W-:-:S03]  /*31170*/  LEA.HI.X.SX32 R103, R98, R250, 0x2, P6 ;  /* 0x000000fa62677211 */ /* 0x000fc600030f16ff */
[----:B------:R1:W5:Y:S01]  /*31180*/  LDL.LU R98, [R1+0x2a58] ;  /* 0x002a580001627983 */ /* 0x0003620000300800 */
[-C--:B---3--:R-:W-:Y:S01]  /*31190*/  LEA R96, P1, R252, R0.reuse, 0x2 ;  /* 0x00000000fc607211 */ /* 0x088fe200078210ff */
[----:B------:R-:W-:Y:S02]  /*311a0*/  IMAD.MOV.U32 R97, RZ, RZ, R252 ;  /* 0x000000ffff617224 */ /* 0x000fe400078e00fc */
[----:B------:R-:W-:Y:S01]  /*311b0*/  IMAD.MOV.U32 R252, RZ, RZ, c[0x0][0x180] ;  /* 0x00006000fffc7624 */ /* 0x000fe200078e00ff */
[----:B------:R3:W-:Y:S01]  /*311c0*/  STL.64 [R1+0xd18], R102 ;  /* 0x000d186601007387 */ /* 0x0007e20000100a00 */
[----:B--2---:R-:W-:-:S03]  /*311d0*/  LEA R100, P0, R99, R0, 0x2 ;  /* 0x0000000063647211 */ /* 0x004fc600078010ff */
[C---:B------:R-:W-:Y:S02]  /*311e0*/  IADD3 R101, R252.reuse, -0x91, RZ ;  /* 0xffffff6ffc657810 */ /* 0x040fe40007ffe0ff */
[-C--:B------:R-:W-:Y:S02]  /*311f0*/  LEA.HI.X.SX32 R97, R97, R250.reuse, 0x2, P1 ;  /* 0x000000fa61617211 */ /* 0x080fe400008f16ff */
[----:B------:R-:W-:Y:S02]  /*31200*/  ISETP.GE.U32.AND P1, PT, R101, 0x7ffffef0, PT ;  /* 0x7ffffef06500780c */ /* 0x000fe40003f26070 */
[----:B------:R-:W-:Y:S02]  /*31210*/  LEA.HI.X.SX32 R101, R99, R250, 0x2, P0 ;  /* 0x000000fa63657211 */ /* 0x000fe400000f16ff */
[C---:B---3--:R-:W-:Y:S01]  /*31220*/  LEA R102, P6, R251.reuse, R0, 0x2 ;  /* 0x00000000fb667211 */ /* 0x048fe200078c10ff */
[----:B------:R2:W-:Y:S03]  /*31230*/  STL.64 [R1+0xd20], R96 ;  /* 0x000d206001007387 */ /* 0x0005e60000100a00 */
[----:B------:R-:W-:Y:S01]  /*31240*/  LEA.HI.X.SX32 R103, R251, R250, 0x2, P6 ;  /* 0x000000fafb677211 */ /* 0x000fe200030f16ff */
[----:B--2---:R1:W5:Y:S04]  /*31250*/  LDL.LU.64 R96, [R1+0x2a50] ;  /* 0x002a500001607983 */ /* 0x0043680000300a00 */
[----:B------:R1:W5:Y:S04]  /*31260*/  LDL.LU R99, [R1+0x2a48] ;  /* 0x002a480001637983 */ /* 0x0003680000300800 */
[----:B------:R2:W-:Y:S04]  /*31270*/  STL.64 [R1+0xd30], R100 ;  /* 0x000d306401007387 */ /* 0x0005e80000100a00 */
[----:B--2---:R1:W5:Y:S04]  /*31280*/  LDL.LU.64 R100, [R1+0x2a40] ;  /* 0x002a400001647983 */ /* 0x0043680000300a00 */
[----:B------:R2:W-:Y:S04]  /*31290*/  STL.64 [R1+0xd28], R102 ;  /* 0x000d286601007387 */ /* 0x0005e80000100a00 */
[----:B--2---:R1:W5:Y:S04]  /*312a0*/  LDL.LU.64 R102, [R1+0x2a38] ;  /* 0x002a380001667983 */ /* 0x0043680000300a00 */
[----:B------:R-:W2:Y:S01]  /*312b0*/  LDL.LU R250, [R1+0xef4] ;  /* 0x000ef40001fa7983 */ /* 0x000ea20000300800 */
[----:B------:R-:W-:Y:S01]  /*312c0*/  IADD3 R252, R252, -0x95, RZ ;  /* 0xffffff6bfcfc7810 */ /* 0x000fe20007ffe0ff */
[----:B------:R-:W-:-:S03]  /*312d0*/  IMAD.MOV.U32 R0, RZ, RZ, c[0x0][0x188] ;  /* 0x00006200ff007624 */ /* 0x000fc600078e00ff */
[----:B------:R-:W-:Y:S01]  /*312e0*/  ISETP.GE.U32.AND P0, PT, R252, 0x7ffffeec, PT ;  /* 0x7ffffeecfc00780c */ /* 0x000fe20003f06070 */
[----:B------:R-:W-:Y:S02]  /*312f0*/  IMAD.MOV.U32 R252, RZ, RZ, c[0x0][0x180] ;  /* 0x00006000fffc7624 */ /* 0x000fe400078e00ff */
[----:B------:R-:W-:Y:S01]  /*31300*/  IMAD.SHL.U32 R0, R0, 0x80, RZ ;  /* 0x0000008000007824 */ /* 0x000fe200078e00ff */
[----:B--2---:R-:W-:Y:S02]  /*31310*/  ISETP.NE.U32.AND P6, PT, R250, RZ, PT ;  /* 0x000000fffa00720c */ /* 0x004fe40003fc5070 */
[----:B------:R-:W-:Y:S02]  /*31320*/  IADD3 R250, R252, -0x99, RZ ;  /* 0xffffff67fcfa7810 */ /* 0x000fe40007ffe0ff */
[----:B-1----:R-:W1:Y:S02]  /*31330*/  S2R R251, SR_TID.X ;  /* 0x0000000000fb7919 */ /* 0x002e640000002100 */
[----:B-1----:R-:W-:-:S05]  /*31340*/  LOP3.LUT R251, R251, 0x7f, RZ, 0xc0, !PT ;  /* 0x0000007ffbfb7812 */ /* 0x002fca00078ec0ff */
[----:B------:R-:W-:-:S05]  /*31350*/  IMAD.SHL.U32 R251, R251, 0x4, RZ ;  /* 0x00000004fbfb7824 */ /* 0x000fca00078e00ff */
[C---:B------:R-:W-:Y:S02]  /*31360*/  LOP3.LUT R0, R251.reuse, 0x10, RZ, 0x3c, !PT ;  /* 0x00000010fb007812 */ /* 0x040fe400078e3cff */
[C---:B------:R-:W-:Y:S02]  /*31370*/  LOP3.LUT R0, R251.reuse, 0x30, RZ, 0x3c, !PT ;  /* 0x00000030fb007812 */ /* 0x040fe400078e3cff */
[C---:B------:R-:W-:Y:S01]  /*31380*/  LOP3.LUT R0, R251.reuse, 0x50, RZ, 0x3c, !PT ;  /* 0x00000050fb007812 */ /* 0x040fe200078e3cff */
[----:B------:R-:W-:Y:S01]  /*31390*/  IMAD.MOV.U32 R0, RZ, RZ, c[0x0][0x188] ;  /* 0x00006200ff007624 */ /* 0x000fe200078e00ff */
[----:B------:R-:W-:-:S03]  /*313a0*/  LOP3.LUT R251, R251, 0x70, RZ, 0x3c, !PT ;  /* 0x00000070fbfb7812 */ /* 0x000fc600078e3cff */
[----:B------:R-:W-:Y:S02]  /*313b0*/  IMAD.SHL.U32 R0, R0, 0x80, RZ ;  /* 0x0000008000007824 */ /* 0x000fe400078e00ff */
[----:B-----5:R-:W-:Y:S04]  /*313c0*/  STL.64 [R1+0x2f60], R104 ;  /* 0x002f606801007387 */ /* 0x020fe80000100a00 */
[----:B------:R1:W-:Y:S04]  /*313d0*/  STL.64 [R1+0x2f58], R102 ;  /* 0x002f586601007387 */ /* 0x0003e80000100a00 */
[----:B------:R-:W0:Y:S04]  /*313e0*/  LDGDEPBAR ;  /* 0x00000000000079af */ /* 0x000e280000000000 */
[----:B-1----:R-:W2:Y:S04]  /*313f0*/  LDL.64 R102, [R1+0x918] ;  /* 0x0009180001667983 */ /* 0x002ea80000100a00 */
[----:B------:R1:W-:Y:S04]  /*31400*/  STL.64 [R1+0x2f50], R100 ;  /* 0x002f506401007387 */ /* 0x0003e80000100a00 */
[----:B-1----:R-:W3:Y:S04]  /*31410*/  LDL.64 R100, [R1+0x540] ;  /* 0x0005400001647983 */ /* 0x002ee80000100a00 */
[----:B------:R1:W-:Y:S04]  /*31420*/  STL.64 [R1+0x2f48], R98 ;  /* 0x002f486201007387 */ /* 0x0003e80000100a00 */
[----:B-1----:R-:W2:Y:S04]  /*31430*/  LDL.64 R98, [R1+0x8d8] ;  /* 0x0008d80001627983 */ /* 0x002ea80000100a00 */
        /* <DEDUP_REMOVED lines=29> */
[----:B------:R-:W3:Y:S04]  /*31610*/  S2R R104, SR_TID.X ;  /* 0x0000000000687919 */ /* 0x000ee80000002100 */
[----:B-1----:R-:W2:Y:S04]  /*31620*/  LDL.64 R84, [R1+0x4c0] ;  /* 0x0004c00001547983 */ /* 0x002ea80000100a00 */
[----:B------:R1:W-:Y:S04]  /*31630*/  STL.64 [R1+0x2ec8], R60 ;  /* 0x002ec83c01007387 */ /* 0x0003e80000100a00 */
[----:B-1----:R-:W2:Y:S04]  /*31640*/  LDL.64 R60, [R1+0x480] ;  /* 0x00048000013c7983 */ /* 0x002ea80000100a00 */
[----:B------:R1:W-:Y:S04]  /*31650*/  STL.64 [R1+0x2ec0], R86 ;  /* 0x002ec05601007387 */ /* 0x0003e80000100a00 */
[----:B-1----:R-:W2:Y:S01]  /*31660*/  LDL.64 R86, [R1+0x440] ;  /* 0x0004400001567983 */ /* 0x002ea20000100a00 */
[----:B---3--:R-:W-:-:S03]  /*31670*/  LOP3.LUT R105, R104, 0x7f, RZ, 0xc0, !PT ;  /* 0x0000007f68697812 */ /* 0x008fc600078ec0ff */
[----:B------:R1:W-:Y:S04]  /*31680*/  STL.64 [R1+0x2eb8], R88 ;  /* 0x002eb85801007387 */ /* 0x0003e80000100a00 */
[----:B-1----:R-:W3:Y:S04]  /*31690*/  LDL.64 R88, [R1+0x400] ;  /* 0x0004000001587983 */ /* 0x002ee80000100a00 */
[----:B------:R1:W-:Y:S04]  /*316a0*/  STL.64 [R1+0x2eb0], R92 ;  /* 0x002eb05c01007387 */ /* 0x0003e80000100a00 */
[----:B-1----:R-:W2:Y:S04]  /*316b0*/  LDL.64 R92, [R1+0x3c0] ;  /* 0x0003c000015c7983 */ /* 0x002ea80000100a00 */
[----:B------:R1:W-:Y:S04]  /*316c0*/  STL.64 [R1+0x2ea8], R62 ;  /* 0x002ea83e01007387 */ /* 0x0003e80000100a00 */
[----:B------:R-:W-:Y:S04]  /*316d0*/  STL.64 [R1+0x2f68], R56 ;  /* 0x002f683801007387 */ /* 0x000fe80000100a00 */
[----:B------:R-:W-:Y:S01]  /*316e0*/  STL.64 [R1+0x2ea0], R2 ;  /* 0x002ea00201007387 */ /* 0x000fe20000100a00 */
[----:B-1----:R-:W-:-:S03]  /*316f0*/  IMAD.SHL.U32 R63, R105, 0x4, RZ ;  /* 0x00000004693f7824 */ /* 0x002fc600078e00ff */
[----:B------:R-:W-:Y:S04]  /*31700*/  STL.64 [R1+0x2e80], R4 ;  /* 0x002e800401007387 */ /* 0x000fe80000100a00 */
[----:B------:R1:W-:Y:S04]  /*31710*/  LDGSTS.E [R63], [R56.64], P6 ;  /* 0x00000000383f7fae */ /* 0x0003e8000b121848 */
[----:B------:R1:W-:Y:S04]  /*31720*/  LDGSTS.E [R63+0x1000], [R2.64], P6 ;  /* 0x01000000023f7fae */ /* 0x0003e8000b121848 */
        /* <DEDUP_REMOVED lines=8> */
[----:B------:R-:W-:Y:S04]  /*317b0*/  STL.64 [R1+0x2e60], R6 ;  /* 0x002e600601007387 */ /* 0x000fe80000100a00 */
[----:B------:R1:W-:Y:S04]  /*317c0*/  LDGSTS.E [R63+0xa000], [R20.64], P6 ;  /* 0x0a000000143f7fae */ /* 0x0003e8000b121848 */
[----:B------:R-:W-:Y:S04]  /*317d0*/  STL.64 [R1+0x2e40], R8 ;  /* 0x002e400801007387 */ /* 0x000fe80000100a00 */
[----:B------:R1:W-:Y:S04]  /*317e0*/  LDGSTS.E [R63+0xb000], [R22.64], P6 ;  /* 0x0b000000163f7fae */ /* 0x0003e8000b121848 */
[----:B------:R1:W-:Y:S04]  /*317f0*/  STL.64 [R1+0x2e20], R10 ;  /* 0x002e200a01007387 */ /* 0x0003e80000100a00 */
[----:B------:R1:W-:Y:S04]  /*31800*/  LDGSTS.E [R63+0xc000], [R24.64], P6 ;  /* 0x0c000000183f7fae */ /* 0x0003e8000b121848 */
[----:B------:R-:W-:Y:S04]  /*31810*/  STL.64 [R1+0x2df8], R12 ;  /* 0x002df80c01007387 */ /* 0x000fe80000100a00 */
        /* <DEDUP_REMOVED lines=30> */
[----:B------:R-:W-:Y:S04]  /*31a00*/  STL.64 [R1+0x2c38], R44 ;  /* 0x002c382c01007387 */ /* 0x000fe80000100a00 */
[----:B------:R-:W-:Y:S04]  /*31a10*/  STL.64 [R1+0x2c40], R46 ;  /* 0x002c402e01007387 */ /* 0x000fe80000100a00 */
[----:B------:R-:W-:Y:S04]  /*31a20*/  STL.64 [R1+0x2c48], R48 ;  /* 0x002c483001007387 */ /* 0x000fe80000100a00 */
[----:B------:R-:W-:Y:S04]  /*31a30*/  STL.64 [R1+0x2c50], R50 ;  /* 0x002c503201007387 */ /* 0x000fe80000100a00 */
[----:B------:R-:W-:Y:S04]  /*31a40*/  STL.64 [R1+0x2c60], R52 ;  /* 0x002c603401007387 */ /* 0x000fe80000100a00 */
[----:B------:R2:W-:Y:S04]  /*31a50*/  STL.64 [R1+0x2c68], R54 ;  /* 0x002c683601007387 */ /* 0x0005e80000100a00 */
[----:B-1----:R-:W4:Y:S04]  /*31a60*/  LDL.64 R10, [R1+0x998] ;  /* 0x00099800010a7983 */ /* 0x002f280000100a00 */
[----:B------:R-:W4:Y:S04]  /*31a70*/  LDL.64 R8, [R1+0xa20] ;  /* 0x000a200001087983 */ /* 0x000f280000100a00 */
[----:B------:R-:W4:Y:S04]  /*31a80*/  LDL.64 R6, [R1+0xa60] ;  /* 0x000a600001067983 */ /* 0x000f280000100a00 */
[----:B------:R-:W4:Y:S04]  /*31a90*/  LDL.64 R4, [R1+0xaa8] ;  /* 0x000aa80001047983 */ /* 0x000f280000100a00 */
[----:B------:R-:W4:Y:S04]  /*31aa0*/  LDL.64 R2, [R1+0xae8] ;  /* 0x000ae80001027983 */ /* 0x000f280000100a00 */
[----:B------:R-:W4:Y:S04]  /*31ab0*/  LDL.64 R56, [R1+0xb28] ;  /* 0x000b280001387983 */ /* 0x000f280000100a00 */
[----:B--2---:R1:W-:Y:S04]  /*31ac0*/  LDGSTS.E [R63+0x1c000], [R92.64], P6 ;  /* 0x1c0000005c3f7fae */ /* 0x0043e8000b121848 */
[----:B---3--:R2:W-:Y:S04]  /*31ad0*/  LDGSTS.E [R63+0x1d000], [R88.64], P6 ;  /* 0x1d000000583f7fae */ /* 0x0085e8000b121848 */
[----:B------:R3:W-:Y:S04]  /*31ae0*/  LDGSTS.E [R63+0x1e000], [R86.64], P6 ;  /* 0x1e000000563f7fae */ /* 0x0007e8000b121848 */
[----:B------:R1:W-:Y:S04]  /*31af0*/  LDGSTS.E [R63+0x1f000], [R60.64], P6 ;  /* 0x1f0000003c3f7fae */ /* 0x0003e8000b121848 */
[----:B------:R1:W-:Y:S04]  /*31b00*/  LDGSTS.E [R63+0x20000], [R84.64], P6 ;  /* 0x20000000543f7fae */ /* 0x0003e8000b121848 */
[----:B------:R1:W-:Y:S04]  /*31b10*/  LDGSTS.E [R63+0x21000], [R80.64], P6 ;  /* 0x21000000503f7fae */ /* 0x0003e8000b121848 */
[----:B------:R1:W-:Y:S04]  /*31b20*/  LDGSTS.E [R63+0x22000], [R100.64], P6 ;  /* 0x22000000643f7fae */ /* 0x0003e8000b121848 */
[----:B------:R2:W-:Y:S04]  /*31b30*/  LDGSTS.E [R63+0x23000], [R78.64], P6 ;  /* 0x230000004e3f7fae */ /* 0x0005e8000b121848 */
[----:B------:R2:W-:Y:S04]  /*31b40*/  LDGSTS.E [R63+0x24000], [R74.64], P6 ;  /* 0x240000004a3f7fae */ /* 0x0005e8000b121848 */
[----:B-1----:R-:W4:Y:S04]  /*31b50*/  LDL.64 R100, [R1+0x958] ;  /* 0x0009580001647983 */ /* 0x002f280000100a00 */
        /* <DEDUP_REMOVED lines=13> */
[----:B------:R-:W4:Y:S04]  /*31c30*/  LDL.64 R92, [R1+0xb68] ;  /* 0x000b6800015c7983 */ /* 0x000f280000100a00 */
[----:B--2---:R-:W2:Y:S04]  /*31c40*/  LDL.64 R88, [R1+0xbf0] ;  /* 0x000bf00001587983 */ /* 0x004ea80000100a00 */
[----:B-1----:R-:W2:Y:S04]  /*31c50*/  LDL.64 R102, [R1+0x9d8] ;  /* 0x0009d80001667983 */ /* 0x002ea80000100a00 */
[----:B---3--:R-:W3:Y:S04]  /*31c60*/  LDL.64 R86, [R1+0xc38] ;  /* 0x000c380001567983 */ /* 0x008ee80000100a00 */
[----:B------:R-:W3:Y:S04]  /*31c70*/  LDL.64 R60, [R1+0xc78] ;  /* 0x000c7800013c7983 */ /* 0x000ee80000100a00 */
[----:B------:R-:W3:Y:S04]  /*31c80*/  LDL.64 R84, [R1+0xcb8] ;  /* 0x000cb80001547983 */ /* 0x000ee80000100a00 */
[----:B------:R-:W3:Y:S04]  /*31c90*/  LDL.64 R80, [R1+0xcf8] ;  /* 0x000cf80001507983 */ /* 0x000ee80000100a00 */
[----:B------:R-:W3:Y:S04]  /*31ca0*/  LDL.LU.64 R54, [R1+0x58] ;  /* 0x0000580001367983 */ /* 0x000ee80000300a00 */
[----:B------:R-:W3:Y:S04]  /*31cb0*/  LDL.LU.64 R42, [R1+0x20] ;  /* 0x00002000012a7983 */ /* 0x000ee80000300a00 */
[----:B------:R-:W3:Y:S04]  /*31cc0*/  LDL.64 R78, [R1+0x3a0] ;  /* 0x0003a000014e7983 */ /* 0x000ee80000100a00 */
        /* <DEDUP_REMOVED lines=13> */
[----:B----4-:R1:W-:Y:S04]  /*31da0*/  LDGSTS.E [R63+0x32000], [R100.64], P6 ;  /* 0x32000000643f7fae */ /* 0x0103e8000b121848 */
[----:B------:R4:W-:Y:S04]  /*31db0*/  LDGSTS.E [R63+0x33000], [R10.64], P6 ;  /* 0x330000000a3f7fae */ /* 0x0009e8000b121848 */
[----:B-1----:R-:W4:Y:S04]  /*31dc0*/  LDL.64 R100, [R1+0x90] ;  /* 0x0000900001647983 */ /* 0x002f280000100a00 */
[----:B------:R-:W-:Y:S04]  /*31dd0*/  STL [R1+0x2f70], R63 ;  /* 0x002f703f01007387 */ /* 0x000fe80000100800 */
[----:B--2---:R1:W-:Y:S04]  /*31de0*/  LDGSTS.E [R63+0x34000], [R102.64], P6 ;  /* 0x34000000663f7fae */ /* 0x0043e8000b121848 */
[----:B------:R2:W-:Y:S04]  /*31df0*/  LDGSTS.E [R63+0x35000], [R8.64], P6 ;  /* 0x35000000083f7fae */ /* 0x0005e8000b121848 */
[----:B------:R2:W-:Y:S04]  /*31e00*/  LDGSTS.E [R63+0x36000], [R6.64], P6 ;  /* 0x36000000063f7fae */ /* 0x0005e8000b121848 */
[----:B-1----:R-:W1:Y:S04]  /*31e10*/  S2R R103, SR_TID.X ;  /* 0x0000000000677919 */ /* 0x002e680000002100 */
[----:B------:R1:W-:Y:S04]  /*31e20*/  LDGSTS.E [R63+0x37000], [R4.64], P6 ;  /* 0x37000000043f7fae */ /* 0x0003e8000b121848 */
[----:B------:R2:W-:Y:S04]  /*31e30*/  LDGSTS.E [R63+0x38000], [R2.64], P6 ;  /* 0x38000000023f7fae */ /* 0x0005e8000b121848 */
[----:B------:R1:W-:Y:S04]  /*31e40*/  LDGSTS.E [R63+0x39000], [R56.64], P6 ;  /* 0x39000000383f7fae */ /* 0x0003e8000b121848 */
[----:B------:R1:W-:Y:S04]  /*31e50*/  LDGSTS.E [R63+0x3a000], [R92.64], P6 ;  /* 0x3a0000005c3f7fae */ /* 0x0003e8000b121848 */
[----:B--2---:R-:W2:Y:S01]  /*31e60*/  LDL.64 R2, [R1+0x3a8] ;  /* 0x0003a80001027983 */ /* 0x004ea20000100a00 */
[----:B-1----:R-:W-:-:S03]  /*31e70*/  LOP3.LUT R103, R103, 0x7f, RZ, 0xc0, !PT ;  /* 0x0000007f67677812 */ /* 0x002fc600078ec0ff */
[----:B------:R-:W2:Y:S02]  /*31e80*/  LDL.64 R56, [R1+0x3e8] ;  /* 0x0003e80001387983 */ /* 0x000ea40000100a00 */
[----:B------:R-:W-:Y:S02]  /*31e90*/  IMAD.SHL.U32 R102, R103, 0x4, RZ ;  /* 0x0000000467667824 */ /* 0x000fe400078e00ff */
[----:B------:R1:W-:Y:S03]  /*31ea0*/  LDGSTS.E [R63+0x3b000], [R88.64], P6 ;  /* 0x3b000000583f7fae */ /* 0x0003e6000b121848 */
[C---:B------:R-:W-:Y:S01]  /*31eb0*/  LOP3.LUT R103, R102.reuse, 0x10, RZ, 0x3c, !PT ;  /* 0x0000001066677812 */ /* 0x040fe200078e3cff */
[----:B------:R-:W2:Y:S04]  /*31ec0*/  LDL.64 R92, [R1+0x428] ;  /* 0x00042800015c7983 */ /* 0x000ea80000100a00 */
[----:B---3--:R3:W-:Y:S04]  /*31ed0*/  LDGSTS.E [R63+0x3c000], [R86.64], P6 ;  /* 0x3c000000563f7fae */ /* 0x0087e8000b121848 */
[----:B-1----:R-:W2:Y:S04]  /*31ee0*/  LDL.64 R88, [R1+0x468] ;  /* 0x0004680001587983 */ /* 0x002ea80000100a00 */
[----:B------:R1:W-:Y:S04]  /*31ef0*/  LDGSTS.E [R63+0x3d000], [R60.64], P6 ;  /* 0x3d0000003c3f7fae */ /* 0x0003e8000b121848 */
[----:B---3--:R-:W3:Y:S04]  /*31f00*/  LDL.64 R86, [R1+0x4a8] ;  /* 0x0004a80001567983 */ /* 0x008ee80000100a00 */
[----:B------:R1:W-:Y:S04]  /*31f10*/  LDGSTS.E [R63+0x3e000], [R84.64], P6 ;  /* 0x3e000000543f7fae */ /* 0x0003e8000b121848 */
[----:B-1----:R-:W3:Y:S04]  /*31f20*/  LDL.64 R60, [R1+0x4e8] ;  /* 0x0004e800013c7983 */ /* 0x002ee80000100a00 */
[----:B------:R1:W-:Y:S04]  /*31f30*/  LDGSTS.E [R63+0x3f000], [R80.64], P6 ;  /* 0x3f000000503f7fae */ /* 0x0003e8000b121848 */
[----:B------:R-:W3:Y:S04]  /*31f40*/  LDL.64 R84, [R1+0x528] ;  /* 0x0005280001547983 */ /* 0x000ee80000100a00 */
        /* <DEDUP_REMOVED lines=28> */
[----:B-1----:R-:W3:Y:S04]  /*32110*/  LDL.64 R98, [R1+0x8f0] ;  /* 0x0008f00001627983 */ /* 0x002ee80000100a00 */
[----:B----4-:R1:W-:Y:S04]  /*32120*/  LDGSTS.E [R103+0xe200], [R100.64], P6 ;  /* 0x0e20000064677fae */ /* 0x0103e8000b121848 */
[----:B------:R4:W-:Y:S04]  /*32130*/  LDGSTS.E [R103+0xf200], [R54.64], P6 ;  /* 0x0f20000036677fae */ /* 0x0009e8000b121848 */
[----:B------:R4:W-:Y:S04]  /*32140*/  LDGSTS.E [R103+0x10200], [R42.64], P6 ;  /* 0x102000002a677fae */ /* 0x0009e8000b121848 */
[----:B-1----:R-:W4:Y:S04]  /*32150*/  LDL.64 R100, [R1+0x930] ;  /* 0x0009300001647983 */ /* 0x002f280000100a00 */
[----:B------:R-:W-:Y:S04]  /*32160*/  STL.64 [R1+0x2c88], R54 ;  /* 0x002c883601007387 */ /* 0x000fe80000100a00 */
[----:B------:R-:W-:Y:S04]  /*32170*/  STL.64 [R1+0x2c70], R42 ;  /* 0x002c702a01007387 */ /* 0x000fe80000100a00 */
[----:B------:R-:W-:Y:S04]  /*32180*/  STL.64 [R1+0x2c78], R108 ;  /* 0x002c786c01007387 */ /* 0x000fe80000100a00 */
[----:B------:R-:W-:Y:S04]  /*32190*/  STL.64 [R1+0x2c80], R122 ;  /* 0x002c807a01007387 */ /* 0x000fe80000100a00 */
        /* <DEDUP_REMOVED lines=16> */
[----:B------:R-:W4:Y:S04]  /*322a0*/  LDL.64 R10, [R1+0x970] ;  /* 0x00097000010a7983 */ /* 0x000f280000100a00 */
[----:B------:R1:W-:Y:S04]  /*322b0*/  LDGSTS.E [R103+0x19200], [R220.64], P6 ;  /* 0x19200000dc677fae */ /* 0x0003e8000b121848 */
[----:B------:R-:W4:Y:S04]  /*322c0*/  LDL.64 R8, [R1+0x9b0] ;  /* 0x0009b00001087983 */ /* 0x000f280000100a00 */
[----:B------:R1:W-:Y:S04]  /*322d0*/  LDGSTS.E [R103+0x1a200], [R234.64], P6 ;  /* 0x1a200000ea677fae */ /* 0x0003e8000b121848 */
[----:B------:R-:W4:Y:S04]  /*322e0*/  LDL.64 R6, [R1+0x9f0] ;  /* 0x0009f00001067983 */ /* 0x000f280000100a00 */
[----:B--2---:R2:W-:Y:S04]  /*322f0*/  LDGSTS.E [R103+0x1b200], [R2.64], P6 ;  /* 0x1b20000002677fae */ /* 0x0045e8000b121848 */
[----:B------:R-:W4:Y:S04]  /*32300*/  LDL.64 R4, [R1+0xa38] ;  /* 0x000a380001047983 */ /* 0x000f280000100a00 */
[----:B------:R1:W-:Y:S04]  /*32310*/  LDGSTS.E [R103+0x1c200], [R56.64], P6 ;  /* 0x1c20000038677fae */ /* 0x0003e8000b121848 */
[----:B--2---:R-:W2:Y:S04]  /*32320*/  LDL.64 R2, [R1+0xa78] ;  /* 0x000a780001027983 */ /* 0x004ea80000100a00 */
[----:B------:R3:W-:Y:S04]  /*32330*/  LDGSTS.E [R103+0x1d200], [R92.64], P6 ;  /* 0x1d2000005c677fae */ /* 0x0007e8000b121848 */
        /* <DEDUP_REMOVED lines=41> */
[----:B-1----:R-:W4:Y:S04]  /*325d0*/  LDL.64 R100, [R1+0xf8] ;  /* 0x0000f80001647983 */ /* 0x002f280000100a00 */
[----:B------:R-:W4:Y:S04]  /*325e0*/  LDL.LU.64 R206, [R1+0xc0] ;  /* 0x0000c00001ce7983 */ /* 0x000f280000300a00 */
[----:B------:R-:W4:Y:S04]  /*325f0*/  LDL.LU.64 R136, [R1+0x88] ;  /* 0x0000880001887983 */ /* 0x000f280000300a00 */
[----:B------:R-:W4:Y:S04]  /*32600*/  LDL.LU.64 R52, [R1+0x50] ;  /* 0x0000500001347983 */ /* 0x000f280000300a00 */
[----:B------:R-:W4:Y:S01]  /*32610*/  LDL.LU.64 R34, [R1+0x18] ;  /* 0x0000180001227983 */ /* 0x000f220000300a00 */
[----:B------:R-:W-:-:S03]  /*32620*/  LOP3.LUT R102, R102, 0x20, RZ, 0x3c, !PT ;  /* 0x0000002066667812 */ /* 0x000fc600078e3cff */
[----:B------:R1:W-:Y:S04]  /*32630*/  LDGSTS.E [R103+0x32200], [R10.64], P6 ;  /* 0x322000000a677fae */ /* 0x0003e8000b121848 */
[----:B------:R1:W-:Y:S04]  /*32640*/  LDGSTS.E [R103+0x33200], [R8.64], P6 ;  /* 0x3320000008677fae */ /* 0x0003e8000b121848 */
[----:B------:R1:W-:Y:S04]  /*32650*/  LDGSTS.E [R103+0x34200], [R6.64], P6 ;  /* 0x3420000006677fae */ /* 0x0003e8000b121848 */
[----:B------:R1:W-:Y:S04]  /*32660*/  LDGSTS.E [R103+0x35200], [R4.64], P6 ;  /* 0x3520000004677fae */ /* 0x0003e8000b121848 */
[----:B--2---:R2:W-:Y:S04]  /*32670*/  LDGSTS.E [R103+0x36200], [R2.64], P6 ;  /* 0x3620000002677fae */ /* 0x0045e8000b121848 */
[----:B------:R2:W-:Y:S04]  /*32680*/  LDGSTS.E [R103+0x37200], [R56.64], P6 ;  /* 0x3720000038677fae */ /* 0x0005e8000b121848 */
[----:B---3--:R3:W-:Y:S04]  /*32690*/  LDGSTS.E [R103+0x38200], [R92.64], P6 ;  /* 0x382000005c677fae */ /* 0x0087e8000b121848 */
[----:B------:R1:W-:Y:S04]  /*326a0*/  LDGSTS.E [R103+0x39200], [R88.64], P6 ;  /* 0x3920000058677fae */ /* 0x0003e8000b121848 */
[----:B---3--:R-:W3:Y:S04]  /*326b0*/  LDL.64 R92, [R1+0x3b0] ;  /* 0x0003b000015c7983 */ /* 0x008ee80000100a00 */
[----:B------:R2:W-:Y:S04]  /*326c0*/  LDGSTS.E [R103+0x3a200], [R86.64], P6 ;  /* 0x3a20000056677fae */ /* 0x0005e8000b121848 */
[----:B-1----:R-:W3:Y:S04]  /*326d0*/  LDL.64 R88, [R1+0x3f0] ;  /* 0x0003f00001587983 */ /* 0x002ee80000100a00 */
[----:B------:R1:W-:Y:S04]  /*326e0*/  LDGSTS.E [R103+0x3b200], [R60.64], P6 ;  /* 0x3b2000003c677fae */ /* 0x0003e8000b121848 */
[----:B--2---:R-:W2:Y:S04]  /*326f0*/  LDL.64 R86, [R1+0x430] ;  /* 0x0004300001567983 */ /* 0x004ea80000100a00 */
[----:B------:R1:W-:Y:S04]  /*32700*/  LDGSTS.E [R103+0x3c200], [R84.64], P6 ;  /* 0x3c20000054677fae */ /* 0x0003e8000b121848 */
[----:B-1----:R-:W2:Y:S04]  /*32710*/  LDL.64 R60, [R1+0x470] ;  /* 0x00047000013c7983 */ /* 0x002ea80000100a00 */
[----:B------:R1:W-:Y:S04]  /*32720*/  LDGSTS.E [R103+0x3d200], [R80.64], P6 ;  /* 0x3d20000050677fae */ /* 0x0003e8000b121848 */
[----:B------:R-:W2:Y:S04]  /*32730*/  LDL.64 R84, [R1+0x4b0] ;  /* 0x0004b00001547983 */ /* 0x000ea80000100a00 */
        /* <DEDUP_REMOVED lines=28> */
[----:B-1----:R-:W2:Y:S04]  /*32900*/  LDL.64 R98, [R1+0x678] ;  /* 0x0006780001627983 */ /* 0x002ea80000100a00 */
[----:B----4-:R1:W-:Y:S04]  /*32910*/  LDGSTS.E [R102+0xc400], [R100.64], P6 ;  /* 0x0c40000064667fae */ /* 0x0103e8000b121848 */
        /* <DEDUP_REMOVED lines=29> */
[----:B---3--:R3:W-:Y:S04]  /*32af0*/  LDGSTS.E [R102+0x1b400], [R92.64], P6 ;  /* 0x1b4000005c667fae */ /* 0x0087e8000b121848 */
[----:B------:R1:W-:Y:S04]  /*32b00*/  LDGSTS.E [R102+0x1c400], [R88.64], P6 ;  /* 0x1c40000058667fae */ /* 0x0003e8000b121848 */
[----:B--2---:R2:W-:Y:S04]  /*32b10*/  LDGSTS.E [R102+0x1d400], [R86.64], P6 ;  /* 0x1d40000056667fae */ /* 0x0045e8000b121848 */
[----:B------:R1:W-:Y:S04]  /*32b20*/  LDGSTS.E [R102+0x1e400], [R60.64], P6 ;  /* 0x1e4000003c667fae */ /* 0x0003e8000b121848 */
[----:B------:R1:W-:Y:S04]  /*32b30*/  LDGSTS.E [R102+0x1f400], [R84.64], P6 ;  /* 0x1f40000054667fae */ /* 0x0003e8000b121848 */
[----:B------:R3:W-:Y:S04]  /*32b40*/  LDGSTS.E [R102+0x20400], [R80.64], P6 ;  /* 0x2040000050667fae */ /* 0x0007e8000b121848 */
[----:B-1----:R-:W2:Y:S04]  /*32b50*/  LDL.64 R84, [R1+0x978] ;  /* 0x0009780001547983 */ /* 0x002ea80000100a00 */
[----:B------:R1:W-:Y:S04]  /*32b60*/  LDGSTS.E [R102+0x21400], [R78.64], P6 ;  /* 0x214000004e667fae */ /* 0x0003e8000b121848 */
[----:B---3--:R-:W3:Y:S04]  /*32b70*/  LDL.64 R80, [R1+0x9b8] ;  /* 0x0009b80001507983 */ /* 0x008ee80000100a00 */
        /* <DEDUP_REMOVED lines=9> */
[----:B------:R1:W-:Y:S04]  /*32c10*/  LDGSTS.E [R102+0x26400], [R98.64], P6 ;  /* 0x2640000062667fae */ /* 0x0003e8000b121848 */
[----:B-1----:R-:W2:Y:S04]  /*32c20*/  LDL.64 R98, [R1+0x8f8] ;  /* 0x0008f80001627983 */ /* 0x002ea80000100a00 */
[----:B----4-:R1:W-:Y:S04]  /*32c30*/  LDGSTS.E [R102+0x27400], [R100.64], P6 ;  /* 0x2740000064667fae */ /* 0x0103e8000b121848 */
[----:B------:R4:W-:Y:S04]  /*32c40*/  LDGSTS.E [R102+0x28400], [R66.64], P6 ;  /* 0x2840000042667fae */ /* 0x0009e8000b121848 */
[----:B------:R4:W-:Y:S04]  /*32c50*/  LDGSTS.E [R102+0x29400], [R68.64], P6 ;  /* 0x2940000044667fae */ /* 0x0009e8000b121848 */
[----:B-1----:R-:W3:Y:S04]  /*32c60*/  LDL.64 R100, [R1+0x938] ;  /* 0x0009380001647983 */ /* 0x002ee80000100a00 */
[----:B------:R1:W-:Y:S04]  /*32c70*/  LDGSTS.E [R102+0x2a400], [R72.64], P6 ;  /* 0x2a40000048667fae */ /* 0x0003e8000b121848 */
[----:B----4-:R-:W4:Y:S04]  /*32c80*/  LDL.64 R66, [R1+0xb40] ;  /* 0x000b400001427983 */ /* 0x010f280000100a00 */
[----:B------:R1:W-:Y:S04]  /*32c90*/  LDGSTS.E [R102+0x2b400], [R76.64], P6 ;  /* 0x2b4000004c667fae */ /* 0x0003e8000b121848 */
[----:B------:R-:W4:Y:S04]  /*32ca0*/  LDL.64 R68, [R1+0xb80] ;  /* 0x000b800001447983 */ /* 0x000f280000100a00 */
[----:B------:R1:W-:Y:S04]  /*32cb0*/  LDGSTS.E [R102+0x2c400], [R82.64], P6 ;  /* 0x2c40000052667fae */ /* 0x0003e8000b121848 */
[----:B-1----:R-:W4:Y:S04]  /*32cc0*/  LDL.64 R72, [R1+0xc10] ;  /* 0x000c100001487983 */ /* 0x002f280000100a00 */
[----:B------:R1:W-:Y:S04]  /*32cd0*/  LDGSTS.E [R102+0x2d400], [R90.64], P6 ;  /* 0x2d4000005a667fae */ /* 0x0003e8000b121848 */
[----:B------:R-:W4:Y:S04]  /*32ce0*/  LDL.64 R76, [R1+0xc50] ;  /* 0x000c5000014c7983 */ /* 0x000f280000100a00 */
[----:B------:R1:W-:Y:S04]  /*32cf0*/  LDGSTS.E [R102+0x2e400], [R94.64], P6 ;  /* 0x2e4000005e667fae */ /* 0x0003e8000b121848 */
[----:B------:R-:W4:Y:S04]  /*32d00*/  LDL.64 R82, [R1+0xc90] ;  /* 0x000c900001527983 */ /* 0x000f280000100a00 */
[----:B------:R1:W-:Y:S04]  /*32d10*/  LDGSTS.E [R102+0x2f400], [R96.64], P6 ;  /* 0x2f40000060667fae */ /* 0x0003e8000b121848 */
[----:B-1----:R-:W4:Y:S04]  /*32d20*/  LDL.64 R90, [R1+0xcd0] ;  /* 0x000cd000015a7983 */ /* 0x002f280000100a00 */
[----:B------:R-:W4:Y:S04]  /*32d30*/  LDL.64 R94, [R1+0xd10] ;  /* 0x000d1000015e7983 */ /* 0x000f280000100a00 */
[----:B------:R-:W4:Y:S04]  /*32d40*/  LDL.64 R96, [R1+0x390] ;  /* 0x0003900001607983 */ /* 0x000f280000100a00 */
[----:B------:R-:W4:Y:S04]  /*32d50*/  LDL.LU.64 R4, [R1+0x358] ;  /* 0x0003580001047983 */ /* 0x000f280000300a00 */
[----:B------:R-:W4:Y:S04]  /*32d60*/  LDL.LU.64 R6, [R1+0x320] ;  /* 0x0003200001067983 */ /* 0x000f280000300a00 */
[----:B------:R-:W4:Y:S04]  /*32d70*/  LDL.LU.64 R8, [R1+0x2e8] ;  /* 0x0002e80001087983 */ /* 0x000f280000300a00 */
[----:B------:R-:W4:Y:S04]  /*32d80*/  LDL.LU.64 R10, [R1+0x2b0] ;  /* 0x0002b000010a7983 */ /* 0x000f280000300a00 */
[----:B------:R-:W4:Y:S04]  /*32d90*/  LDL.LU.64 R12, [R1+0x278] ;  /* 0x00027800010c7983 */ /* 0x000f280000300a00 */
[----:B------:R-:W4:Y:S04]  /*32da0*/  LDL.LU.64 R14, [R1+0x240] ;  /* 0x00024000010e7983 */ /* 0x000f280000300a00 */
[----:B--2---:R1:W-:Y:S04]  /*32db0*/  LDGSTS.E [R102+0x30400], [R98.64], P6 ;  /* 0x3040000062667fae */ /* 0x0043e8000b121848 */
[----:B-1----:R-:W2:Y:S04]  /*32dc0*/  LDL.64 R98, [R1+0x208] ;  /* 0x0002080001627983 */ /* 0x002ea80000100a00 */
[----:B---3--:R1:W-:Y:S01]  /*32dd0*/  LDGSTS.E [R102+0x31400], [R100.64], P6 ;  /* 0x3140000064667fae */ /* 0x0083e2000b121848 */
[----:B------:R-:W-:-:S03]  /*32de0*/  LOP3.LUT R104, R104, 0x7f, RZ, 0xc0, !PT ;  /* 0x0000007f68687812 */ /* 0x000fc600078ec0ff */
[----:B------:R3:W-:Y:S04]  /*32df0*/  LDGSTS.E [R102+0x32400], [R84.64], P6 ;  /* 0x3240000054667fae */ /* 0x0007e8000b121848 */
[----:B------:R3:W-:Y:S04]  /*32e00*/  LDGSTS.E [R102+0x33400], [R80.64], P6 ;  /* 0x3340000050667fae */ /* 0x0007e8000b121848 */
[----:B-1----:R-:W2:Y:S01]  /*32e10*/  LDL.64 R100, [R1+0x1d0] ;  /* 0x0001d00001647983 */ /* 0x002ea20000100a00 */
[----:B------:R-:W-:-:S03]  /*32e20*/  IMAD.SHL.U32 R103, R104, 0x4, RZ ;  /* 0x0000000468677824 */ /* 0x000fc600078e00ff */
[----:B------:R-:W2:Y:S04]  /*32e30*/  LDL.LU.64 R20, [R1+0x198] ;  /* 0x0001980001147983 */ /* 0x000ea80000300a00 */
[----:B------:R1:W-:Y:S04]  /*32e40*/  LDGSTS.E [R102+0x34400], [R78.64], P6 ;  /* 0x344000004e667fae */ /* 0x0003e8000b121848 */
[----:B------:R-:W2:Y:S04]  /*32e50*/  LDL.LU.64 R22, [R1+0x160] ;  /* 0x0001600001167983 */ /* 0x000ea80000300a00 */
[----:B------:R1:W-:Y:S04]  /*32e60*/  LDGSTS.E [R102+0x35400], [R74.64], P6 ;  /* 0x354000004a667fae */ /* 0x0003e8000b121848 */
[----:B------:R-:W2:Y:S04]  /*32e70*/  LDL.LU.64 R24, [R1+0x128] ;  /* 0x0001280001187983 */ /* 0x000ea80000300a00 */
[----:B------:R1:W-:Y:S04]  /*32e80*/  LDGSTS.E [R102+0x36400], [R70.64], P6 ;  /* 0x3640000046667fae */ /* 0x0003e8000b121848 */
[----:B------:R-:W2:Y:S04]  /*32e90*/  LDL.LU.64 R26, [R1+0xf0] ;  /* 0x0000f000011a7983 */ /* 0x000ea80000300a00 */
[----:B------:R1:W-:Y:S01]  /*32ea0*/  LDGSTS.E [R102+0x37400], [R58.64], P6 ;  /* 0x374000003a667fae */ /* 0x0003e2000b121848 */
[----:B------:R-:W-:-:S03]  /*32eb0*/  LOP3.LUT R104, R103, 0x30, RZ, 0x3c, !PT ;  /* 0x0000003067687812 */ /* 0x000fc600078e3cff */
[----:B------:R-:W2:Y:S04]  /*32ec0*/  LDL.LU.64 R28, [R1+0xb8] ;  /* 0x0000b800011c7983 */ /* 0x000ea80000300a00 */
[----:B------:R1:W-:Y:S04]  /*32ed0*/  LDGSTS.E [R102+0x38400], [R64.64], P6 ;  /* 0x3840000040667fae */ /* 0x0003e8000b121848 */
[----:B------:R-:W2:Y:S04]  /*32ee0*/  LDL.LU.64 R30, [R1+0x80] ;  /* 0x00008000011e7983 */ /* 0x000ea80000300a00 */
[----:B----4-:R4:W-:Y:S04]  /*32ef0*/  LDGSTS.E [R102+0x39400], [R66.64], P6 ;  /* 0x3940000042667fae */ /* 0x0109e8000b121848 */
[----:B------:R-:W2:Y:S04]  /*32f00*/  LDL.LU.64 R32, [R1+0x48] ;  /* 0x0000480001207983 */ /* 0x000ea80000300a00 */
[----:B------:R1:W-:Y:S04]  /*32f10*/  LDGSTS.E [R102+0x3a400], [R68.64], P6 ;  /* 0x3a40000044667fae */ /* 0x0003e8000b121848 */
[----:B------:R-:W2:Y:S04]  /*32f20*/  LDL.LU.64 R40, [R1+0x10] ;  /* 0x0000100001287983 */ /* 0x000ea80000300a00 */
        /* <DEDUP_REMOVED lines=18> */
[----:B------:R-:W2:Y:S04]  /*33050*/  LDL.64 R56, [R1+0x3b8] ;  /* 0x0003b80001387983 */ /* 0x000ea80000100a00 */
[----:B------:R-:W2:Y:S04]  /*33060*/  LDL.64 R92, [R1+0x3f8] ;  /* 0x0003f800015c7983 */ /* 0x000ea80000100a00 */
[----:B------:R-:W2:Y:S04]  /*33070*/  LDL.64 R88, [R1+0x438] ;  /* 0x0004380001587983 */ /* 0x000ea80000100a00 */
[----:B------:R-:W2:Y:S04]  /*33080*/  LDL.64 R86, [R1+0x4b8] ;  /* 0x0004b80001567983 */ /* 0x000ea80000100a00 */
[----:B------:R-:W2:Y:S04]  /*33090*/  LDL.64 R60, [R1+0x4f8] ;  /* 0x0004f800013c7983 */ /* 0x000ea80000100a00 */
[----:B---3--:R-:W3:Y:S04]  /*330a0*/  LDL.64 R84, [R1+0x538] ;  /* 0x0005380001547983 */ /* 0x008ee80000100a00 */
[----:B------:R-:W3:Y:S04]  /*330b0*/  LDL.64 R80, [R1+0x580] ;  /* 0x0005800001507983 */ /* 0x000ee80000100a00 */
[----:B-1----:R-:W3:Y:S04]  /*330c0*/  LDL.64 R78, [R1+0x5c0] ;  /* 0x0005c000014e7983 */ /* 0x002ee80000100a00 */
[----:B------:R-:W3:Y:S04]  /*330d0*/  LDL.64 R74, [R1+0x600] ;  /* 0x00060000014a7983 */ /* 0x000ee80000100a00 */
[----:B------:R-:W3:Y:S04]  /*330e0*/  LDL.64 R70, [R1+0x640] ;  /* 0x0006400001467983 */ /* 0x000ee80000100a00 */
[----:B------:R-:W3:Y:S04]  /*330f0*/  LDL.64 R58, [R1+0x680] ;  /* 0x00068000013a7983 */ /* 0x000ee80000100a00 */
[----:B------:R-:W3:Y:S04]  /*33100*/  LDL.64 R64, [R1+0x6c0] ;  /* 0x0006c00001407983 */ /* 0x000ee80000100a00 */
[----:B----4-:R-:W4:Y:S04]  /*33110*/  LDL.64 R66, [R1+0x700] ;  /* 0x0007000001427983 */ /* 0x010f280000100a00 */
[----:B------:R-:W3:Y:S04]  /*33120*/  LDL.64 R68, [R1+0x740] ;  /* 0x0007400001447983 */ /* 0x000ee80000100a00 */
[----:B------:R-:W3:Y:S04]  /*33130*/  LDL.64 R72, [R1+0x780] ;  /* 0x0007800001487983 */ /* 0x000ee80000100a00 */
[----:B------:R-:W3:Y:S04]  /*33140*/  LDL.64 R76, [R1+0x7c0] ;  /* 0x0007c000014c7983 */ /* 0x000ee80000100a00 */
[----:B------:R-:W3:Y:S04]  /*33150*/  LDL.64 R82, [R1+0x800] ;  /* 0x0008000001527983 */ /* 0x000ee80000100a00 */
[----:B------:R-:W3:Y:S04]  /*33160*/  LDL.64 R90, [R1+0x840] ;  /* 0x00084000015a7983 */ /* 0x000ee80000100a00 */
[----:B------:R-:W3:Y:S04]  /*33170*/  LDL.64 R94, [R1+0x880] ;  /* 0x00088000015e7983 */ /* 0x000ee80000100a00 */
[----:B------:R-:W3:Y:S04]  /*33180*/  LDL.64 R96, [R1+0x8c0] ;  /* 0x0008c00001607983 */ /* 0x000ee80000100a00 */
[----:B--2---:R1:W-:Y:S04]  /*33190*/  LDGSTS.E [R104+0x7600], [R98.64], P6 ;  /* 0x0760000062687fae */ /* 0x0043e8000b121848 */
[----:B-1----:R-:W2:Y:S04]  /*331a0*/  LDL.64 R98, [R1+0x900] ;  /* 0x0009000001627983 */ /* 0x002ea80000100a00 */
[----:B------:R1:W-:Y:S04]  /*331b0*/  LDGSTS.E [R104+0x8600], [R100.64], P6 ;  /* 0x0860000064687fae */ /* 0x0003e8000b121848 */
[----:B------:R2:W-:Y:S04]  /*331c0*/  LDGSTS.E [R104+0x9600], [R20.64], P6 ;  /* 0x0960000014687fae */ /* 0x0005e8000b121848 */
[----:B-1----:R-:W2:Y:S04]  /*331d0*/  LDL.64 R100, [R1+0x478] ;  /* 0x0004780001647983 */ /* 0x002ea80000100a00 */
        /* <DEDUP_REMOVED lines=38> */
[----:B--2---:R2:W-:Y:S04]  /*33440*/  LDGSTS.E [R104+0x1e600], [R100.64], P6 ;  /* 0x1e60000064687fae */ /* 0x0045e8000b121848 */
[----:B------:R1:W-:Y:S04]  /*33450*/  LDGSTS.E [R104+0x1f600], [R86.64], P6 ;  /* 0x1f60000056687fae */ /* 0x0003e8000b121848 */
[----:B------:R1:W-:Y:S04]  /*33460*/  LDGSTS.E [R104+0x20600], [R60.64], P6 ;  /* 0x206000003c687fae */ /* 0x0003e8000b121848 */
[----:B--2---:R-:W2:Y:S04]  /*33470*/  LDL.64 R100, [R1+0x940] ;  /* 0x0009400001647983 */ /* 0x004ea80000100a00 */
[----:B------:R-:W2:Y:S04]  /*33480*/  LDL.LU.64 R2, [R1+0x388] ;  /* 0x0003880001027983 */ /* 0x000ea80000300a00 */
[----:B---3--:R3:W-:Y:S04]  /*33490*/  LDGSTS.E [R104+0x21600], [R84.64], P6 ;  /* 0x2160000054687fae */ /* 0x0087e8000b121848 */
[----:B------:R1:W-:Y:S04]  /*334a0*/  LDGSTS.E [R104+0x22600], [R80.64], P6 ;  /* 0x2260000050687fae */ /* 0x0003e8000b121848 */
[----:B------:R4:W-:Y:S04]  /*334b0*/  LDGSTS.E [R104+0x23600], [R78.64], P6 ;  /* 0x236000004e687fae */ /* 0x0009e8000b121848 */
[----:B---3--:R-:W3:Y:S04]  /*334c0*/  LDL.64 R84, [R1+0x980] ;  /* 0x0009800001547983 */ /* 0x008ee80000100a00 */
[----:B-1----:R-:W3:Y:S04]  /*334d0*/  LDL.64 R80, [R1+0x9c0] ;  /* 0x0009c00001507983 */ /* 0x002ee80000100a00 */
[----:B------:R1:W-:Y:S04]  /*334e0*/  LDGSTS.E [R104+0x24600], [R74.64], P6 ;  /* 0x246000004a687fae */ /* 0x0003e8000b121848 */
[----:B----4-:R-:W4:Y:S04]  /*334f0*/  LDL.64 R78, [R1+0xa00] ;  /* 0x000a0000014e7983 */ /* 0x010f280000100a00 */
        /* <DEDUP_REMOVED lines=15> */
[----:B------:R-:W4:Y:S04]  /*335f0*/  LDL.64 R76, [R1+0xc58] ;  /* 0x000c5800014c7983 */ /* 0x000f280000100a00 */
[----:B------:R1:W-:Y:S04]  /*33600*/  LDGSTS.E [R104+0x2d600], [R90.64], P6 ;  /* 0x2d6000005a687fae */ /* 0x0003e8000b121848 */
[----:B-1----:R-:W4:Y:S04]  /*33610*/  LDL.64 R82, [R1+0xc98] ;  /* 0x000c980001527983 */ /* 0x002f280000100a00 */
[----:B------:R1:W-:Y:S04]  /*33620*/  LDGSTS.E [R104+0x2e600], [R94.64], P6 ;  /* 0x2e6000005e687fae */ /* 0x0003e8000b121848 */
[----:B------:R-:W4:Y:S04]  /*33630*/  LDL.64 R90, [R1+0xcd8] ;  /* 0x000cd800015a7983 */ /* 0x000f280000100a00 */
[----:B------:R1:W-:Y:S04]  /*33640*/  LDGSTS.E [R104+0x2f600], [R96.64], P6 ;  /* 0x2f60000060687fae */ /* 0x0003e8000b121848 */
[----:B-1----:R-:W4:Y:S04]  /*33650*/  LDL.64 R94, [R1+0xd18] ;  /* 0x000d1800015e7983 */ /* 0x002f280000100a00 */
[----:B------:R1:W-:Y:S04]  /*33660*/  LDGSTS.E [R104+0x30600], [R98.64], P6 ;  /* 0x3060000062687fae */ /* 0x0003e8000b121848 */
[----:B------:R-:W4:Y:S04]  /*33670*/  LDL.64 R96, [R1+0x350] ;  /* 0x0003500001607983 */ /* 0x000f280000100a00 */
[----:B-1----:R-:W4:Y:S04]  /*33680*/  LDL.64 R98, [R1+0x318] ;  /* 0x0003180001627983 */ /* 0x002f280000100a00 */
[----:B--2---:R1:W-:Y:S04]  /*33690*/  LDGSTS.E [R104+0x31600], [R100.64], P6 ;  /* 0x3160000064687fae */ /* 0x0043e8000b121848 */
[----:B-1----:R-:W2:Y:S04]  /*336a0*/  LDL.64 R100, [R1+0x2e0] ;  /* 0x0002e00001647983 */ /* 0x002ea80000100a00 */
[----:B------:R-:W2:Y:S04]  /*336b0*/  LDL.LU.64 R210, [R1+0x2a8] ;  /* 0x0002a80001d27983 */ /* 0x000ea80000300a00 */
        /* <DEDUP_REMOVED lines=12> */
[----:B------:R-:W-:Y:S04]  /*33780*/  STL.64 [R1+0x2f78], R2 ;  /* 0x002f780201007387 */ /* 0x000fe80000100a00 */
[----:B------:R-:W2:Y:S04]  /*33790*/  LDL.64 R36, [R1+0x3e0] ;  /* 0x0003e00001247983 */ /* 0x000ea80000100a00 */
[----:B------:R-:W2:Y:S04]  /*337a0*/  LDL.64 R56, [R1+0x420] ;  /* 0x0004200001387983 */ /* 0x000ea80000100a00 */
[----:B------:R-:W2:Y:S04]  /*337b0*/  LDL.64 R92, [R1+0x460] ;  /* 0x00046000015c7983 */ /* 0x000ea80000100a00 */
[----:B------:R-:W2:Y:S04]  /*337c0*/  LDL.64 R88, [R1+0x4a0] ;  /* 0x0004a00001587983 */ /* 0x000ea80000100a00 */
[----:B---3--:R1:W-:Y:S04]  /*337d0*/  LDGSTS.E [R104+0x32600], [R84.64], P6 ;  /* 0x3260000054687fae */ /* 0x0083e8000b121848 */
[----:B------:R-:W3:Y:S04]  /*337e0*/  LDL.64 R86, [R1+0x4e0] ;  /* 0x0004e00001567983 */ /* 0x000ee80000100a00 */
[----:B------:R1:W-:Y:S04]  /*337f0*/  LDGSTS.E [R104+0x33600], [R80.64], P6 ;  /* 0x3360000050687fae */ /* 0x0003e8000b121848 */
[----:B------:R-:W3:Y:S04]  /*33800*/  LDL.64 R60, [R1+0x520] ;  /* 0x00052000013c7983 */ /* 0x000ee80000100a00 */
[----:B----4-:R4:W-:Y:S04]  /*33810*/  LDGSTS.E [R104+0x34600], [R78.64], P6 ;  /* 0x346000004e687fae */ /* 0x0109e8000b121848 */
[----:B-1----:R-:W3:Y:S04]  /*33820*/  LDL.64 R84, [R1+0x568] ;  /* 0x0005680001547983 */ /* 0x002ee80000100a00 */
[----:B------:R1:W-:Y:S04]  /*33830*/  LDGSTS.E [R104+0x35600], [R74.64], P6 ;  /* 0x356000004a687fae */ /* 0x0003e8000b121848 */
[----:B------:R-:W3:Y:S04]  /*33840*/  LDL.64 R80, [R1+0x5a8] ;  /* 0x0005a80001507983 */ /* 0x000ee80000100a00 */
[----:B------:R1:W-:Y:S04]  /*33850*/  LDGSTS.E [R104+0x36600], [R70.64], P6 ;  /* 0x3660000046687fae */ /* 0x0003e8000b121848 */
[----:B----4-:R-:W4:Y:S04]  /*33860*/  LDL.64 R78, [R1+0x5e8] ;  /* 0x0005e800014e7983 */ /* 0x010f280000100a00 */
[----:B------:R1:W-:Y:S04]  /*33870*/  LDGSTS.E [R104+0x37600], [R58.64], P6 ;  /* 0x376000003a687fae */ /* 0x0003e8000b121848 */
[----:B-1----:R-:W3:Y:S01]  /*33880*/  LDL.64 R74, [R1+0x608] ;  /* 0x00060800014a7983 */ /* 0x002ee20000100a00 */
[----:B------:R-:W-:-:S03]  /*33890*/  LOP3.LUT R103, R103, 0x40, RZ, 0x3c, !PT ;  /* 0x0000004067677812 */ /* 0x000fc600078e3cff */
[----:B------:R1:W-:Y:S04]  /*338a0*/  LDGSTS.E [R104+0x38600], [R64.64], P6 ;  /* 0x3860000040687fae */ /* 0x0003e8000b121848 */
[----:B------:R-:W3:Y:S04]  /*338b0*/  LDL.64 R70, [R1+0x648] ;  /* 0x0006480001467983 */ /* 0x000ee80000100a00 */
[----:B------:R1:W-:Y:S04]  /*338c0*/  LDGSTS.E [R104+0x39600], [R66.64], P6 ;  /* 0x3960000042687fae */ /* 0x0003e8000b121848 */
[----:B------:R-:W3:Y:S04]  /*338d0*/  LDL.64 R58, [R1+0x688] ;  /* 0x00068800013a7983 */ /* 0x000ee80000100a00 */
        /* <DEDUP_REMOVED lines=18> */
[----:B------:R-:W4:Y:S04]  /*33a00*/  LDL.64 R98, [R1+0x908] ;  /* 0x0009080001627983 */ /* 0x000f280000100a00 */
[----:B--2---:R1:W-:Y:S04]  /*33a10*/  LDGSTS.E [R103+0x3800], [R100.64], P6 ;  /* 0x0380000064677fae */ /* 0x0043e8000b121848 */
[----:B------:R2:W-:Y:S04]  /*33a20*/  LDGSTS.E [R103+0x4800], [R210.64], P6 ;  /* 0x04800000d2677fae */ /* 0x0005e8000b121848 */
[----:B------:R2:W-:Y:S04]  /*33a30*/  LDGSTS.E [R103+0x5800], [R168.64], P6 ;  /* 0x05800000a8677fae */ /* 0x0005e8000b121848 */
[----:B-1----:R-:W2:Y:S04]  /*33a40*/  LDL.64 R100, [R1+0x948] ;  /* 0x0009480001647983 */ /* 0x002ea80000100a00 */
        /* <DEDUP_REMOVED lines=30> */
[----:B---3--:R3:W-:Y:S04]  /*33c30*/  LDGSTS.E [R103+0x1f800], [R86.64], P6 ;  /* 0x1f80000056677fae */ /* 0x0087e8000b121848 */
[----:B------:R1:W-:Y:S04]  /*33c40*/  STL.64 [R1+0x2e98], R236 ;  /* 0x002e98ec01007387 */ /* 0x0003e80000100a00 */
[----:B------:R1:W-:Y:S04]  /*33c50*/  LDGSTS.E [R103+0x20800], [R60.64], P6 ;  /* 0x208000003c677fae */ /* 0x0003e8000b121848 */
[----:B------:R-:W-:Y:S04]  /*33c60*/  STL.64 [R1+0x2f80], R180 ;  /* 0x002f80b401007387 */ /* 0x000fe80000100a00 */
[----:B------:R1:W-:Y:S04]  /*33c70*/  LDGSTS.E [R103+0x21800], [R84.64], P6 ;  /* 0x2180000054677fae */ /* 0x0003e8000b121848 */
[----:B------:R-:W-:Y:S04]  /*33c80*/  STL.64 [R1+0x2f88], R124 ;  /* 0x002f887c01007387 */ /* 0x000fe80000100a00 */
[----:B------:R1:W-:Y:S04]  /*33c90*/  LDGSTS.E [R103+0x22800], [R80.64], P6 ;  /* 0x2280000050677fae */ /* 0x0003e8000b121848 */
[----:B------:R-:W-:Y:S04]  /*33ca0*/  STL.64 [R1+0x2f90], R206 ;  /* 0x002f90ce01007387 */ /* 0x000fe80000100a00 */
[----:B----4-:R4:W-:Y:S04]  /*33cb0*/  LDGSTS.E [R103+0x23800], [R78.64], P6 ;  /* 0x238000004e677fae */ /* 0x0109e8000b121848 */
[----:B------:R1:W-:Y:S04]  /*33cc0*/  STL.64 [R1+0x2f98], R192 ;  /* 0x002f98c001007387 */ /* 0x0003e80000100a00 */
[----:B------:R1:W-:Y:S04]  /*33cd0*/  LDGSTS.E [R103+0x24800], [R74.64], P6 ;  /* 0x248000004a677fae */ /* 0x0003e8000b121848 */
[----:B------:R3:W-:Y:S04]  /*33ce0*/  LDGSTS.E [R103+0x25800], [R70.64], P6 ;  /* 0x2580000046677fae */ /* 0x0007e8000b121848 */
[----:B------:R3:W-:Y:S04]  /*33cf0*/  LDGSTS.E [R103+0x26800], [R58.64], P6 ;  /* 0x268000003a677fae */ /* 0x0007e8000b121848 */
[----:B-1----:R-:W4:Y:S04]  /*33d00*/  LDL.64 R74, [R1+0x988] ;  /* 0x00098800014a7983 */ /* 0x002f280000100a00 */
[----:B---3--:R-:W3:Y:S04]  /*33d10*/  LDL.64 R70, [R1+0x9c8] ;  /* 0x0009c80001467983 */ /* 0x008ee80000100a00 */
        /* <DEDUP_REMOVED lines=20> */
[----:B------:R-:W3:Y:S04]  /*33e60*/  LDL.64 R98, [R1+0xce0] ;  /* 0x000ce00001627983 */ /* 0x000ee80000100a00 */
        /* <DEDUP_REMOVED lines=18> */
[----:B------:R-:W2:Y:S04]  /*33f90*/  LDL.LU.64 R36, [R1] ;  /* 0x0000000001247983 */ /* 0x000ea80000300a00 */
[----:B------:R-:W2:Y:S04]  /*33fa0*/  LDL.64 R92, [R1+0x3d8] ;  /* 0x0003d800015c7983 */ /* 0x000ea80000100a00 */
[----:B------:R-:W2:Y:S04]  /*33fb0*/  LDL.64 R88, [R1+0x418] ;  /* 0x0004180001587983 */ /* 0x000ea80000100a00 */
[----:B------:R-:W2:Y:S04]  /*33fc0*/  LDL.64 R86, [R1+0x458] ;  /* 0x0004580001567983 */ /* 0x000ea80000100a00 */
[----:B------:R-:W2:Y:S04]  /*33fd0*/  LDL.64 R60, [R1+0x498] ;  /* 0x00049800013c7983 */ /* 0x000ea80000100a00 */
[----:B------:R-:W2:Y:S04]  /*33fe0*/  LDL.64 R84, [R1+0x4d8] ;  /* 0x0004d80001547983 */ /* 0x000ea80000100a00 */
[----:B------:R-:W2:Y:S04]  /*33ff0*/  LDL.64 R80, [R1+0x518] ;  /* 0x0005180001507983 */ /* 0x000ea80000100a00 */
[----:B----4-:R-:W4:Y:S04]  /*34000*/  LDL.64 R78, [R1+0x560] ;  /* 0x00056000014e7983 */ /* 0x010f280000100a00 */
[----:B------:R1:W-:Y:S04]  /*34010*/  LDGSTS.E [R103+0x32800], [R74.64], P6 ;  /* 0x328000004a677fae */ /* 0x0003e8000b121848 */
[----:B---3--:R3:W-:Y:S04]  /*34020*/  LDGSTS.E [R103+0x33800], [R70.64], P6 ;  /* 0x3380000046677fae */ /* 0x0087e8000b121848 */
[----:B-1----:R-:W4:Y:S04]  /*34030*/  LDL.64 R74, [R1+0x5a0] ;  /* 0x0005a000014a7983 */ /* 0x002f280000100a00 */
        /* <DEDUP_REMOVED lines=23> */
[----:B--2---:R1:W-:Y:S04]  /*341b0*/  LDGSTS.E [R103+0x3f800], [R100.64], P6 ;  /* 0x3f80000064677fae */ /* 0x0043e8000b121848 */
[----:B-1----:R-:W2:Y:S04]  /*341c0*/  LDL.64 R100, [R1+0x8d0] ;  /* 0x0008d00001647983 */ /* 0x002ea80000100a00 */
[----:B------:R-:W2:Y:S01]  /*341d0*/  LDL.64 R102, [R1+0x910] ;  /* 0x0009100001667983 */ /* 0x000ea20000100a00 */
[----:B------:R-:W-:-:S05]  /*341e0*/  IMAD.SHL.U32 R105, R105, 0x4, RZ ;  /* 0x0000000469697824 */ /* 0x000fca00078e00ff */
[----:B------:R-:W-:-:S05]  /*341f0*/  LOP3.LUT R104, R105, 0x50, RZ, 0x3c, !PT ;  /* 0x0000005069687812 */ /* 0x000fca00078e3cff */
        /* <DEDUP_REMOVED lines=33> */
[----:B----4-:R4:W-:Y:S04]  /*34410*/  LDGSTS.E [R104+0x21a00], [R78.64], P6 ;  /* 0x21a000004e687fae */ /* 0x0109e8000b121848 */
        /* <DEDUP_REMOVED lines=27> */
[----:B------:R2:W-:Y:S04]  /*345d0*/  LDGSTS.E [R104+0x30a00], [R102.64], P6 ;  /* 0x30a0000066687fae */ /* 0x0005e8000b121848 */
[----:B-1----:R-:W3:Y:S04]  /*345e0*/  LDL.64 R100, [R1+0xce8] ;  /* 0x000ce80001647983 */ /* 0x002ee80000100a00 */
[----:B--2---:R-:W2:Y:S04]  /*345f0*/  LDL.64 R102, [R1+0xd30] ;  /* 0x000d300001667983 */ /* 0x004ea80000100a00 */
        /* <DEDUP_REMOVED lines=49> */
[----:B------:R1:W-:Y:S04]  /*34910*/  LDGSTS.E [R104+0x3ea00], [R100.64], P6 ;  /* 0x3ea0000064687fae */ /* 0x0003e8000b121848 */
[----:B--2---:R2:W-:Y:S04]  /*34920*/  LDGSTS.E [R104+0x3fa00], [R102.64], P6 ;  /* 0x3fa0000066687fae */ /* 0x0045e8000b121848 */
[----:B-1----:R-:W3:Y:S04]  /*34930*/  LDL.64 R100, [R1+0x8e8] ;  /* 0x0008e80001647983 */ /* 0x002ee80000100a00 */
[----:B--2---:R-:W2:Y:S01]  /*34940*/  LDL.64 R102, [R1+0x928] ;  /* 0x0009280001667983 */ /* 0x004ea20000100a00 */
        /* <DEDUP_REMOVED lines=87> */
[----:B------:R-:W2:Y:S04]  /*34ec0*/  LDL.64 R62, [R1+0x718] ;  /* 0x00071800013e7983 */ /* 0x000ea80000100a00 */
[----:B------:R-:W2:Y:S04]  /*34ed0*/  LDL.64 R56, [R1+0x758] ;  /* 0x0007580001387983 */ /* 0x000ea80000100a00 */
[----:B----4-:R-:W4:Y:S04]  /*34ee0*/  LDL.64 R78, [R1+0xbf8] ;  /* 0x000bf800014e7983 */ /* 0x010f280000100a00 */
[----:B------:R-:W4:Y:S04]  /*34ef0*/  LDL.64 R80, [R1+0xc40] ;  /* 0x000c400001507983 */ /* 0x000f280000100a00 */
[----:B------:R-:W4:Y:S04]  /*34f00*/  LDL.64 R84, [R1+0xc80] ;  /* 0x000c800001547983 */ /* 0x000f280000100a00 */
[----:B------:R-:W4:Y:S04]  /*34f10*/  LDL.64 R60, [R1+0xcc0] ;  /* 0x000cc000013c7983 */ /* 0x000f280000100a00 */
[----:B------:R-:W4:Y:S04]  /*34f20*/  LDL.64 R86, [R1+0xd00] ;  /* 0x000d000001567983 */ /* 0x000f280000100a00 */
[----:B------:R-:W4:Y:S04]  /*34f30*/  LDL.64 R92, [R1+0xd38] ;  /* 0x000d3800015c7983 */ /* 0x000f280000100a00 */
        /* <DEDUP_REMOVED lines=22> */
[----:B-1----:R-:W4:Y:S04]  /*350a0*/  LDL.64 R94, [R1+0x408] ;  /* 0x00040800015e7983 */ /* 0x002f280000100a00 */
[----:B------:R1:W-:Y:S04]  /*350b0*/  LDGSTS.E [R105+0x3dc00], [R98.64], P6 ;  /* 0x3dc0000062697fae */ /* 0x0003e8000b121848 */
[----:B------:R-:W4:Y:S04]  /*350c0*/  LDL.64 R96, [R1+0x448] ;  /* 0x0004480001607983 */ /* 0x000f280000100a00 */
[----:B-1----:R-:W4:Y:S04]  /*350d0*/  LDL.64 R98, [R1+0x488] ;  /* 0x0004880001627983 */ /* 0x002f280000100a00 */
[----:B------:R1:W-:Y:S04]  /*350e0*/  LDGSTS.E [R105+0x3ec00], [R100.64], P6 ;  /* 0x3ec0000064697fae */ /* 0x0003e8000b121848 */
[----:B--2---:R2:W-:Y:S04]  /*350f0*/  LDGSTS.E [R105+0x3fc00], [R102.64], P6 ;  /* 0x3fc0000066697fae */ /* 0x0045e8000b121848 */
[----:B------:R2:W-:Y:S04]  /*35100*/  LDGSTS.E [R251+0xe00], [R18.64], P6 ;  /* 0x00e0000012fb7fae */ /* 0x0005e8000b121848 */
[----:B-1----:R-:W4:Y:S04]  /*35110*/  LDL.64 R100, [R1+0x4c8] ;  /* 0x0004c80001647983 */ /* 0x002f280000100a00 */
[----:B--2---:R-:W2:Y:S04]  /*35120*/  LDL.64 R102, [R1+0x508] ;  /* 0x0005080001667983 */ /* 0x004ea80000100a00 */
[----:B------:R-:W2:Y:S04]  /*35130*/  LDL.64 R104, [R1+0x550] ;  /* 0x0005500001687983 */ /* 0x000ea80000100a00 */
        /* <DEDUP_REMOVED lines=26> */
[----:B---3--:R3:W-:Y:S04]  /*352e0*/  LDGSTS.E [R251+0x1be00], [R90.64], P6 ;  /* 0x1be000005afb7fae */ /* 0x0087e8000b121848 */
[----:B----4-:R4:W-:Y:S04]  /*352f0*/  LDGSTS.E [R251+0x1ce00], [R94.64], P6 ;  /* 0x1ce000005efb7fae */ /* 0x0109e8000b121848 */
[----:B---3--:R-:W3:Y:S04]  /*35300*/  LDL.64 R90, [R1+0x920] ;  /* 0x00092000015a7983 */ /* 0x008ee80000100a00 */
[----:B------:R1:W-:Y:S04]  /*35310*/  LDGSTS.E [R251+0x1de00], [R96.64], P6 ;  /* 0x1de0000060fb7fae */ /* 0x0003e8000b121848 */
[----:B----4-:R-:W3:Y:S04]  /*35320*/  LDL.64 R94, [R1+0x8e0] ;  /* 0x0008e000015e7983 */ /* 0x010ee80000100a00 */
[----:B------:R1:W-:Y:S04]  /*35330*/  LDGSTS.E [R251+0x1ee00], [R98.64], P6 ;  /* 0x1ee0000062fb7fae */ /* 0x0003e8000b121848 */
[----:B-1----:R-:W3:Y:S04]  /*35340*/  LDL.64 R96, [R1+0x8a0] ;  /* 0x0008a00001607983 */ /* 0x002ee80000100a00 */
[----:B------:R-:W3:Y:S04]  /*35350*/  LDL.64 R98, [R1+0x860] ;  /* 0x0008600001627983 */ /* 0x000ee80000100a00 */
[----:B------:R1:W-:Y:S04]  /*35360*/  LDGSTS.E [R251+0x1fe00], [R100.64], P6 ;  /* 0x1fe0000064fb7fae */ /* 0x0003e8000b121848 */
[----:B--2---:R2:W-:Y:S04]  /*35370*/  LDGSTS.E [R251+0x20e00], [R102.64], P6 ;  /* 0x20e0000066fb7fae */ /* 0x0045e8000b121848 */
[----:B------:R2:W-:Y:S04]  /*35380*/  LDGSTS.E [R251+0x21e00], [R104.64], P6 ;  /* 0x21e0000068fb7fae */ /* 0x0005e8000b121848 */
[----:B-1----:R-:W3:Y:S04]  /*35390*/  LDL.64 R100, [R1+0x818] ;  /* 0x0008180001647983 */ /* 0x002ee80000100a00 */
[----:B--2---:R-:W2:Y:S04]  /*353a0*/  LDL.64 R102, [R1+0x7d8] ;  /* 0x0007d80001667983 */ /* 0x004ea80000100a00 */
[----:B------:R-:W2:Y:S04]  /*353b0*/  LDL.64 R104, [R1+0x798] ;  /* 0x0007980001687983 */ /* 0x000ea80000100a00 */
[----:B------:R1:W-:Y:S04]  /*353c0*/  LDGSTS.E [R251+0x22e00], [R192.64], P6 ;  /* 0x22e00000c0fb7fae */ /* 0x0003e8000b121848 */
[----:B------:R1:W-:Y:S04]  /*353d0*/  LDGSTS.E [R251+0x23e00], [R206.64], P6 ;  /* 0x23e00000cefb7fae */ /* 0x0003e8000b121848 */
[----:B------:R1:W-:Y:S04]  /*353e0*/  LDGSTS.E [R251+0x24e00], [R124.64], P6 ;  /* 0x24e000007cfb7fae */ /* 0x0003e8000b121848 */
[----:B-1----:R-:W3:Y:S04]  /*353f0*/  LDL.LU.64 R192, [R1+0x2f98] ;  /* 0x002f980001c07983 */ /* 0x002ee80000300a00 */
[----:B------:R-:W3:Y:S04]  /*35400*/  LDL.LU.64 R206, [R1+0x2f90] ;  /* 0x002f900001ce7983 */ /* 0x000ee80000300a00 */
[----:B------:R-:W3:Y:S04]  /*35410*/  LDL.LU.64 R124, [R1+0x2f88] ;  /* 0x002f8800017c7983 */ /* 0x000ee80000300a00 */
        /* <DEDUP_REMOVED lines=8> */
[----:B-1----:R-:W3:Y:S04]  /*354a0*/  LDL.LU R63, [R1+0x2f70] ;  /* 0x002f7000013f7983 */ /* 0x002ee80000300800 */
[----:B------:R-:W3:Y:S04]  /*354b0*/  LDL.LU.64 R56, [R1+0x2f68] ;  /* 0x002f680001387983 */ /* 0x000ee80000300a00 */
[----:B--2---:R1:W-:Y:S04]  /*354c0*/  LDGSTS.E [R251+0x2ae00], [R104.64], P6 ;  /* 0x2ae0000068fb7fae */ /* 0x0043e8000b121848 */
[----:B------:R2:W-:Y:S04]  /*354d0*/  LDGSTS.E [R251+0x2be00], [R102.64], P6 ;  /* 0x2be0000066fb7fae */ /* 0x0005e8000b121848 */
[----:B---3--:R3:W-:Y:S04]  /*354e0*/  LDGSTS.E [R251+0x2ce00], [R100.64], P6 ;  /* 0x2ce0000064fb7fae */ /* 0x0087e8000b121848 */
[----:B-1----:R-:W4:Y:S04]  /*354f0*/  LDL.LU.64 R104, [R1+0x2f60] ;  /* 0x002f600001687983 */ /* 0x002f280000300a00 */
[----:B--2---:R-:W2:Y:S04]  /*35500*/  LDL.LU.64 R102, [R1+0x2f58] ;  /* 0x002f580001667983 */ /* 0x004ea80000300a00 */
[----:B---3--:R-:W3:Y:S04]  /*35510*/  LDL.LU.64 R100, [R1+0x2f50] ;  /* 0x002f500001647983 */ /* 0x008ee80000300a00 */
[----:B------:R1:W-:Y:S04]  /*35520*/  LDGSTS.E [R251+0x2de00], [R98.64], P6 ;  /* 0x2de0000062fb7fae */ /* 0x0003e8000b121848 */
[----:B------:R1:W-:Y:S04]  /*35530*/  LDGSTS.E [R251+0x2ee00], [R96.64], P6 ;  /* 0x2ee0000060fb7fae */ /* 0x0003e8000b121848 */
[----:B------:R1:W-:Y:S04]  /*35540*/  LDGSTS.E [R251+0x2fe00], [R94.64], P6 ;  /* 0x2fe000005efb7fae */ /* 0x0003e8000b121848 */
[----:B-1----:R-:W2:Y:S04]  /*35550*/  LDL.LU.64 R98, [R1+0x2f48] ;  /* 0x002f480001627983 */ /* 0x002ea80000300a00 */
[----:B------:R-:W2:Y:S04]  /*35560*/  LDL.LU.64 R96, [R1+0x2f40] ;  /* 0x002f400001607983 */ /* 0x000ea80000300a00 */
[----:B------:R-:W2:Y:S04]  /*35570*/  LDL.LU.64 R94, [R1+0x2f38] ;  /* 0x002f3800015e7983 */ /* 0x000ea80000300a00 */
        /* <DEDUP_REMOVED lines=28> */
[----:B------:R1:W-:Y:S04]  /*35740*/  LDGSTS.E [R251+0x3fe00], [R92.64], P6 ;  /* 0x3fe000005cfb7fae */ /* 0x0003e8000b121848 */
[----:B------:R-:W0:Y:S04]  /*35750*/  LDGDEPBAR ;  /* 0x00000000000079af */ /* 0x000e280000000000 */
[----:B------:R-:W-:Y:S01]  /*35760*/  BAR.SYNC.DEFER_BLOCKING 0x0 ;  /* 0x0000000000007b1d */ /* 0x000fe20000010000 */
[----:B------:R-:W-:-:S02]  /*35770*/  ISETP.GE.U32.AND P6, PT, R250, 0x7ffffee8, PT ;  /* 0x7ffffee8fa00780c */ /* 0x000fc40003fc6070 */
[----:B------:R-:W-:-:S03]  /*35780*/  IADD3 R250, R63, 0x100000, RZ ;  /* 0x001000003ffa7810 */ /* 0x000fc60007ffe0ff */
[----:B------:R-:W2:Y:S04]  /*35790*/  LDL.LU.64 R60, [R1+0x2ec8] ;  /* 0x002ec800013c7983 */ /* 0x000ea80000300a00 */
[----:B------:R-:W2:Y:S01]  /*357a0*/  LDL.LU.64 R86, [R1+0x2ec0] ;  /* 0x002ec00001567983 */ /* 0x000ea20000300a00 */
[C---:B-1----:R-:W-:Y:S02]  /*357b0*/  IADD3 R251, R252.reuse, -0x9d, RZ ;  /* 0xffffff63fcfb7810 */ /* 0x042fe40007ffe0ff */
[----:B------:R-:W-:Y:S01]  /*357c0*/  IADD3 R252, R252, -0xa1, RZ ;  /* 0xffffff5ffcfc7810 */ /* 0x000fe20007ffe0ff */
[----:B----4-:R-:W-:Y:S01]  /*357d0*/  IMAD.WIDE R92, R0, 0x4, R104 ;  /* 0x00000004005c7825 */ /* 0x010fe200078e0268 */
[----:B------:R-:W-:-:S03]  /*357e0*/  IADD3 R104, R63, 0x100000, RZ ;  /* 0x001000003f687810 */ /* 0x000fc60007ffe0ff */
[C---:B------:R-:W-:Y:S01]  /*357f0*/  IMAD.WIDE R62, R0.reuse, 0x4, R88 ;  /* 0x00000004003e7825 */ /* 0x040fe200078e0258 */
[----:B------:R-:W-:Y:S01]  /*35800*/  @!PT LDS RZ, [RZ] ;  /* 0x00000000fffff984 */ /* 0x000fe20000000800 */
[----:B------:R-:W-:Y:S01]  /*35810*/  @!PT LDS RZ, [RZ] ;  /* 0x00000000fffff984 */ /* 0x000fe20000000800 */
[----:B------:R-:W-:Y:S01]  /*35820*/  @!PT LDS RZ, [RZ] ;  /* 0x00000000fffff984 */ /* 0x000fe20000000800 */
[----:B------:R3:W-:Y:S04]  /*35830*/  LDGSTS.E [R250+0x10000], [R92.64], !P4 ;  /* 0x100000005cfa7fae */ /* 0x0007e8000e121848 */
[----:B------:R-:W1:Y:S04]  /*35840*/  S2R R89, SR_TID.X ;  /* 0x0000000000597919 */ /* 0x000e680000002100 */
[----:B------:R3:W-:Y:S04]  /*35850*/  STL.64 [R1+0x1340], R92 ;  /* 0x0013405c01007387 */ /* 0x0007e80000100a00 */
[----:B------:R4:W-:Y:S01]  /*35860*/  LDGSTS.E [R104+0x10800], [R62.64], !P5 ;  /* 0x108000003e687fae */ /* 0x0009e2000e921848 */
[----:B---3--:R-:W-:-:S03]  /*35870*/  IMAD.WIDE R92, R0, 0x4, R100 ;  /* 0x00000004005c7825 */ /* 0x008fc600078e0264 */
[----:B------:R-:W3:Y:S01]  /*35880*/  S2R R101, SR_TID.X ;  /* 0x0000000000657919 */ /* 0x000ee20000002100 */
[----:B------:R-:W-:Y:S02]  /*35890*/  ISETP.GE.U32.AND P5, PT, R252, 0x7ffffee0, PT ;  /* 0x7ffffee0fc00780c */ /* 0x000fe40003fa6070 */
[----:B-1----:R-:W-:-:S05]  /*358a0*/  LOP3.LUT R89, R89, 0x7f, RZ, 0xc0, !PT ;  /* 0x0000007f59597812 */ /* 0x002fca00078ec0ff */
[----:B------:R-:W-:Y:S02]  /*358b0*/  IMAD.SHL.U32 R252, R89, 0x4, RZ ;  /* 0x0000000459fc7824 */ /* 0x000fe400078e00ff */
[----:B--2---:R-:W-:Y:S01]  /*358c0*/  IMAD.WIDE R88, R0, 0x4, R102 ;  /* 0x0000000400587825 */ /* 0x004fe200078e0266 */
[----:B------:R-:W-:Y:S02]  /*358d0*/  ISETP.GE.U32.AND P4, PT, R251, 0x7ffffee4, PT ;  /* 0x7ffffee4fb00780c */ /* 0x000fe40003f86070 */
[C---:B----4-:R-:W-:Y:S02]  /*358e0*/  IADD3 R104, R252.reuse, 0x100000, RZ ;  /* 0x00100000fc687810 */ /* 0x050fe40007ffe0ff */
[----:B------:R-:W-:Y:S01]  /*358f0*/  IADD3 R102, R252, 0x100000, RZ ;  /* 0x00100000fc667810 */ /* 0x000fe20007ffe0ff */
[----:B------:R-:W-:Y:S01]  /*35900*/  IMAD.MOV.U32 R251, RZ, RZ, c[0x0][0x180] ;  /* 0x00006000fffb7624 */ /* 0x000fe200078e00ff */
[----:B------:R1:W-:Y:S01]  /*35910*/  STL.64 [R1+0x1320], R62 ;  /* 0x0013203e01007387 */ /* 0x0003e20000100a00 */
[----:B---3--:R-:W-:-:S03]  /*35920*/  LOP3.LUT R101, R101, 0x7f, RZ, 0xc0, !PT ;  /* 0x0000007f65657812 */ /* 0x008fc600078ec0ff */
[----:B------:R2:W-:Y:S01]  /*35930*/  LDGSTS.E [R104+0x11000], [R88.64], !P3 ;  /* 0x1100000058687fae */ /* 0x0005e2000d921848 */
[----:B------:R-:W-:-:S03]  /*35940*/  IADD3 R100, R252, 0x100000, RZ ;  /* 0x00100000fc647810 */ /* 0x000fc60007ffe0ff */
[----:B------:R3:W-:Y:S01]  /*35950*/  LDGSTS.E [R102+0x11800], [R92.64], !P2 ;  /* 0x118000005c667fae */ /* 0x0007e2000d121848 */
[----:B------:R-:W-:Y:S01]  /*35960*/  IADD3 R105, R251, -0xa5, RZ ;  /* 0xffffff5bfb697810 */ /* 0x000fe20007ffe0ff */
[----:B-1----:R-:W-:Y:S02]  /*35970*/  IMAD.WIDE R62, R0, 0x4, R98 ;  /* 0x00000004003e7825 */ /* 0x002fe400078e0262 */
[----:B------:R2:W-:Y:S01]  /*35980*/  STL.64 [R1+0x1308], R88 ;  /* 0x0013085801007387 */ /* 0x0005e20000100a00 */
[----:B------:R-:W-:Y:S01]  /*35990*/  ISETP.GE.U32.AND P3, PT, R105, 0x7ffffedc, PT ;  /* 0x7ffffedc6900780c */ /* 0x000fe20003f66070 */
[----:B------:R-:W-:Y:S02]  /*359a0*/  IMAD.MOV.U32 R103, RZ, RZ, c[0x0][0x180] ;  /* 0x00006000ff677624 */ /* 0x000fe400078e00ff */
[----:B------:R1:W-:Y:S01]  /*359b0*/  LDGSTS.E [R100+0x12000], [R62.64], !P1 ;  /* 0x120000003e647fae */ /* 0x0003e2000c921848 */
[----:B---3--:R-:W-:-:S03]  /*359c0*/  IMAD.SHL.U32 R102, R101, 0x4, RZ ;  /* 0x0000000465667824 */ /* 0x008fc600078e00ff */
[----:B--2---:R-:W2:Y:S02]  /*359d0*/  LDL.LU.64 R88, [R1+0x2eb8] ;  /* 0x002eb80001587983 */ /* 0x004ea40000300a00 */
[----:B------:R-:W-:Y:S02]  /*359e0*/  IADD3 R98, R102, 0x100000, RZ ;  /* 0x0010000066627810 */ /* 0x000fe40007ffe0ff */
[----:B------:R3:W-:Y:S01]  /*359f0*/  STL.64 [R1+0x12f0], R92 ;  /* 0x0012f05c01007387 */ /* 0x0007e20000100a00 */
[----:B------:R-:W-:-:S03]  /*35a00*/  IMAD.WIDE R104, R0, 0x4, R94 ;  /* 0x0000000400687825 */ /* 0x000fc600078e025e */
[----:B------:R4:W-:Y:S01]  /*35a10*/  STL.64 [R1+0x12d8], R62 ;  /* 0x0012d83e01007387 */ /* 0x0009e20000100a00 */
[C---:B-1----:R-:W-:Y:S02]  /*35a20*/  IADD3 R100, R103.reuse, -0xb1, RZ ;  /* 0xffffff4f67647810 */ /* 0x042fe40007ffe0ff */
[----:B------:R-:W-:Y:S02]  /*35a30*/  IADD3 R94, R103, -0xb5, RZ ;  /* 0xffffff4b675e7810 */ /* 0x000fe40007ffe0ff */
[----:B------:R-:W-:Y:S02]  /*35a40*/  IADD3 R250, R251, -0xa9, RZ ;  /* 0xffffff57fbfa7810 */ /* 0x000fe40007ffe0ff */
[----:B------:R-:W-:Y:S01]  /*35a50*/  IADD3 R99, R103, -0xad, RZ ;  /* 0xffffff5367637810 */ /* 0x000fe20007ffe0ff */
[----:B---3--:R-:W2:Y:S01]  /*35a60*/  LDL.LU.64 R92, [R1+0x2eb0] ;  /* 0x002eb000015c7983 */ /* 0x008ea20000300a00 */
[----:B----4-:R-:W-:Y:S01]  /*35a70*/  IMAD.WIDE R62, R0, 0x4, R96 ;  /* 0x00000004003e7825 */ /* 0x010fe200078e0260 */
[----:B------:R-:W-:-:S04]  /*35a80*/  IADD3 R96, R102, 0x100000, RZ ;  /* 0x0010000066607810 */ /* 0x000fc80007ffe0ff */
[----:B------:R1:W-:Y:S01]  /*35a90*/  LDGSTS.E [R98+0x12800], [R62.64], !P0 ;  /* 0x128000003e627fae */ /* 0x0003e2000c121848 */
[----:B------:R-:W-:Y:S01]  /*35aa0*/  ISETP.GE.U32.AND P0, PT, R100, 0x7ffffed0, PT ;  /* 0x7ffffed06400780c */ /* 0x000fe20003f06070 */
[----:B------:R-:W-:Y:S02]  /*35ab0*/  IMAD.WIDE R100, R0, 0x4, R90 ;  /* 0x0000000400647825 */ /* 0x000fe400078e025a */
[----:B------:R4:W-:Y:S01]  /*35ac0*/  LDGSTS.E [R96+0x13000], [R104.64], !P6 ;  /* 0x1300000068607fae */ /* 0x0009e2000f121848 */
[----:B------:R-:W-:Y:S02]  /*35ad0*/  ISETP.GE.U32.AND P6, PT, R94, 0x7ffffecc, PT ;  /* 0x7ffffecc5e00780c */ /* 0x000fe40003fc6070 */
[----:B------:R-:W-:Y:S02]  /*35ae0*/  ISETP.GE.U32.AND P2, PT, R250, 0x7ffffed8, PT ;  /* 0x7ffffed8fa00780c */ /* 0x000fe40003f46070 */
[----:B------:R-:W-:Y:S02]  /*35af0*/  ISETP.GE.U32.AND P1, PT, R99, 0x7ffffed4, PT ;  /* 0x7ffffed46300780c */ /* 0x000fe40003f26070 */
[----:B------:R-:W-:Y:S01]  /*35b00*/  IADD3 R94, R102, 0x100000, RZ ;  /* 0x00100000665e7810 */ /* 0x000fe20007ffe0ff */
[----:B-1----:R-:W-:Y:S01]  /*35b10*/  IMAD.WIDE R98, R0, 0x4, R82 ;  /* 0x0000000400627825 */ /* 0x002fe200078e0252 */
[C---:B------:R-:W-:Y:S01]  /*35b20*/  IADD3 R90, R102.reuse, 0x100000, RZ ;  /* 0x00100000665a7810 */ /* 0x040fe20007ffe0ff */
[----:B------:R1:W-:Y:S01]  /*35b30*/  STL.64 [R1+0x12c0], R62 ;  /* 0x0012c03e01007387 */ /* 0x0003e20000100a00 */
[----:B------:R-:W-:Y:S01]  /*35b40*/  IADD3 R82, R102, 0x100000, RZ ;  /* 0x0010000066527810 */ /* 0x000fe20007ffe0ff */
[C---:B------:R-:W-:Y:S01]  /*35b50*/  IMAD.WIDE R76, R0.reuse, 0x4, R76 ;  /* 0x00000004004c7825 */ /* 0x040fe200078e024c */
[----:B------:R-:W-:Y:S01]  /*35b60*/  IADD3 R95, R103, -0xb9, RZ ;  /* 0xffffff47675f7810 */ /* 0x000fe20007ffe0ff */
[----:B------:R4:W-:Y:S03]  /*35b70*/  LDGSTS.E [R94+0x13800], [R100.64], !P4 ;  /* 0x13800000645e7fae */ /* 0x0009e6000e121848 */
[----:B------:R-:W-:Y:S01]  /*35b80*/  ISETP.GE.U32.AND P4, PT, R95, 0x7ffffec8, PT ;  /* 0x7ffffec85f00780c */ /* 0x000fe20003f86070 */
[----:B------:R4:W-:Y:S04]  /*35b90*/  LDGSTS.E [R90+0x14000], [R98.64], !P5 ;  /* 0x14000000625a7fae */ /* 0x0009e8000e921848 */
[----:B-1----:R-:W2:Y:S04]  /*35ba0*/  LDL.LU.64 R62, [R1+0x2ea8] ;  /* 0x002ea800013e7983 */ /* 0x002ea80000300a00 */
[----:B------:R-:W-:Y:S01]  /*35bb0*/  STL.64 [R1+0x12a8], R104 ;  /* 0x0012a86801007387 */ /* 0x000fe20000100a00 */
[----:B----4-:R-:W-:-:S03]  /*35bc0*/  IMAD.WIDE R94, R0, 0x4, R72 ;  /* 0x00000004005e7825 */ /* 0x010fc600078e0248 */
[----:B------:R-:W-:Y:S01]  /*35bd0*/  STL.64 [R1+0x1290], R100 ;  /* 0x0012906401007387 */ /* 0x000fe20000100a00 */
[----:B------:R-:W-:-:S03]  /*35be0*/  IADD3 R72, R102, 0x100000, RZ ;  /* 0x0010000066487810 */ /* 0x000fc60007ffe0ff */
[----:B------:R-:W-:Y:S01]  /*35bf0*/  STL.64 [R1+0x1278], R98 ;  /* 0x0012786201007387 */ /* 0x000fe20000100a00 */
[----:B------:R-:W-:-:S03]  /*35c00*/  IMAD.WIDE R90, R0, 0x4, R68 ;  /* 0x00000004005a7825 */ /* 0x000fc600078e0244 */
[----:B------:R1:W-:Y:S04]  /*35c10*/  STL.64 [R1+0x1260], R76 ;  /* 0x0012604c01007387 */ /* 0x0003e80000100a00 */
[----:B------:R1:W-:Y:S01]  /*35c20*/  LDGSTS.E [R82+0x14800], [R76.64], !P3 ;  /* 0x148000004c527fae */ /* 0x0003e2000d921848 */
[C---:B------:R-:W-:Y:S02]  /*35c30*/  IADD3 R68, R103.reuse, -0xc9, RZ ;  /* 0xffffff3767447810 */ /* 0x040fe40007ffe0ff */
[C---:B------:R-:W-:Y:S02]  /*35c40*/  IADD3 R96, R103.reuse, -0xbd, RZ ;  /* 0xffffff4367607810 */ /* 0x040fe40007ffe0ff */
[----:B-1----:R-:W-:Y:S02]  /*35c50*/  IADD3 R76, R102, 0x100000, RZ ;  /* 0x00100000664c7810 */ /* 0x002fe40007ffe0ff */
[----:B------:R-:W-:-:S02]  /*35c60*/  IADD3 R82, R103, -0xc5, RZ ;  /* 0xffffff3b67527810 */ /* 0x000fc40007ffe0ff */
[----:B------:R-:W-:Y:S01]  /*35c70*/  IADD3 R77, R103, -0xc1, RZ ;  /* 0xffffff3f674d7810 */ /* 0x000fe20007ffe0ff */
[----:B------:R1:W-:Y:S01]  /*35c80*/  LDGSTS.E [R76+0x15000], [R94.64], !P2 ;  /* 0x150000005e4c7fae */ /* 0x0003e2000d121848 */
[----:B------:R-:W-:Y:S01]  /*35c90*/  ISETP.GE.U32.AND P2, PT, R82, 0x7ffffebc, PT ;  /* 0x7ffffebc5200780c */ /* 0x000fe20003f46070 */
[----:B------:R-:W-:Y:S02]  /*35ca0*/  IMAD.WIDE R82, R0, 0x4, R66 ;  /* 0x0000000400527825 */ /* 0x000fe400078e0242 */
[----:B------:R4:W-:Y:S01]  /*35cb0*/  LDGSTS.E [R72+0x15800], [R90.64], !P1 ;  /* 0x158000005a487fae */ /* 0x0009e2000c921848 */
[----:B------:R-:W-:Y:S02]  /*35cc0*/  ISETP.GE.U32.AND P1, PT, R68, 0x7ffffeb8, PT ;  /* 0x7ffffeb84400780c */ /* 0x000fe40003f26070 */
[----:B------:R-:W-:Y:S02]  /*35cd0*/  ISETP.GE.U32.AND P5, PT, R96, 0x7ffffec4, PT ;  /* 0x7ffffec46000780c */ /* 0x000fe40003fa6070 */
[----:B------:R-:W-:-:S02]  /*35ce0*/  ISETP.GE.U32.AND P3, PT, R77, 0x7ffffec0, PT ;  /* 0x7ffffec04d00780c */ /* 0x000fc40003f66070 */
[----:B------:R-:W-:Y:S01]  /*35cf0*/  IADD3 R68, R102, 0x100000, RZ ;  /* 0x0010000066447810 */ /* 0x000fe20007ffe0ff */
[----:B-1----:R-:W-:Y:S01]  /*35d00*/  IMAD.WIDE R76, R0, 0x4, R64 ;  /* 0x00000004004c7825 */ /* 0x002fe200078e0240 */
[C---:B------:R-:W-:Y:S01]  /*35d10*/  IADD3 R66, R102.reuse, 0x100000, RZ ;  /* 0x0010000066427810 */ /* 0x040fe20007ffe0ff */
[----:B------:R-:W-:Y:S01]  /*35d20*/  STL.64 [R1+0x1248], R94 ;  /* 0x0012485e01007387 */ /* 0x000fe20000100a00 */
[----:B------:R-:W-:Y:S01]  /*35d30*/  IADD3 R64, R102, 0x100000, RZ ;  /* 0x0010000066407810 */ /* 0x000fe20007ffe0ff */
[----:B------:R-:W-:Y:S01]  /*35d40*/  IMAD.WIDE R58, R0, 0x4, R58 ;  /* 0x00000004003a7825 */ /* 0x000fe200078e023a */
[C---:B------:R-:W-:Y:S01]  /*35d50*/  IADD3 R69, R103.reuse, -0xcd, RZ ;  /* 0xffffff3367457810 */ /* 0x040fe20007ffe0ff */
[----:B------:R-:W-:Y:S01]  /*35d60*/  STL.64 [R1+0x1230], R90 ;  /* 0x0012305a01007387 */ /* 0x000fe20000100a00 */
[----:B----4-:R-:W-:-:S03]  /*35d70*/  IADD3 R72, R103, -0xd1, RZ ;  /* 0xffffff2f67487810 */ /* 0x010fc60007ffe0ff */
[----:B------:R-:W-:Y:S04]  /*35d80*/  STL.64 [R1+0x1218], R82 ;  /* 0x0012185201007387 */ /* 0x000fe80000100a00 */
[----:B------:R1:W-:Y:S01]  /*35d90*/  LDGSTS.E [R68+0x16000], [R82.64], !P0 ;  /* 0x1600000052447fae */ /* 0x0003e2000c121848 */
[----:B------:R-:W-:-:S03]  /*35da0*/  ISETP.GE.U32.AND P0, PT, R69, 0x7ffffeb4, PT ;  /* 0x7ffffeb44500780c */ /* 0x000fc60003f06070 */
[----:B------:R-:W-:Y:S04]  /*35db0*/  STL.64 [R1+0x1200], R76 ;  /* 0x0012004c01007387 */ /* 0x000fe80000100a00 */
[----:B------:R4:W-:Y:S04]  /*35dc0*/  LDGSTS.E [R66+0x16800], [R76.64], !P6 ;  /* 0x168000004c427fae */ /* 0x0009e8000f121848 */
[----:B------:R4:W-:Y:S01]  /*35dd0*/  STL.64 [R1+0x11e8], R58 ;  /* 0x0011e83a01007387 */ /* 0x0009e20000100a00 */
[----:B-1----:R-:W-:-:S03]  /*35de0*/  IMAD.WIDE R68, R0, 0x4, R70 ;  /* 0x0000000400447825 */ /* 0x002fc600078e0246 */
[----:B------:R1:W-:Y:S01]  /*35df0*/  LDGSTS.E [R64+0x17000], [R58.64], !P4 ;  /* 0x170000003a407fae */ /* 0x0003e2000e121848 */
[----:B------:R-:W-:Y:S01]  /*35e00*/  ISETP.GE.U32.AND P6, PT, R72, 0x7ffffeb0, PT ;  /* 0x7ffffeb04800780c */ /* 0x000fe20003fc6070 */
[C---:B------:R-:W-:Y:S02]  /*35e10*/  IMAD.WIDE R72, R0.reuse, 0x4, R78 ;  /* 0x0000000400487825 */ /* 0x040fe400078e024e */
[----:B------:R1:W-:Y:S02]  /*35e20*/  STL.64 [R1+0x11d0], R68 ;  /* 0x0011d04401007387 */ /* 0x0003e40000100a00 */
[----:B----4-:R-:W-:Y:S01]  /*35e30*/  IMAD.WIDE R66, R0, 0x4, R74 ;  /* 0x0000000400427825 */ /* 0x010fe200078e024a */
[----:B-1----:R-:W-:-:S03]  /*35e40*/  IADD3 R59, R102, 0x100000, RZ ;  /* 0x00100000663b7810 */ /* 0x002fc60007ffe0ff */
[C---:B------:R-:W-:Y:S01]  /*35e50*/  IMAD.WIDE R70, R0.reuse, 0x4, R80 ;  /* 0x0000000400467825 */ /* 0x040fe200078e0250 */
[----:B------:R1:W-:Y:S04]  /*35e60*/  STL.64 [R1+0x11b8], R66 ;  /* 0x0011b84201007387 */ /* 0x0003e80000100a00 */
[----:B------:R4:W-:Y:S04]  /*35e70*/  LDGSTS.E [R59+0x17800], [R68.64], !P5 ;  /* 0x17800000443b7fae */ /* 0x0009e8000e921848 */
[----:B------:R-:W-:Y:S04]  /*35e80*/  STL.64 [R1+0x11a0], R72 ;  /* 0x0011a04801007387 */ /* 0x000fe80000100a00 */
[----:B------:R-:W-:Y:S01]  /*35e90*/  STL.64 [R1+0x1188], R70 ;  /* 0x0011884601007387 */ /* 0x000fe20000100a00 */
[----:B----4-:R-:W-:-:S05]  /*35ea0*/  IMAD.WIDE R68, R0, 0x4, R84 ;  /* 0x0000000400447825 */ /* 0x010fca00078e0254 */
[----:B------:R4:W-:Y:S04]  /*35eb0*/  STL.64 [R1+0x1170], R68 ;  /* 0x0011704401007387 */ /* 0x0009e80000100a00 */
[----:B------:R-:W4:Y:S01]  /*35ec0*/  LDL.LU.64 R104, [R1+0xb90] ;  /* 0x000b900001687983 */ /* 0x000f220000300a00 */
[C---:B------:R-:W-:Y:S02]  /*35ed0*/  IADD3 R64, R103.reuse, -0xd5, RZ ;  /* 0xffffff2b67407810 */ /* 0x040fe40007ffe0ff */
[----:B------:R-:W-:Y:S01]  /*35ee0*/  IADD3 R58, R102, 0x100000, RZ ;  /* 0x00100000663a7810 */ /* 0x000fe20007ffe0ff */
[----:B------:R-:W4:Y:S01]  /*35ef0*/  LDL.LU.64 R96, [R1+0xb98] ;  /* 0x000b980001607983 */ /* 0x000f220000300a00 */
[----:B------:R-:W-:Y:S02]  /*35f00*/  ISETP.GE.U32.AND P4, PT, R64, 0x7ffffeac, PT ;  /* 0x7ffffeac4000780c */ /* 0x000fe40003f86070 */
[----:B------:R-:W-:Y:S01]  /*35f10*/  IADD3 R64, R103, -0xdd, RZ ;  /* 0xffffff2367407810 */ /* 0x000fe20007ffe0ff */
[----:B------:R1:W-:Y:S03]  /*35f20*/  LDGSTS.E [R58+0x18000], [R66.64], !P3 ;  /* 0x18000000423a7fae */ /* 0x0003e6000d921848 */
[----:B------:R-:W-:-:S02]  /*35f30*/  ISETP.GE.U32.AND P3, PT, R64, 0x7ffffea4, PT ;  /* 0x7ffffea44000780c */ /* 0x000fc40003f66070 */
[----:B------:R-:W-:-:S05]  /*35f40*/  IADD3 R64, R102, 0x100000, RZ ;  /* 0x0010000066407810 */ /* 0x000fca0007ffe0ff */
[----:B------:R4:W-:Y:S01]  /*35f50*/  LDGSTS.E [R64+0x18800], [R72.64], !P2 ;  /* 0x1880000048407fae */ /* 0x0009e2000d121848 */
[----:B-1----:R-:W-:-:S03]  /*35f60*/  IADD3 R66, R103, -0xe5, RZ ;  /* 0xffffff1b67427810 */ /* 0x002fc60007ffe0ff */
[----:B------:R1:W-:Y:S01]  /*35f70*/  LDGSTS.E [R59+0x19000], [R70.64], !P1 ;  /* 0x19000000463b7fae */ /* 0x0003e2000c921848 */
[----:B------:R-:W-:-:S03]  /*35f80*/  ISETP.GE.U32.AND P1, PT, R66, 0x7ffffe9c, PT ;  /* 0x7ffffe9c4200780c */ /* 0x000fc60003f26070 */
[----:B------:R4:W-:Y:S01]  /*35f90*/  LDGSTS.E [R58+0x19800], [R68.64], !P0 ;  /* 0x19800000443a7fae */ /* 0x0009e2000c121848 */
[----:B------:R-:W-:Y:S01]  /*35fa0*/  IMAD.WIDE R66, R0, 0x4, R86 ;  /* 0x0000000400427825 */ /* 0x000fe200078e0256 */
[----:B------:R-:W-:-:S03]  /*35fb0*/  IADD3 R65, R103, -0xd9, RZ ;  /* 0xffffff2767417810 */ /* 0x000fc60007ffe0ff */
[----:B----4-:R-:W-:-:S05]  /*35fc0*/  IMAD.WIDE R68, R0, 0x4, R60 ;  /* 0x0000000400447825 */ /* 0x010fca00078e023c */
[----:B------:R2:W-:Y:S04]  /*35fd0*/  STL.64 [R1+0x1158], R68 ;  /* 0x0011584401007387 */ /* 0x0005e80000100a00 */
[----:B------:R4:W-:Y:S04]  /*35fe0*/  STL.64 [R1+0x1140], R66 ;  /* 0x0011404201007387 */ /* 0x0009e80000100a00 */
[----:B------:R-:W4:Y:S04]  /*35ff0*/  LDL.LU.64 R90, [R1+0xba0] ;  /* 0x000ba000015a7983 */ /* 0x000f280000300a00 */
[----:B------:R-:W4:Y:S01]  /*36000*/  LDL.LU.64 R94, [R1+0xba8] ;  /* 0x000ba800015e7983 */ /* 0x000f220000300a00 */
[----:B------:R-:W-:-:S03]  /*36010*/  ISETP.GE.U32.AND P5, PT, R65, 0x7ffffea8, PT ;  /* 0x7ffffea84100780c */ /* 0x000fc60003fa6070 */
[----:B------:R2:W-:Y:S04]  /*36020*/  LDGSTS.E [R59+0x1a000], [R68.64], !P6 ;  /* 0x1a000000443b7fae */ /* 0x0005e8000f121848 */
[----:B------:R4:W-:Y:S01]  /*36030*/  LDGSTS.E [R58+0x1a800], [R66.64], !P4 ;  /* 0x1a800000423a7fae */ /* 0x0009e2000e121848 */
[----:B------:R-:W-:-:S03]  /*36040*/  IADD3 R60, R103, -0xf1, RZ ;  /* 0xffffff0f673c7810 */ /* 0x000fc60007ffe0ff */
[----:B------:R-:W4:Y:S01]  /*36050*/  LDL.LU.64 R100, [R1+0xbb8] ;  /* 0x000bb80001647983 */ /* 0x000f220000300a00 */
[C---:B------:R-:W-:Y:S02]  /*36060*/  IADD3 R65, R103.reuse, -0xe1, RZ ;  /* 0xffffff1f67417810 */ /* 0x040fe40007ffe0ff */
[----:B------:R-:W-:Y:S02]  /*36070*/  IADD3 R64, R103, -0xe9, RZ ;  /* 0xffffff1767407810 */ /* 0x000fe40007ffe0ff */
[----:B------:R-:W-:Y:S02]  /*36080*/  ISETP.GE.U32.AND P4, PT, R60, 0x7ffffe90, PT ;  /* 0x7ffffe903c00780c */ /* 0x000fe40003f86070 */
[----:B------:R-:W-:Y:S02]  /*36090*/  IADD3 R60, R102, 0x100000, RZ ;  /* 0x00100000663c7810 */ /* 0x000fe40007ffe0ff */
[----:B------:R-:W-:Y:S02]  /*360a0*/  ISETP.GE.U32.AND P2, PT, R65, 0x7ffffea0, PT ;  /* 0x7ffffea04100780c */ /* 0x000fe40003f46070 */
[----:B------:R-:W-:-:S02]  /*360b0*/  ISETP.GE.U32.AND P0, PT, R64, 0x7ffffe98, PT ;  /* 0x7ffffe984000780c */ /* 0x000fc40003f06070 */
[C---:B------:R-:W-:Y:S02]  /*360c0*/  IADD3 R65, R103.reuse, -0xed, RZ ;  /* 0xffffff1367417810 */ /* 0x040fe40007ffe0ff */
[----:B------:R-:W-:Y:S02]  /*360d0*/  IADD3 R64, R103, -0xf9, RZ ;  /* 0xffffff0767407810 */ /* 0x000fe40007ffe0ff */
[----:B------:R-:W-:Y:S01]  /*360e0*/  ISETP.GE.U32.AND P6, PT, R65, 0x7ffffe94, PT ;  /* 0x7ffffe944100780c */ /* 0x000fe20003fc6070 */
[----:B--2---:R-:W-:-:S05]  /*360f0*/  IMAD.WIDE R68, R0, 0x4, R88 ;  /* 0x0000000400447825 */ /* 0x004fca00078e0258 */
[----:B------:R-:W-:Y:S04]  /*36100*/  STL.64 [R1+0x1128], R68 ;  /* 0x0011284401007387 */ /* 0x000fe80000100a00 */
[----:B------:R2:W-:Y:S01]  /*36110*/  LDGSTS.E [R60+0x1b000], [R68.64], !P5 ;  /* 0x1b000000443c7fae */ /* 0x0005e2000e921848 */
[----:B----4-:R-:W-:-:S05]  /*36120*/  IMAD.WIDE R66, R0, 0x4, R92 ;  /* 0x0000000400427825 */ /* 0x010fca00078e025c */
[----:B------:R-:W-:Y:S04]  /*36130*/  STL.64 [R1+0x1110], R66 ;  /* 0x0011104201007387 */ /* 0x000fe80000100a00 */
[----:B------:R4:W-:Y:S01]  /*36140*/  LDGSTS.E [R59+0x1b800], [R66.64], !P3 ;  /* 0x1b800000423b7fae */ /* 0x0009e2000d921848 */
[----:B------:R-:W-:Y:S01]  /*36150*/  ISETP.GE.U32.AND P3, PT, R64, 0x7ffffe88, PT ;  /* 0x7ffffe884000780c */ /* 0x000fe20003f66070 */
[----:B------:R-:W-:-:S05]  /*36160*/  IMAD.WIDE R62, R0, 0x4, R62 ;  /* 0x00000004003e7825 */ /* 0x000fca00078e023e */
[----:B------:R1:W-:Y:S04]  /*36170*/  STL.64 [R1+0x10f0], R62 ;  /* 0x0010f03e01007387 */ /* 0x0003e80000100a00 */
[----:B------:R-:W3:Y:S01]  /*36180*/  LDL.LU.64 R98, [R1+0xbc0] ;  /* 0x000bc00001627983 */ /* 0x000ee20000300a00 */
[C---:B------:R-:W-:Y:S02]  /*36190*/  IADD3 R61, R103.reuse, -0xf5, RZ ;  /* 0xffffff0b673d7810 */ /* 0x040fe40007ffe0ff */
[----:B--2---:R-:W-:Y:S01]  /*361a0*/  IADD3 R60, R103, -0xfd, RZ ;  /* 0xffffff03673c7810 */ /* 0x004fe20007ffe0ff */
[----:B------:R1:W-:Y:S01]  /*361b0*/  LDGSTS.E [R58+0x1c000], [R62.64], !P2 ;  /* 0x1c0000003e3a7fae */ /* 0x0003e2000d121848 */
[----:B----4-:R-:W-:-:S03]  /*361c0*/  IMAD.WIDE R64, R0, 0x4, R104 ;  /* 0x0000000400407825 */ /* 0x010fc600078e0268 */
[----:B------:R-:W2:Y:S01]  /*361d0*/  LDL.LU.64 R104, [R1+0xbc8] ;  /* 0x000bc80001687983 */ /* 0x000ea20000300a00 */
[----:B-1----:R-:W-:Y:S01]  /*361e0*/  IMAD.WIDE R62, R0, 0x4, R96 ;  /* 0x00000004003e7825 */ /* 0x002fe200078e0260 */
[----:B------:R-:W-:Y:S02]  /*361f0*/  ISETP.GE.U32.AND P5, PT, R61, 0x7ffffe8c, PT ;  /* 0x7ffffe8c3d00780c */ /* 0x000fe40003fa6070 */
[----:B------:R1:W-:Y:S01]  /*36200*/  STL.64 [R1+0x10d0], R64 ;  /* 0x0010d04001007387 */ /* 0x0003e20000100a00 */
[----:B------:R-:W-:Y:S02]  /*36210*/  ISETP.GE.U32.AND P2, PT, R60, 0x7ffffe84, PT ;  /* 0x7ffffe843c00780c */ /* 0x000fe40003f46070 */
[----:B------:R-:W-:Y:S01]  /*36220*/  IADD3 R60, R103, -0x86, RZ ;  /* 0xffffff7a673c7810 */ /* 0x000fe20007ffe0ff */
[----:B------:R4:W-:Y:S04]  /*36230*/  STL.64 [R1+0x10b0], R62 ;  /* 0x0010b03e01007387 */ /* 0x0009e80000100a00 */
[----:B------:R-:W2:Y:S04]  /*36240*/  LDL.LU.64 R76, [R1+0xbd0] ;  /* 0x000bd000014c7983 */ /* 0x000ea80000300a00 */
[----:B------:R1:W-:Y:S04]  /*36250*/  LDGSTS.E [R59+0x1c800], [R64.64], !P1 ;  /* 0x1c800000403b7fae */ /* 0x0003e8000c921848 */
[----:B------:R4:W-:Y:S01]  /*36260*/  LDGSTS.E [R58+0x1d000], [R62.64], !P0 ;  /* 0x1d0000003e3a7fae */ /* 0x0009e2000c121848 */
[----:B------:R-:W-:-:S02]  /*36270*/  ISETP.GE.U32.AND P0, PT, R60, 0x7ffffefb, PT ;  /* 0x7ffffefb3c00780c */ /* 0x000fc40003f06070 */
[----:B------:R-:W-:Y:S01]  /*36280*/  IADD3 R60, R102, 0x100000, RZ ;  /* 0x00100000663c7810 */ /* 0x000fe20007ffe0ff */
[----:B------:R-:W-:-:S04]  /*36290*/  IMAD.WIDE R68, R0, 0x4, R90 ;  /* 0x0000000400447825 */ /* 0x000fc800078e025a */
[C---:B------:R-:W-:Y:S01]  /*362a0*/  IMAD.WIDE R66, R0.reuse, 0x4, R94 ;  /* 0x0000000400427825 */ /* 0x040fe200078e025e */
[----:B------:R-:W-:Y:S04]  /*362b0*/  STL.64 [R1+0x1098], R68 ;  /* 0x0010984401007387 */ /* 0x000fe80000100a00 */
[----:B------:R-:W2:Y:S04]  /*362c0*/  LDL.LU.64 R96, [R1+0xbd8] ;  /* 0x000bd80001607983 */ /* 0x000ea80000300a00 */
[----:B------:R-:W-:Y:S01]  /*362d0*/  STL.64 [R1+0x1088], R66 ;  /* 0x0010884201007387 */ /* 0x000fe20000100a00 */
[----:B-1----:R-:W-:-:S03]  /*362e0*/  IMAD.WIDE R64, R0, 0x4, R100 ;  /* 0x0000000400407825 */ /* 0x002fc600078e0264 */
[----:B------:R1:W-:Y:S04]  /*362f0*/  LDGSTS.E [R60+0x1d800], [R68.64], !P6 ;  /* 0x1d800000443c7fae */ /* 0x0003e8000f121848 */
[----:B------:R-:W2:Y:S04]  /*36300*/  LDL.LU.64 R100, [R1+0xd40] ;  /* 0x000d400001647983 */ /* 0x000ea80000300a00 */
[----:B------:R1:W-:Y:S04]  /*36310*/  LDGSTS.E [R59+0x1e000], [R66.64], !P4 ;  /* 0x1e000000423b7fae */ /* 0x0003e8000e121848 */
[----:B------:R3:W-:Y:S04]  /*36320*/  STL.64 [R1+0x1078], R64 ;  /* 0x0010784001007387 */ /* 0x0007e80000100a00 */
[----:B------:R3:W-:Y:S01]  /*36330*/  LDGSTS.E [R58+0x1e800], [R64.64], !P5 ;  /* 0x1e800000403a7fae */ /* 0x0007e2000e921848 */
[----:B----4-:R-:W-:-:S04]  /*36340*/  IADD3 R62, R103, -0x8e, RZ ;  /* 0xffffff72673e7810 */ /* 0x010fc80007ffe0ff */
[----:B------:R-:W-:Y:S01]  /*36350*/  ISETP.GE.U32.AND P4, PT, R62, 0x7ffffef3, PT ;  /* 0x7ffffef33e00780c */ /* 0x000fe20003f86070 */
[----:B---3--:R-:W-:Y:S02]  /*36360*/  IMAD.WIDE R64, R0, 0x4, R98 ;  /* 0x0000000400407825 */ /* 0x008fe400078e0262 */
[----:B------:R-:W3:Y:S04]  /*36370*/  LDL.LU.64 R98, [R1+0xd48] ;  /* 0x000d480001627983 */ /* 0x000ee80000300a00 */
[----:B------:R-:W-:Y:S04]  /*36380*/  STL.64 [R1+0x1068], R64 ;  /* 0x0010684001007387 */ /* 0x000fe80000100a00 */
[----:B------:R-:W3:Y:S01]  /*36390*/  LDL.LU.64 R90, [R1+0xd50] ;  /* 0x000d5000015a7983 */ /* 0x000ee20000300a00 */
[----:B------:R-:W-:-:S02]  /*363a0*/  IADD3 R61, R103, -0x82, RZ ;  /* 0xffffff7e673d7810 */ /* 0x000fc40007ffe0ff */
[----:B-1----:R-:W-:Y:S01]  /*363b0*/  IADD3 R60, R103, -0x92, RZ ;  /* 0xffffff6e673c7810 */ /* 0x002fe20007ffe0ff */
[----:B------:R1:W-:Y:S01]  /*363c0*/  LDGSTS.E [R59+0x1f000], [R64.64], !P3 ;  /* 0x1f000000403b7fae */ /* 0x0003e2000d921848 */
[----:B--2---:R-:W-:-:S05]  /*363d0*/  IMAD.WIDE R62, R0, 0x4, R104 ;  /* 0x00000004003e7825 */ /* 0x004fca00078e0268 */
[----:B------:R2:W-:Y:S04]  /*363e0*/  STL.64 [R1+0x1058], R62 ;  /* 0x0010583e01007387 */ /* 0x0005e80000100a00 */
[----:B------:R-:W4:Y:S01]  /*363f0*/  LDL.LU.64 R94, [R1+0xd58] ;  /* 0x000d5800015e7983 */ /* 0x000f220000300a00 */
[----:B------:R-:W-:Y:S02]  /*36400*/  ISETP.GE.U32.AND P1, PT, R61, 0x7ffffeff, PT ;  /* 0x7ffffeff3d00780c */ /* 0x000fe40003f26070 */
[----:B------:R-:W-:Y:S01]  /*36410*/  IADD3 R61, R103, -0x8a, RZ ;  /* 0xffffff76673d7810 */ /* 0x000fe20007ffe0ff */
[----:B------:R-:W-:Y:S01]  /*36420*/  IMAD.WIDE R68, R0, 0x4, R76 ;  /* 0x0000000400447825 */ /* 0x000fe200078e024c */
[----:B------:R-:W-:Y:S01]  /*36430*/  ISETP.GE.U32.AND P5, PT, R60, 0x7ffffeef, PT ;  /* 0x7ffffeef3c00780c */ /* 0x000fe20003fa6070 */
[----:B------:R1:W-:Y:S01]  /*36440*/  LDGSTS.E [R58+0x1f800], [R62.64], !P2 ;  /* 0x1f8000003e3a7fae */ /* 0x0003e2000d121848 */
[----:B------:R-:W-:-:S02]  /*36450*/  ISETP.GE.U32.AND P6, PT, R61, 0x7ffffef7, PT ;  /* 0x7ffffef73d00780c */ /* 0x000fc40003fc6070 */
[C---:B------:R-:W-:Y:S01]  /*36460*/  IADD3 R60, R103.reuse, -0x9a, RZ ;  /* 0xffffff66673c7810 */ /* 0x040fe20007ffe0ff */
[----:B------:R-:W4:Y:S01]  /*36470*/  LDL.LU.64 R76, [R1+0xd60] ;  /* 0x000d6000014c7983 */ /* 0x000f220000300a00 */
[----:B------:R-:W-:Y:S02]  /*36480*/  LOP3.LUT R104, R252, 0x20, RZ, 0x3c, !PT ;  /* 0x00000020fc687812 */ /* 0x000fe400078e3cff */
[----:B------:R-:W-:Y:S01]  /*36490*/  ISETP.GE.U32.AND P2, PT, R60, 0x7ffffee7, PT ;  /* 0x7ffffee73c00780c */ /* 0x000fe20003f46070 */
[----:B------:R-:W-:Y:S01]  /*364a0*/  STL.64 [R1+0x1338], R68 ;  /* 0x0013384401007387 */ /* 0x000fe20000100a00 */
[C---:B------:R-:W-:Y:S02]  /*364b0*/  IADD3 R60, R104.reuse, 0x100000, RZ ;  /* 0x00100000683c7810 */ /* 0x040fe40007ffe0ff */
[C---:B-1----:R-:W-:Y:S02]  /*364c0*/  IADD3 R59, R104.reuse, 0x100000, RZ ;  /* 0x00100000683b7810 */ /* 0x042fe40007ffe0ff */
[----:B------:R-:W-:Y:S01]  /*364d0*/  IADD3 R58, R104, 0x100000, RZ ;  /* 0x00100000683a7810 */ /* 0x000fe20007ffe0ff */
[----:B------:R1:W-:Y:S01]  /*364e0*/  LDGSTS.E [R60+0x10200], [R68.64], !P1 ;  /* 0x10200000443c7fae */ /* 0x0003e2000c921848 */
[----:B--2---:R-:W-:Y:S01]  /*364f0*/  IADD3 R62, R103, -0xa2, RZ ;  /* 0xffffff5e673e7810 */ /* 0x004fe20007ffe0ff */
[----:B------:R-:W-:-:S02]  /*36500*/  IMAD.WIDE R66, R0, 0x4, R96 ;  /* 0x0000000400427825 */ /* 0x000fc400078e0260 */
[----:B------:R-:W2:Y:S04]  /*36510*/  LDL.LU.64 R96, [R1+0xd68] ;  /* 0x000d680001607983 */ /* 0x000ea80000300a00 */
[----:B------:R-:W-:Y:S04]  /*36520*/  STL.64 [R1+0x1318], R66 ;  /* 0x0013184201007387 */ /* 0x000fe80000100a00 */
[----:B------:R1:W-:Y:S01]  /*36530*/  LDGSTS.E [R59+0x10a00], [R66.64], !P0 ;  /* 0x10a00000423b7fae */ /* 0x0003e2000c121848 */
[----:B------:R-:W-:-:S05]  /*36540*/  IMAD.WIDE R64, R0, 0x4, R100 ;  /* 0x0000000400407825 */ /* 0x000fca00078e0264 */
[----:B------:R3:W-:Y:S04]  /*36550*/  STL.64 [R1+0x1300], R64 ;  /* 0x0013004001007387 */ /* 0x0007e80000100a00 */
[----:B------:R3:W-:Y:S04]  /*36560*/  LDGSTS.E [R58+0x11200], [R64.64], !P6 ;  /* 0x11200000403a7fae */ /* 0x0007e8000f121848 */
[----:B------:R-:W2:Y:S01]  /*36570*/  LDL.LU.64 R100, [R1+0xd70] ;  /* 0x000d700001647983 */ /* 0x000ea20000300a00 */
[----:B------:R-:W-:Y:S01]  /*36580*/  ISETP.GE.U32.AND P0, PT, R62, 0x7ffffedf, PT ;  /* 0x7ffffedf3e00780c */ /* 0x000fe20003f06070 */
[----:B---3--:R-:W-:-:S02]  /*36590*/  IMAD.WIDE R64, R0, 0x4, R98 ;  /* 0x0000000400407825 */ /* 0x008fc400078e0262 */
[----:B------:R-:W3:Y:S02]  /*365a0*/  LDL.LU.64 R98, [R1+0xd78] ;  /* 0x000d780001627983 */ /* 0x000ee40000300a00 */
[----:B------:R-:W-:Y:S02]  /*365b0*/  IMAD.WIDE R62, R0, 0x4, R90 ;  /* 0x00000004003e7825 */ /* 0x000fe400078e025a */
[----:B------:R-:W-:Y:S04]  /*365c0*/  STL.64 [R1+0x12e8], R64 ;  /* 0x0012e84001007387 */ /* 0x000fe80000100a00 */
[----:B------:R4:W-:Y:S04]  /*365d0*/  STL.64 [R1+0x12d0], R62 ;  /* 0x0012d03e01007387 */ /* 0x0009e80000100a00 */
[----:B------:R-:W3:Y:S01]  /*365e0*/  LDL.LU.64 R90, [R1+0xd80] ;  /* 0x000d8000015a7983 */ /* 0x000ee20000300a00 */
[----:B------:R-:W-:-:S02]  /*365f0*/  IADD3 R61, R103, -0x96, RZ ;  /* 0xffffff6a673d7810 */ /* 0x000fc40007ffe0ff */
[----:B-1----:R-:W-:Y:S01]  /*36600*/  IADD3 R60, R103, -0xa6, RZ ;  /* 0xffffff5a673c7810 */ /* 0x002fe20007ffe0ff */
[----:B------:R2:W-:Y:S01]  /*36610*/  LDGSTS.E [R59+0x11a00], [R64.64], !P4 ;  /* 0x11a00000403b7fae */ /* 0x0005e2000e121848 */
[----:B----4-:R-:W-:Y:S01]  /*36620*/  IMAD.WIDE R68, R0, 0x4, R94 ;  /* 0x0000000400447825 */ /* 0x010fe200078e025e */
[----:B------:R-:W-:Y:S02]  /*36630*/  ISETP.GE.U32.AND P3, PT, R61, 0x7ffffeeb, PT ;  /* 0x7ffffeeb3d00780c */ /* 0x000fe40003f66070 */
[----:B------:R-:W4:Y:S01]  /*36640*/  LDL.LU.64 R94, [R1+0xd88] ;  /* 0x000d8800015e7983 */ /* 0x000f220000300a00 */
[----:B------:R-:W-:Y:S02]  /*36650*/  IADD3 R61, R103, -0x9e, RZ ;  /* 0xffffff62673d7810 */ /* 0x000fe40007ffe0ff */
[----:B------:R-:W-:Y:S01]  /*36660*/  ISETP.GE.U32.AND P6, PT, R60, 0x7ffffedb, PT ;  /* 0x7ffffedb3c00780c */ /* 0x000fe20003fc6070 */
[----:B------:R1:W-:Y:S01]  /*36670*/  LDGSTS.E [R58+0x12200], [R62.64], !P5 ;  /* 0x122000003e3a7fae */ /* 0x0003e2000e921848 */
[----:B------:R-:W-:-:S02]  /*36680*/  ISETP.GE.U32.AND P1, PT, R61, 0x7ffffee3, PT ;  /* 0x7ffffee33d00780c */ /* 0x000fc40003f26070 */
[C---:B------:R-:W-:Y:S01]  /*36690*/  IADD3 R60, R103.reuse, -0xae, RZ ;  /* 0xffffff52673c7810 */ /* 0x040fe20007ffe0ff */
[----:B------:R-:W-:Y:S01]  /*366a0*/  IMAD.WIDE R66, R0, 0x4, R76 ;  /* 0x0000000400427825 */ /* 0x000fe200078e024c */
[----:B------:R-:W-:Y:S02]  /*366b0*/  STL.64 [R1+0x12b8], R68 ;  /* 0x0012b84401007387 */ /* 0x000fe40000100a00 */
[----:B------:R-:W-:Y:S02]  /*366c0*/  ISETP.GE.U32.AND P5, PT, R60, 0x7ffffed3, PT ;  /* 0x7ffffed33c00780c */ /* 0x000fe40003fa6070 */
[----:B------:R-:W-:Y:S01]  /*366d0*/  IADD3 R60, R104, 0x100000, RZ ;  /* 0x00100000683c7810 */ /* 0x000fe20007ffe0ff */
[----:B------:R-:W4:Y:S01]  /*366e0*/  LDL.LU.64 R76, [R1+0xd90] ;  /* 0x000d9000014c7983 */ /* 0x000f220000300a00 */
[----:B-1----:R-:W-:-:S03]  /*366f0*/  IADD3 R62, R103, -0xb6, RZ ;  /* 0xffffff4a673e7810 */ /* 0x002fc60007ffe0ff */
[----:B------:R-:W-:Y:S04]  /*36700*/  STL.64 [R1+0x12a0], R66 ;  /* 0x0012a04201007387 */ /* 0x000fe80000100a00 */
[----:B------:R1:W-:Y:S04]  /*36710*/  LDGSTS.E [R60+0x12a00], [R68.64], !P3 ;  /* 0x12a00000443c7fae */ /* 0x0003e8000d921848 */
[----:B------:R4:W-:Y:S01]  /*36720*/  LDGSTS.E [R59+0x13200], [R66.64], !P2 ;  /* 0x13200000423b7fae */ /* 0x0009e2000d121848 */
[----:B------:R-:W-:Y:S01]  /*36730*/  ISETP.GE.U32.AND P2, PT, R62, 0x7ffffecb, PT ;  /* 0x7ffffecb3e00780c */ /* 0x000fe20003f46070 */
[----:B--2---:R-:W-:-:S05]  /*36740*/  IMAD.WIDE R64, R0, 0x4, R96 ;  /* 0x0000000400407825 */ /* 0x004fca00078e0260 */
[----:B------:R2:W-:Y:S04]  /*36750*/  STL.64 [R1+0x1288], R64 ;  /* 0x0012884001007387 */ /* 0x0005e80000100a00 */
[----:B------:R2:W-:Y:S04]  /*36760*/  LDGSTS.E [R58+0x13a00], [R64.64], !P1 ;  /* 0x13a00000403a7fae */ /* 0x0005e8000c921848 */
[----:B------:R-:W4:Y:S01]  /*36770*/  LDL.LU.64 R96, [R1+0xd98] ;  /* 0x000d980001607983 */ /* 0x000f220000300a00 */
[----:B--2---:R-:W-:-:S03]  /*36780*/  IMAD.WIDE R64, R0, 0x4, R100 ;  /* 0x0000000400407825 */ /* 0x004fc600078e0264 */
[----:B------:R-:W4:Y:S04]  /*36790*/  LDL.LU.64 R100, [R1+0xda0] ;  /* 0x000da00001647983 */ /* 0x000f280000300a00 */
[----:B------:R3:W-:Y:S01]  /*367a0*/  STL.64 [R1+0x1270], R64 ;  /* 0x0012704001007387 */ /* 0x0007e20000100a00 */
[C---:B------:R-:W-:Y:S02]  /*367b0*/  IADD3 R61, R103.reuse, -0xaa, RZ ;  /* 0xffffff56673d7810 */ /* 0x040fe40007ffe0ff */
[----:B-1----:R-:W-:Y:S01]  /*367c0*/  IADD3 R60, R103, -0xba, RZ ;  /* 0xffffff46673c7810 */ /* 0x002fe20007ffe0ff */
[----:B------:R1:W-:Y:S01]  /*367d0*/  LDGSTS.E [R59+0x14200], [R64.64], !P0 ;  /* 0x14200000403b7fae */ /* 0x0003e2000c121848 */
[----:B---3--:R-:W-:-:S05]  /*367e0*/  IMAD.WIDE R62, R0, 0x4, R98 ;  /* 0x00000004003e7825 */ /* 0x008fca00078e0262 */
[----:B------:R3:W-:Y:S04]  /*367f0*/  STL.64 [R1+0x1258], R62 ;  /* 0x0012583e01007387 */ /* 0x0007e80000100a00 */
[----:B------:R-:W2:Y:S01]  /*36800*/  LDL.LU.64 R98, [R1+0xda8] ;  /* 0x000da80001627983 */ /* 0x000ea20000300a00 */
[----:B------:R-:W-:-:S04]  /*36810*/  IMAD.WIDE R68, R0, 0x4, R90 ;  /* 0x0000000400447825 */ /* 0x000fc800078e025a */
[----:B----4-:R-:W-:Y:S01]  /*36820*/  IMAD.WIDE R66, R0, 0x4, R94 ;  /* 0x0000000400427825 */ /* 0x010fe200078e025e */
[----:B------:R-:W4:Y:S04]  /*36830*/  LDL.LU.64 R90, [R1+0xdb0] ;  /* 0x000db000015a7983 */ /* 0x000f280000300a00 */
[----:B------:R-:W-:Y:S04]  /*36840*/  STL.64 [R1+0x1240], R68 ;  /* 0x0012404401007387 */ /* 0x000fe80000100a00 */
[----:B------:R-:W4:Y:S01]  /*36850*/  LDL.LU.64 R94, [R1+0xdb8] ;  /* 0x000db800015e7983 */ /* 0x000f220000300a00 */
[----:B------:R-:W-:-:S02]  /*36860*/  ISETP.GE.U32.AND P4, PT, R61, 0x7ffffed7, PT ;  /* 0x7ffffed73d00780c */ /* 0x000fc40003f86070 */
[----:B------:R-:W-:Y:S01]  /*36870*/  IADD3 R61, R103, -0xb2, RZ ;  /* 0xffffff4e673d7810 */ /* 0x000fe20007ffe0ff */
[----:B------:R3:W-:Y:S01]  /*36880*/  LDGSTS.E [R58+0x14a00], [R62.64], !P6 ;  /* 0x14a000003e3a7fae */ /* 0x0007e2000f121848 */
[----:B------:R-:W-:Y:S02]  /*36890*/  ISETP.GE.U32.AND P1, PT, R60, 0x7ffffec7, PT ;  /* 0x7ffffec73c00780c */ /* 0x000fe40003f26070 */
[----:B------:R-:W-:Y:S02]  /*368a0*/  ISETP.GE.U32.AND P3, PT, R61, 0x7ffffecf, PT ;  /* 0x7ffffecf3d00780c */ /* 0x000fe40003f66070 */
[----:B------:R-:W-:Y:S01]  /*368b0*/  IADD3 R60, R103, -0xc2, RZ ;  /* 0xffffff3e673c7810 */ /* 0x000fe20007ffe0ff */
[----:B-1----:R-:W-:-:S03]  /*368c0*/  IMAD.WIDE R64, R0, 0x4, R76 ;  /* 0x0000000400407825 */ /* 0x002fc600078e024c */
[----:B------:R-:W-:Y:S02]  /*368d0*/  ISETP.GE.U32.AND P6, PT, R60, 0x7ffffebf, PT ;  /* 0x7ffffebf3c00780c */ /* 0x000fe40003fc6070 */
[----:B------:R-:W-:Y:S01]  /*368e0*/  IADD3 R60, R104, 0x100000, RZ ;  /* 0x00100000683c7810 */ /* 0x000fe20007ffe0ff */
[----:B------:R-:W-:Y:S01]  /*368f0*/  STL.64 [R1+0x1228], R66 ;  /* 0x0012284201007387 */ /* 0x000fe20000100a00 */
[----:B---3--:R-:W-:-:S03]  /*36900*/  IADD3 R62, R103, -0xca, RZ ;  /* 0xffffff36673e7810 */ /* 0x008fc60007ffe0ff */
[----:B------:R1:W-:Y:S04]  /*36910*/  LDGSTS.E [R60+0x15200], [R68.64], !P4 ;  /* 0x15200000443c7fae */ /* 0x0003e8000e121848 */
[----:B------:R4:W-:Y:S01]  /*36920*/  LDGSTS.E [R59+0x15a00], [R66.64], !P5 ;  /* 0x15a00000423b7fae */ /* 0x0009e2000e921848 */
[----:B------:R-:W-:-:S03]  /*36930*/  ISETP.GE.U32.AND P5, PT, R62, 0x7ffffeb7, PT ;  /* 0x7ffffeb73e00780c */ /* 0x000fc60003fa6070 */
[----:B------:R3:W-:Y:S04]  /*36940*/  STL.64 [R1+0x1210], R64 ;  /* 0x0012104001007387 */ /* 0x0007e80000100a00 */
[----:B------:R3:W-:Y:S04]  /*36950*/  LDGSTS.E [R58+0x16200], [R64.64], !P3 ;  /* 0x16200000403a7fae */ /* 0x0007e8000d921848 */
[----:B------:R-:W4:Y:S01]  /*36960*/  LDL.LU.64 R76, [R1+0xdc0] ;  /* 0x000dc000014c7983 */ /* 0x000f220000300a00 */
[----:B---3--:R-:W-:-:S03]  /*36970*/  IMAD.WIDE R64, R0, 0x4, R96 ;  /* 0x0000000400407825 */ /* 0x008fc600078e0260 */
[----:B------:R-:W3:Y:S04]  /*36980*/  LDL.LU.64 R96, [R1+0xdc8] ;  /* 0x000dc80001607983 */ /* 0x000ee80000300a00 */
[----:B------:R1:W-:Y:S04]  /*36990*/  STL.64 [R1+0x11f8], R64 ;  /* 0x0011f84001007387 */ /* 0x0003e80000100a00 */
[----:B------:R1:W-:Y:S01]  /*369a0*/  LDGSTS.E [R59+0x16a00], [R64.64], !P2 ;  /* 0x16a00000403b7fae */ /* 0x0003e2000d121848 */
[----:B------:R-:W-:-:S05]  /*369b0*/  IMAD.WIDE R62, R0, 0x4, R100 ;  /* 0x00000004003e7825 */ /* 0x000fca00078e0264 */
[----:B------:R2:W-:Y:S04]  /*369c0*/  STL.64 [R1+0x11e0], R62 ;  /* 0x0011e03e01007387 */ /* 0x0005e80000100a00 */
[----:B------:R-:W3:Y:S01]  /*369d0*/  LDL.LU.64 R100, [R1+0xdd0] ;  /* 0x000dd00001647983 */ /* 0x000ee20000300a00 */
[C---:B------:R-:W-:Y:S02]  /*369e0*/  IADD3 R61, R103.reuse, -0xbe, RZ ;  /* 0xffffff42673d7810 */ /* 0x040fe40007ffe0ff */
[----:B-1----:R-:W-:Y:S01]  /*369f0*/  IADD3 R60, R103, -0xce, RZ ;  /* 0xffffff32673c7810 */ /* 0x002fe20007ffe0ff */
[----:B------:R1:W-:Y:S01]  /*36a00*/  LDGSTS.E [R58+0x17200], [R62.64], !P1 ;  /* 0x172000003e3a7fae */ /* 0x0003e2000c921848 */
[----:B--2---:R-:W-:-:S03]  /*36a10*/  IMAD.WIDE R68, R0, 0x4, R98 ;  /* 0x0000000400447825 */ /* 0x004fc600078e0262 */
[----:B------:R-:W2:Y:S04]  /*36a20*/  LDL.LU.64 R98, [R1+0xdd8] ;  /* 0x000dd80001627983 */ /* 0x000ea80000300a00 */
[----:B------:R-:W-:Y:S01]  /*36a30*/  STL.64 [R1+0x11c8], R68 ;  /* 0x0011c84401007387 */ /* 0x000fe20000100a00 */
[----:B----4-:R-:W-:-:S03]  /*36a40*/  IMAD.WIDE R66, R0, 0x4, R90 ;  /* 0x0000000400427825 */ /* 0x010fc600078e025a */
[----:B------:R-:W4:Y:S01]  /*36a50*/  LDL.LU.64 R90, [R1+0xde0] ;  /* 0x000de000015a7983 */ /* 0x000f220000300a00 */
[----:B------:R-:W-:-:S03]  /*36a60*/  IMAD.WIDE R64, R0, 0x4, R94 ;  /* 0x0000000400407825 */ /* 0x000fc600078e025e */
[----:B------:R-:W-:Y:S04]  /*36a70*/  STL.64 [R1+0x11b0], R66 ;  /* 0x0011b04201007387 */ /* 0x000fe80000100a00 */
[----:B------:R1:W-:Y:S04]  /*36a80*/  STL.64 [R1+0x1198], R64 ;  /* 0x0011984001007387 */ /* 0x0003e80000100a00 */
[----:B------:R-:W4:Y:S01]  /*36a90*/  LDL.LU.64 R94, [R1+0xde8] ;  /* 0x000de800015e7983 */ /* 0x000f220000300a00 */
[----:B------:R-:W-:Y:S02]  /*36aa0*/  ISETP.GE.U32.AND P0, PT, R61, 0x7ffffec3, PT ;  /* 0x7ffffec33d00780c */ /* 0x000fe40003f06070 */
[----:B------:R-:W-:-:S02]  /*36ab0*/  IADD3 R61, R103, -0xc6, RZ ;  /* 0xffffff3a673d7810 */ /* 0x000fc40007ffe0ff */
[----:B------:R-:W-:Y:S02]  /*36ac0*/  ISETP.GE.U32.AND P3, PT, R60, 0x7ffffeb3, PT ;  /* 0x7ffffeb33c00780c */ /* 0x000fe40003f66070 */
[----:B------:R-:W-:Y:S02]  /*36ad0*/  ISETP.GE.U32.AND P4, PT, R61, 0x7ffffebb, PT ;  /* 0x7ffffebb3d00780c */ /* 0x000fe40003f86070 */
[----:B------:R-:W-:-:S04]  /*36ae0*/  IADD3 R60, R103, -0xd6, RZ ;  /* 0xffffff2a673c7810 */ /* 0x000fc80007ffe0ff */
[----:B------:R-:W-:Y:S02]  /*36af0*/  ISETP.GE.U32.AND P1, PT, R60, 0x7ffffeab, PT ;  /* 0x7ffffeab3c00780c */ /* 0x000fe40003f26070 */
[----:B------:R-:W-:Y:S02]  /*36b00*/  IADD3 R60, R104, 0x100000, RZ ;  /* 0x00100000683c7810 */ /* 0x000fe40007ffe0ff */
[----:B-1----:R-:W-:-:S03]  /*36b10*/  IADD3 R62, R103, -0xde, RZ ;  /* 0xffffff22673e7810 */ /* 0x002fc60007ffe0ff */
[----:B------:R1:W-:Y:S01]  /*36b20*/  LDGSTS.E [R60+0x17a00], [R68.64], !P0 ;  /* 0x17a00000443c7fae */ /* 0x0003e2000c121848 */
[----:B------:R-:W-:-:S03]  /*36b30*/  IADD3 R61, R103, -0xd2, RZ ;  /* 0xffffff2e673d7810 */ /* 0x000fc60007ffe0ff */
[----:B------:R2:W-:Y:S01]  /*36b40*/  LDGSTS.E [R59+0x18200], [R66.64], !P6 ;  /* 0x18200000423b7fae */ /* 0x0005e2000f121848 */
[----:B------:R-:W-:-:S03]  /*36b50*/  ISETP.GE.U32.AND P6, PT, R62, 0x7ffffea3, PT ;  /* 0x7ffffea33e00780c */ /* 0x000fc60003fc6070 */
[----:B------:R3:W-:Y:S01]  /*36b60*/  LDGSTS.E [R58+0x18a00], [R64.64], !P4 ;  /* 0x18a00000403a7fae */ /* 0x0007e2000e121848 */
[----:B------:R-:W-:Y:S02]  /*36b70*/  ISETP.GE.U32.AND P2, PT, R61, 0x7ffffeaf, PT ;  /* 0x7ffffeaf3d00780c */ /* 0x000fe40003f46070 */
[C---:B------:R-:W-:Y:S02]  /*36b80*/  IADD3 R61, R103.reuse, -0xda, RZ ;  /* 0xffffff26673d7810 */ /* 0x040fe40007ffe0ff */
[----:B-1----:R-:W-:Y:S01]  /*36b90*/  IADD3 R60, R103, -0xe2, RZ ;  /* 0xffffff1e673c7810 */ /* 0x002fe20007ffe0ff */
[C---:B---3--:R-:W-:Y:S02]  /*36ba0*/  IMAD.WIDE R64, R0.reuse, 0x4, R76 ;  /* 0x0000000400407825 */ /* 0x048fe400078e024c */
[----:B------:R-:W3:Y:S02]  /*36bb0*/  LDL.LU.64 R76, [R1+0xdf0] ;  /* 0x000df000014c7983 */ /* 0x000ee40000300a00 */
[----:B------:R-:W-:-:S02]  /*36bc0*/  IMAD.WIDE R62, R0, 0x4, R96 ;  /* 0x00000004003e7825 */ /* 0x000fc400078e0260 */
[----:B------:R4:W-:Y:S04]  /*36bd0*/  STL.64 [R1+0x1180], R64 ;  /* 0x0011804001007387 */ /* 0x0009e80000100a00 */
[----:B------:R-:W-:Y:S01]  /*36be0*/  STL.64 [R1+0x1168], R62 ;  /* 0x0011683e01007387 */ /* 0x000fe20000100a00 */
[----:B------:R-:W-:-:S03]  /*36bf0*/  ISETP.GE.U32.AND P0, PT, R61, 0x7ffffea7, PT ;  /* 0x7ffffea73d00780c */ /* 0x000fc60003f06070 */
[----:B------:R-:W3:Y:S01]  /*36c00*/  LDL.LU.64 R96, [R1+0xdf8] ;  /* 0x000df80001607983 */ /* 0x000ee20000300a00 */
[----:B------:R-:W-:Y:S02]  /*36c10*/  ISETP.GE.U32.AND P4, PT, R60, 0x7ffffe9f, PT ;  /* 0x7ffffe9f3c00780c */ /* 0x000fe40003f86070 */
[----:B------:R-:W-:Y:S01]  /*36c20*/  IADD3 R60, R103, -0xea, RZ ;  /* 0xffffff16673c7810 */ /* 0x000fe20007ffe0ff */
[----:B------:R4:W-:Y:S04]  /*36c30*/  LDGSTS.E [R59+0x19200], [R64.64], !P5 ;  /* 0x19200000403b7fae */ /* 0x0009e8000e921848 */
[----:B------:R1:W-:Y:S01]  /*36c40*/  LDGSTS.E [R58+0x19a00], [R62.64], !P3 ;  /* 0x19a000003e3a7fae */ /* 0x0003e2000d921848 */
[----:B------:R-:W-:-:S03]  /*36c50*/  IMAD.WIDE R68, R0, 0x4, R100 ;  /* 0x0000000400447825 */ /* 0x000fc600078e0264 */
[----:B------:R-:W3:Y:S01]  /*36c60*/  LDL.LU.64 R100, [R1+0xe00] ;  /* 0x000e000001647983 */ /* 0x000ee20000300a00 */
[----:B------:R-:W-:-:S03]  /*36c70*/  ISETP.GE.U32.AND P3, PT, R60, 0x7ffffe97, PT ;  /* 0x7ffffe973c00780c */ /* 0x000fc60003f66070 */
[----:B------:R-:W-:Y:S01]  /*36c80*/  STL.64 [R1+0x1150], R68 ;  /* 0x0011504401007387 */ /* 0x000fe20000100a00 */
[----:B------:R-:W-:-:S05]  /*36c90*/  IADD3 R60, R104, 0x100000, RZ ;  /* 0x00100000683c7810 */ /* 0x000fca0007ffe0ff */
[----:B------:R1:W-:Y:S01]  /*36ca0*/  LDGSTS.E [R60+0x1a200], [R68.64], !P2 ;  /* 0x1a200000443c7fae */ /* 0x0003e2000d121848 */
[----:B--2---:R-:W-:-:S03]  /*36cb0*/  IMAD.WIDE R66, R0, 0x4, R98 ;  /* 0x0000000400427825 */ /* 0x004fc600078e0262 */
[----:B------:R-:W3:Y:S04]  /*36cc0*/  LDL.LU.64 R98, [R1+0xe08] ;  /* 0x000e080001627983 */ /* 0x000ee80000300a00 */
[----:B------:R-:W-:Y:S04]  /*36cd0*/  STL.64 [R1+0x1138], R66 ;  /* 0x0011384201007387 */ /* 0x000fe80000100a00 */
[----:B------:R1:W-:Y:S01]  /*36ce0*/  LDGSTS.E [R59+0x1aa00], [R66.64], !P1 ;  /* 0x1aa00000423b7fae */ /* 0x0003e2000c921848 */
[----:B----4-:R-:W-:-:S05]  /*36cf0*/  IMAD.WIDE R64, R0, 0x4, R90 ;  /* 0x0000000400407825 */ /* 0x010fca00078e025a */
[----:B------:R4:W-:Y:S04]  /*36d00*/  STL.64 [R1+0x1120], R64 ;  /* 0x0011204001007387 */ /* 0x0009e80000100a00 */
[----:B------:R-:W2:Y:S04]  /*36d10*/  LDL.LU.64 R90, [R1+0xe10] ;  /* 0x000e1000015a7983 */ /* 0x000ea80000300a00 */
[----:B------:R4:W-:Y:S02]  /*36d20*/  LDGSTS.E [R58+0x1b200], [R64.64], !P0 ;  /* 0x1b200000403a7fae */ /* 0x0009e4000c121848 */
[----:B----4-:R-:W-:-:S02]  /*36d30*/  IMAD.WIDE R64, R0, 0x4, R94 ;  /* 0x0000000400407825 */ /* 0x010fc400078e025e */
[----:B------:R-:W4:Y:S01]  /*36d40*/  LDL.LU.64 R94, [R1+0xe18] ;  /* 0x000e1800015e7983 */ /* 0x000f220000300a00 */
[C---:B------:R-:W-:Y:S02]  /*36d50*/  IADD3 R61, R103.reuse, -0xe6, RZ ;  /* 0xffffff1a673d7810 */ /* 0x040fe40007ffe0ff */
[----:B-1----:R-:W-:Y:S01]  /*36d60*/  IADD3 R62, R103, -0xf2, RZ ;  /* 0xffffff0e673e7810 */ /* 0x002fe20007ffe0ff */
[----:B------:R1:W-:Y:S01]  /*36d70*/  LDGSTS.E [R59+0x1ba00], [R64.64], !P6 ;  /* 0x1ba00000403b7fae */ /* 0x0003e2000f121848 */
[----:B------:R-:W-:Y:S02]  /*36d80*/  ISETP.GE.U32.AND P5, PT, R61, 0x7ffffe9b, PT ;  /* 0x7ffffe9b3d00780c */ /* 0x000fe40003fa6070 */
[C---:B------:R-:W-:Y:S02]  /*36d90*/  IADD3 R61, R103.reuse, -0xee, RZ ;  /* 0xffffff12673d7810 */ /* 0x040fe40007ffe0ff */
[----:B------:R-:W-:Y:S02]  /*36da0*/  ISETP.GE.U32.AND P1, PT, R62, 0x7ffffe8f, PT ;  /* 0x7ffffe8f3e00780c */ /* 0x000fe40003f26070 */
[----:B------:R-:W-:Y:S01]  /*36db0*/  IADD3 R60, R103, -0xf6, RZ ;  /* 0xffffff0a673c7810 */ /* 0x000fe20007ffe0ff */
[----:B------:R-:W-:Y:S01]  /*36dc0*/  STL.64 [R1+0x1108], R64 ;  /* 0x0011084001007387 */ /* 0x000fe20000100a00 */
[----:B------:R-:W-:-:S02]  /*36dd0*/  ISETP.GE.U32.AND P2, PT, R61, 0x7ffffe93, PT ;  /* 0x7ffffe933d00780c */ /* 0x000fc40003f46070 */
[----:B------:R-:W-:Y:S02]  /*36de0*/  ISETP.GE.U32.AND P0, PT, R60, 0x7ffffe8b, PT ;  /* 0x7ffffe8b3c00780c */ /* 0x000fe40003f06070 */
[----:B------:R-:W-:Y:S01]  /*36df0*/  IADD3 R60, R103, -0xfe, RZ ;  /* 0xffffff02673c7810 */ /* 0x000fe20007ffe0ff */
[----:B---3--:R-:W-:-:S05]  /*36e00*/  IMAD.WIDE R62, R0, 0x4, R76 ;  /* 0x00000004003e7825 */ /* 0x008fca00078e024c */
[----:B------:R3:W-:Y:S04]  /*36e10*/  STL.64 [R1+0x10e8], R62 ;  /* 0x0010e83e01007387 */ /* 0x0007e80000100a00 */
[----:B------:R-:W4:Y:S01]  /*36e20*/  LDL.LU.64 R76, [R1+0xe20] ;  /* 0x000e2000014c7983 */ /* 0x000f220000300a00 */
[----:B------:R-:W-:-:S03]  /*36e30*/  IMAD.WIDE R68, R0, 0x4, R96 ;  /* 0x0000000400447825 */ /* 0x000fc600078e0260 */
[----:B------:R3:W-:Y:S01]  /*36e40*/  LDGSTS.E [R58+0x1c200], [R62.64], !P4 ;  /* 0x1c2000003e3a7fae */ /* 0x0007e2000e121848 */
[----:B------:R-:W-:Y:S02]  /*36e50*/  ISETP.GE.U32.AND P4, PT, R60, 0x7ffffe83, PT ;  /* 0x7ffffe833c00780c */ /* 0x000fe40003f86070 */
[----:B------:R-:W-:Y:S01]  /*36e60*/  IADD3 R60, R104, 0x100000, RZ ;  /* 0x00100000683c7810 */ /* 0x000fe20007ffe0ff */
[----:B------:R-:W-:Y:S04]  /*36e70*/  STL.64 [R1+0x10c8], R68 ;  /* 0x0010c84401007387 */ /* 0x000fe80000100a00 */
[----:B------:R1:W-:Y:S01]  /*36e80*/  LDGSTS.E [R60+0x1ca00], [R68.64], !P5 ;  /* 0x1ca00000443c7fae */ /* 0x0003e2000e921848 */
[----:B------:R-:W-:-:S03]  /*36e90*/  IMAD.WIDE R66, R0, 0x4, R100 ;  /* 0x0000000400427825 */ /* 0x000fc600078e0264 */
[----:B------:R-:W4:Y:S04]  /*36ea0*/  LDL.LU.64 R100, [R1+0xe28] ;  /* 0x000e280001647983 */ /* 0x000f280000300a00 */
[----:B------:R-:W-:Y:S01]  /*36eb0*/  STL.64 [R1+0x10a8], R66 ;  /* 0x0010a84201007387 */ /* 0x000fe20000100a00 */
[----:B---3--:R-:W-:-:S03]  /*36ec0*/  IADD3 R62, R103, -0x87, RZ ;  /* 0xffffff79673e7810 */ /* 0x008fc60007ffe0ff */
[----:B------:R2:W-:Y:S01]  /*36ed0*/  LDGSTS.E [R59+0x1d200], [R66.64], !P3 ;  /* 0x1d200000423b7fae */ /* 0x0005e2000d921848 */
[----:B------:R-:W-:Y:S02]  /*36ee0*/  ISETP.GE.U32.AND P3, PT, R62, 0x7ffffefa, PT ;  /* 0x7ffffefa3e00780c */ /* 0x000fe40003f66070 */
[----:B-1----:R-:W-:Y:S01]  /*36ef0*/  IADD3 R60, R103, -0x8b, RZ ;  /* 0xffffff75673c7810 */ /* 0x002fe20007ffe0ff */
[----:B------:R-:W-:Y:S02]  /*36f00*/  IMAD.WIDE R64, R0, 0x4, R98 ;  /* 0x0000000400407825 */ /* 0x000fe400078e0262 */
[----:B------:R-:W3:Y:S04]  /*36f10*/  LDL.LU.64 R98, [R1+0xe30] ;  /* 0x000e300001627983 */ /* 0x000ee80000300a00 */
[----:B------:R2:W-:Y:S04]  /*36f20*/  STL.64 [R1+0x1090], R64 ;  /* 0x0010904001007387 */ /* 0x0005e80000100a00 */
[----:B------:R2:W-:Y:S04]  /*36f30*/  LDGSTS.E [R58+0x1da00], [R64.64], !P2 ;  /* 0x1da00000403a7fae */ /* 0x0005e8000d121848 */
[----:B------:R-:W3:Y:S01]  /*36f40*/  LDL.LU.64 R96, [R1+0xe38] ;  /* 0x000e380001607983 */ /* 0x000ee20000300a00 */
[----:B------:R-:W-:-:S02]  /*36f50*/  ISETP.GE.U32.AND P2, PT, R60, 0x7ffffef6, PT ;  /* 0x7ffffef63c00780c */ /* 0x000fc40003f46070 */
[----:B------:R-:W-:Y:S01]  /*36f60*/  IADD3 R60, R103, -0x93, RZ ;  /* 0xffffff6d673c7810 */ /* 0x000fe20007ffe0ff */
[----:B--2---:R-:W-:-:S05]  /*36f70*/  IMAD.WIDE R64, R0, 0x4, R90 ;  /* 0x0000000400407825 */ /* 0x004fca00078e025a */
[----:B------:R-:W-:Y:S04]  /*36f80*/  STL.64 [R1+0x1080], R64 ;  /* 0x0010804001007387 */ /* 0x000fe80000100a00 */
[----:B------:R-:W2:Y:S04]  /*36f90*/  LDL.LU.64 R90, [R1+0xe40] ;  /* 0x000e4000015a7983 */ /* 0x000ea80000300a00 */
[----:B------:R3:W-:Y:S01]  /*36fa0*/  LDGSTS.E [R59+0x1e200], [R64.64], !P1 ;  /* 0x1e200000403b7fae */ /* 0x0007e2000c921848 */
[----:B----4-:R-:W-:-:S05]  /*36fb0*/  IMAD.WIDE R62, R0, 0x4, R94 ;  /* 0x00000004003e7825 */ /* 0x010fca00078e025e */
[----:B------:R1:W-:Y:S04]  /*36fc0*/  STL.64 [R1+0x1070], R62 ;  /* 0x0010703e01007387 */ /* 0x0003e80000100a00 */
[----:B------:R-:W2:Y:S04]  /*36fd0*/  LDL.LU.64 R94, [R1+0xe48] ;  /* 0x000e4800015e7983 */ /* 0x000ea80000300a00 */
[----:B------:R1:W-:Y:S01]  /*36fe0*/  LDGSTS.E [R58+0x1ea00], [R62.64], !P0 ;  /* 0x1ea000003e3a7fae */ /* 0x0003e2000c121848 */
[----:B------:R-:W-:Y:S02]  /*36ff0*/  ISETP.GE.U32.AND P0, PT, R60, 0x7ffffeee, PT ;  /* 0x7ffffeee3c00780c */ /* 0x000fe40003f06070 */
[----:B------:R-:W-:-:S02]  /*37000*/  IADD3 R60, R104, 0x100000, RZ ;  /* 0x00100000683c7810 */ /* 0x000fc40007ffe0ff */
[----:B------:R-:W2:Y:S01]  /*37010*/  LDL.LU.64 R104, [R1+0xe50] ;  /* 0x000e500001687983 */ /* 0x000ea20000300a00 */
[----:B------:R-:W-:-:S04]  /*37020*/  IADD3 R61, R103, -0xfa, RZ ;  /* 0xffffff06673d7810 */ /* 0x000fc80007ffe0ff */
[----:B------:R-:W-:Y:S02]  /*37030*/  ISETP.GE.U32.AND P6, PT, R61, 0x7ffffe87, PT ;  /* 0x7ffffe873d00780c */ /* 0x000fe40003fc6070 */
[----:B------:R-:W-:-:S04]  /*37040*/  IADD3 R61, R103, -0x83, RZ ;  /* 0xffffff7d673d7810 */ /* 0x000fc80007ffe0ff */
[----:B------:R-:W-:Y:S02]  /*37050*/  ISETP.GE.U32.AND P5, PT, R61, 0x7ffffefe, PT ;  /* 0x7ffffefe3d00780c */ /* 0x000fe40003fa6070 */
[----:B------:R-:W-:Y:S01]  /*37060*/  LOP3.LUT R252, R102, 0x40, RZ, 0x3c, !PT ;  /* 0x0000004066fc7812 */ /* 0x000fe200078e3cff */
[----:B------:R-:W-:-:S03]  /*37070*/  IMAD.WIDE R68, R0, 0x4, R76 ;  /* 0x0000000400447825 */ /* 0x000fc600078e024c */
[----:B-1----:R-:W-:Y:S02]  /*37080*/  IADD3 R58, R252, 0x100000, RZ ;  /* 0x00100000fc3a7810 */ /* 0x002fe40007ffe0ff */
[----:B------:R-:W-:Y:S01]  /*37090*/  STL.64 [R1+0x1060], R68 ;  /* 0x0010604401007387 */ /* 0x000fe20000100a00 */
[----:B------:R-:W-:-:S03]  /*370a0*/  IADD3 R62, R103, -0x9b, RZ ;  /* 0xffffff65673e7810 */ /* 0x000fc60007ffe0ff */
[----:B------:R2:W-:Y:S01]  /*370b0*/  LDGSTS.E [R60+0x1f200], [R68.64], !P6 ;  /* 0x1f200000443c7fae */ /* 0x0005e2000f121848 */
[----:B------:R-:W-:-:S03]  /*370c0*/  IMAD.WIDE R66, R0, 0x4, R100 ;  /* 0x0000000400427825 */ /* 0x000fc600078e0264 */
[----:B------:R-:W2:Y:S04]  /*370d0*/  LDL.LU.64 R100, [R1+0xe58] ;  /* 0x000e580001647983 */ /* 0x000ea80000300a00 */
[----:B------:R-:W-:Y:S04]  /*370e0*/  STL.64 [R1+0x1050], R66 ;  /* 0x0010504201007387 */ /* 0x000fe80000100a00 */
[----:B------:R1:W-:Y:S01]  /*370f0*/  LDGSTS.E [R59+0x1fa00], [R66.64], !P4 ;  /* 0x1fa00000423b7fae */ /* 0x0003e2000e121848 */
[----:B------:R-:W-:Y:S01]  /*37100*/  ISETP.GE.U32.AND P4, PT, R62, 0x7ffffee6, PT ;  /* 0x7ffffee63e00780c */ /* 0x000fe20003f86070 */
[----:B---3--:R-:W-:-:S05]  /*37110*/  IMAD.WIDE R64, R0, 0x4, R98 ;  /* 0x0000000400407825 */ /* 0x008fca00078e0262 */
[----:B------:R3:W-:Y:S04]  /*37120*/  STL.64 [R1+0x1330], R64 ;  /* 0x0013304001007387 */ /* 0x0007e80000100a00 */
[----:B------:R3:W-:Y:S04]  /*37130*/  LDGSTS.E [R58+0x10400], [R64.64], !P5 ;  /* 0x10400000403a7fae */ /* 0x0007e8000e921848 */
[----:B------:R-:W4:Y:S01]  /*37140*/  LDL.LU.64 R98, [R1+0xe60] ;  /* 0x000e600001627983 */ /* 0x000f220000300a00 */
[----:B---3--:R-:W-:-:S03]  /*37150*/  IMAD.WIDE R64, R0, 0x4, R96 ;  /* 0x0000000400407825 */ /* 0x008fc600078e0260 */
[----:B------:R-:W4:Y:S04]  /*37160*/  LDL.LU.64 R96, [R1+0xe68] ;  /* 0x000e680001607983 */ /* 0x000f280000300a00 */
[----:B------:R-:W-:Y:S01]  /*37170*/  STL.64 [R1+0x1310], R64 ;  /* 0x0013104001007387 */ /* 0x000fe20000100a00 */
[----:B--2---:R-:W-:-:S05]  /*37180*/  IMAD.WIDE R62, R0, 0x4, R90 ;  /* 0x00000004003e7825 */ /* 0x004fca00078e025a */
[----:B------:R2:W-:Y:S04]  /*37190*/  STL.64 [R1+0x12f8], R62 ;  /* 0x0012f83e01007387 */ /* 0x0005e80000100a00 */
[----:B------:R-:W3:Y:S01]  /*371a0*/  LDL.LU.64 R90, [R1+0xe70] ;  /* 0x000e7000015a7983 */ /* 0x000ee20000300a00 */
[----:B------:R-:W-:-:S03]  /*371b0*/  IMAD.WIDE R68, R0, 0x4, R94 ;  /* 0x0000000400447825 */ /* 0x000fc600078e025e */
[----:B------:R-:W3:Y:S04]  /*371c0*/  LDL.LU.64 R94, [R1+0xe78] ;  /* 0x000e7800015e7983 */ /* 0x000ee80000300a00 */
[----:B------:R-:W-:Y:S01]  /*371d0*/  STL.64 [R1+0x12e0], R68 ;  /* 0x0012e04401007387 */ /* 0x000fe20000100a00 */
[----:B-1----:R-:W-:-:S03]  /*371e0*/  IMAD.WIDE R66, R0, 0x4, R104 ;  /* 0x0000000400427825 */ /* 0x002fc600078e0268 */
[----:B------:R-:W3:Y:S01]  /*371f0*/  LDL.LU.64 R104, [R1+0xe80] ;  /* 0x000e800001687983 */ /* 0x000ee20000300a00 */
[C---:B------:R-:W-:Y:S02]  /*37200*/  IADD3 R61, R103.reuse, -0x8f, RZ ;  /* 0xffffff71673d7810 */ /* 0x040fe40007ffe0ff */
[----:B------:R-:W-:Y:S02]  /*37210*/  IADD3 R60, R103, -0x9f, RZ ;  /* 0xffffff61673c7810 */ /* 0x000fe40007ffe0ff */
[----:B------:R-:W-:Y:S02]  /*37220*/  ISETP.GE.U32.AND P1, PT, R61, 0x7ffffef2, PT ;  /* 0x7ffffef23d00780c */ /* 0x000fe40003f26070 */
[----:B------:R-:W-:Y:S02]  /*37230*/  IADD3 R61, R103, -0x97, RZ ;  /* 0xffffff69673d7810 */ /* 0x000fe40007ffe0ff */
[----:B------:R-:W-:Y:S02]  /*37240*/  IADD3 R59, R252, 0x100000, RZ ;  /* 0x00100000fc3b7810 */ /* 0x000fe40007ffe0ff */
[----:B------:R-:W-:-:S02]  /*37250*/  ISETP.GE.U32.AND P6, PT, R61, 0x7ffffeea, PT ;  /* 0x7ffffeea3d00780c */ /* 0x000fc40003fc6070 */
[----:B------:R-:W-:Y:S01]  /*37260*/  ISETP.GE.U32.AND P5, PT, R60, 0x7ffffee2, PT ;  /* 0x7ffffee23c00780c */ /* 0x000fe20003fa6070 */
[----:B------:R1:W-:Y:S01]  /*37270*/  LDGSTS.E [R59+0x10c00], [R64.64], !P3 ;  /* 0x10c00000403b7fae */ /* 0x0003e2000d921848 */
[----:B------:R-:W-:-:S03]  /*37280*/  IADD3 R60, R103, -0xa7, RZ ;  /* 0xffffff59673c7810 */ /* 0x000fc60007ffe0ff */
[----:B------:R2:W-:Y:S01]  /*37290*/  LDGSTS.E [R58+0x11400], [R62.64], !P2 ;  /* 0x114000003e3a7fae */ /* 0x0005e2000d121848 */
[----:B------:R-:W-:Y:S02]  /*372a0*/  ISETP.GE.U32.AND P2, PT, R60, 0x7ffffeda, PT ;  /* 0x7ffffeda3c00780c */ /* 0x000fe40003f46070 */
[----:B------:R-:W-:Y:S01]  /*372b0*/  IADD3 R60, R252, 0x100000, RZ ;  /* 0x00100000fc3c7810 */ /* 0x000fe20007ffe0ff */
[----:B------:R-:W-:Y:S04]  /*372c0*/  STL.64 [R1+0x12c8], R66 ;  /* 0x0012c84201007387 */ /* 0x000fe80000100a00 */
[----:B------:R1:W-:Y:S01]  /*372d0*/  LDGSTS.E [R60+0x11c00], [R68.64], !P1 ;  /* 0x11c00000443c7fae */ /* 0x0003e2000c921848 */
[----:B--2---:R-:W-:-:S03]  /*372e0*/  IADD3 R62, R103, -0xaf, RZ ;  /* 0xffffff51673e7810 */ /* 0x004fc60007ffe0ff */
[----:B------:R2:W-:Y:S01]  /*372f0*/  LDGSTS.E [R59+0x12400], [R66.64], !P0 ;  /* 0x12400000423b7fae */ /* 0x0005e2000c121848 */
[----:B-1----:R-:W-:Y:S01]  /*37300*/  IMAD.WIDE R64, R0, 0x4, R100 ;  /* 0x0000000400407825 */ /* 0x002fe200078e0264 */
[----:B------:R-:W-:-:S04]  /*37310*/  ISETP.GE.U32.AND P0, PT, R62, 0x7ffffed2, PT ;  /* 0x7ffffed23e00780c */ /* 0x000fc80003f06070 */
[----:B------:R4:W-:Y:S04]  /*37320*/  STL.64 [R1+0x12b0], R64 ;  /* 0x0012b04001007387 */ /* 0x0009e80000100a00 */
[----:B------:R4:W-:Y:S04]  /*37330*/  LDGSTS.E [R58+0x12c00], [R64.64], !P6 ;  /* 0x12c00000403a7fae */ /* 0x0009e8000f121848 */
[----:B------:R-:W2:Y:S01]  /*37340*/  LDL.LU.64 R100, [R1+0xe88] ;  /* 0x000e880001647983 */ /* 0x000ea20000300a00 */
[----:B----4-:R-:W-:-:S03]  /*37350*/  IMAD.WIDE R64, R0, 0x4, R98 ;  /* 0x0000000400407825 */ /* 0x010fc600078e0262 */
[----:B------:R-:W4:Y:S04]  /*37360*/  LDL.LU.64 R98, [R1+0xe90] ;  /* 0x000e900001627983 */ /* 0x000f280000300a00 */
[----:B------:R1:W-:Y:S01]  /*37370*/  STL.64 [R1+0x1298], R64 ;  /* 0x0012984001007387 */ /* 0x0003e20000100a00 */
[----:B------:R-:W-:-:S03]  /*37380*/  IMAD.WIDE R62, R0, 0x4, R96 ;  /* 0x00000004003e7825 */ /* 0x000fc600078e0260 */
[----:B------:R1:W-:Y:S04]  /*37390*/  LDGSTS.E [R59+0x13400], [R64.64], !P4 ;  /* 0x13400000403b7fae */ /* 0x0003e8000e121848 */
[----:B------:R1:W-:Y:S04]  /*373a0*/  STL.64 [R1+0x1280], R62 ;  /* 0x0012803e01007387 */ /* 0x0003e80000100a00 */
[----:B------:R-:W4:Y:S01]  /*373b0*/  LDL.LU.64 R96, [R1+0xe98] ;  /* 0x000e980001607983 */ /* 0x000f220000300a00 */
[C---:B------:R-:W-:Y:S02]  /*373c0*/  IADD3 R61, R103.reuse, -0xa3, RZ ;  /* 0xffffff5d673d7810 */ /* 0x040fe40007ffe0ff */
[----:B------:R-:W-:Y:S01]  /*373d0*/  IADD3 R60, R103, -0xb3, RZ ;  /* 0xffffff4d673c7810 */ /* 0x000fe20007ffe0ff */
[----:B------:R1:W-:Y:S01]  /*373e0*/  LDGSTS.E [R58+0x13c00], [R62.64], !P5 ;  /* 0x13c000003e3a7fae */ /* 0x0003e2000e921848 */
[----:B---3--:R-:W-:-:S03]  /*373f0*/  IMAD.WIDE R68, R0, 0x4, R90 ;  /* 0x0000000400447825 */ /* 0x008fc600078e025a */
[----:B------:R-:W3:Y:S04]  /*37400*/  LDL.LU.64 R90, [R1+0xea0] ;  /* 0x000ea000015a7983 */ /* 0x000ee80000300a00 */
[----:B------:R-:W-:Y:S01]  /*37410*/  STL.64 [R1+0x1268], R68 ;  /* 0x0012684401007387 */ /* 0x000fe20000100a00 */
[----:B-1----:R-:W-:-:S03]  /*37420*/  IMAD.WIDE R64, R0, 0x4, R104 ;  /* 0x0000000400407825 */ /* 0x002fc600078e0268 */
[----:B------:R-:W3:Y:S01]  /*37430*/  LDL.LU.64 R104, [R1+0xea8] ;  /* 0x000ea80001687983 */ /* 0x000ee20000300a00 */
[----:B------:R-:W-:Y:S02]  /*37440*/  ISETP.GE.U32.AND P3, PT, R61, 0x7ffffede, PT ;  /* 0x7ffffede3d00780c */ /* 0x000fe40003f66070 */
[----:B------:R-:W-:Y:S02]  /*37450*/  IADD3 R61, R103, -0xab, RZ ;  /* 0xffffff55673d7810 */ /* 0x000fe40007ffe0ff */
[----:B------:R-:W-:Y:S02]  /*37460*/  ISETP.GE.U32.AND P6, PT, R60, 0x7ffffece, PT ;  /* 0x7ffffece3c00780c */ /* 0x000fe40003fc6070 */
[----:B------:R-:W-:Y:S02]  /*37470*/  ISETP.GE.U32.AND P1, PT, R61, 0x7ffffed6, PT ;  /* 0x7ffffed63d00780c */ /* 0x000fe40003f26070 */
[----:B------:R-:W-:Y:S01]  /*37480*/  IADD3 R60, R103, -0xbb, RZ ;  /* 0xffffff45673c7810 */ /* 0x000fe20007ffe0ff */
[----:B--2---:R-:W-:-:S03]  /*37490*/  IMAD.WIDE R66, R0, 0x4, R94 ;  /* 0x0000000400427825 */ /* 0x004fc600078e025e */
[----:B------:R-:W-:Y:S02]  /*374a0*/  ISETP.GE.U32.AND P5, PT, R60, 0x7ffffec6, PT ;  /* 0x7ffffec63c00780c */ /* 0x000fe40003fa6070 */
[----:B------:R-:W-:Y:S01]  /*374b0*/  IADD3 R60, R252, 0x100000, RZ ;  /* 0x00100000fc3c7810 */ /* 0x000fe20007ffe0ff */
[----:B------:R-:W-:Y:S01]  /*374c0*/  STL.64 [R1+0x1250], R66 ;  /* 0x0012504201007387 */ /* 0x000fe20000100a00 */
[----:B------:R-:W-:-:S03]  /*374d0*/  IADD3 R62, R103, -0xc3, RZ ;  /* 0xffffff3d673e7810 */ /* 0x000fc60007ffe0ff */
[----:B------:R1:W-:Y:S04]  /*374e0*/  LDGSTS.E [R60+0x14400], [R68.64], !P3 ;  /* 0x14400000443c7fae */ /* 0x0003e8000d921848 */
[----:B------:R2:W-:Y:S04]  /*374f0*/  STL.64 [R1+0x1238], R64 ;  /* 0x0012384001007387 */ /* 0x0005e80000100a00 */
[----:B------:R3:W-:Y:S01]  /*37500*/  LDGSTS.E [R59+0x14c00], [R66.64], !P2 ;  /* 0x14c00000423b7fae */ /* 0x0007e2000d121848 */
[----:B------:R-:W-:-:S03]  /*37510*/  ISETP.GE.U32.AND P2, PT, R62, 0x7ffffebe, PT ;  /* 0x7ffffebe3e00780c */ /* 0x000fc60003f46070 */
[----:B------:R2:W-:Y:S04]  /*37520*/  LDGSTS.E [R58+0x15400], [R64.64], !P1 ;  /* 0x15400000403a7fae */ /* 0x0005e8000c921848 */
[----:B------:R-:W3:Y:S01]  /*37530*/  LDL.LU.64 R94, [R1+0xeb0] ;  /* 0x000eb000015e7983 */ /* 0x000ee20000300a00 */
[----:B--2---:R-:W-:-:S03]  /*37540*/  IMAD.WIDE R64, R0, 0x4, R100 ;  /* 0x0000000400407825 */ /* 0x004fc600078e0264 */
[----:B------:R-:W3:Y:S04]  /*37550*/  LDL.LU.64 R100, [R1+0xeb8] ;  /* 0x000eb80001647983 */ /* 0x000ee80000300a00 */
[----:B------:R1:W-:Y:S04]  /*37560*/  STL.64 [R1+0x1220], R64 ;  /* 0x0012204001007387 */ /* 0x0003e80000100a00 */
[----:B------:R1:W-:Y:S01]  /*37570*/  LDGSTS.E [R59+0x15c00], [R64.64], !P0 ;  /* 0x15c00000403b7fae */ /* 0x0003e2000c121848 */
[----:B----4-:R-:W-:-:S05]  /*37580*/  IMAD.WIDE R62, R0, 0x4, R98 ;  /* 0x00000004003e7825 */ /* 0x010fca00078e0262 */
[----:B------:R4:W-:Y:S04]  /*37590*/  STL.64 [R1+0x1208], R62 ;  /* 0x0012083e01007387 */ /* 0x0009e80000100a00 */
[----:B------:R-:W2:Y:S01]  /*375a0*/  LDL.LU.64 R98, [R1+0xec0] ;  /* 0x000ec00001627983 */ /* 0x000ea20000300a00 */
[C---:B------:R-:W-:Y:S02]  /*375b0*/  IADD3 R61, R103.reuse, -0xb7, RZ ;  /* 0xffffff49673d7810 */ /* 0x040fe40007ffe0ff */
[----:B-1----:R-:W-:Y:S01]  /*375c0*/  IADD3 R60, R103, -0xc7, RZ ;  /* 0xffffff39673c7810 */ /* 0x002fe20007ffe0ff */
[----:B------:R4:W-:Y:S01]  /*375d0*/  LDGSTS.E [R58+0x16400], [R62.64], !P6 ;  /* 0x164000003e3a7fae */ /* 0x0009e2000f121848 */
[----:B------:R-:W-:-:S03]  /*375e0*/  IMAD.WIDE R68, R0, 0x4, R96 ;  /* 0x0000000400447825 */ /* 0x000fc600078e0260 */
[----:B------:R-:W2:Y:S04]  /*375f0*/  LDL.LU.64 R96, [R1+0xec8] ;  /* 0x000ec80001607983 */ /* 0x000ea80000300a00 */
[----:B------:R-:W-:Y:S01]  /*37600*/  STL.64 [R1+0x11f0], R68 ;  /* 0x0011f04401007387 */ /* 0x000fe20000100a00 */
[----:B---3--:R-:W-:-:S03]  /*37610*/  IMAD.WIDE R66, R0, 0x4, R90 ;  /* 0x0000000400427825 */ /* 0x008fc600078e025a */
[----:B------:R-:W3:Y:S04]  /*37620*/  LDL.LU.64 R90, [R1+0xed0] ;  /* 0x000ed000015a7983 */ /* 0x000ee80000300a00 */
[----:B------:R-:W-:Y:S01]  /*37630*/  STL.64 [R1+0x11d8], R66 ;  /* 0x0011d84201007387 */ /* 0x000fe20000100a00 */
[----:B------:R-:W-:-:S05]  /*37640*/  IMAD.WIDE R64, R0, 0x4, R104 ;  /* 0x0000000400407825 */ /* 0x000fca00078e0268 */
[----:B------:R1:W-:Y:S04]  /*37650*/  STL.64 [R1+0x11c0], R64 ;  /* 0x0011c04001007387 */ /* 0x0003e80000100a00 */
[----:B------:R-:W3:Y:S01]  /*37660*/  LDL.LU.64 R104, [R1+0xed8] ;  /* 0x000ed80001687983 */ /* 0x000ee20000300a00 */
[----:B------:R-:W-:Y:S02]  /*37670*/  ISETP.GE.U32.AND P4, PT, R61, 0x7ffffeca, PT ;  /* 0x7ffffeca3d00780c */ /* 0x000fe40003f86070 */
[----:B------:R-:W-:Y:S02]  /*37680*/  IADD3 R61, R103, -0xbf, RZ ;  /* 0xffffff41673d7810 */ /* 0x000fe40007ffe0ff */
[----:B------:R-:W-:Y:S02]  /*37690*/  ISETP.GE.U32.AND P1, PT, R60, 0x7ffffeba, PT ;  /* 0x7ffffeba3c00780c */ /* 0x000fe40003f26070 */
[----:B------:R-:W-:-:S02]  /*376a0*/  ISETP.GE.U32.AND P3, PT, R61, 0x7ffffec2, PT ;  /* 0x7ffffec23d00780c */ /* 0x000fc40003f66070 */
[----:B------:R-:W-:-:S04]  /*376b0*/  IADD3 R60, R103, -0xcf, RZ ;  /* 0xffffff31673c7810 */ /* 0x000fc80007ffe0ff */
[----:B------:R-:W-:Y:S02]  /*376c0*/  ISETP.GE.U32.AND P6, PT, R60, 0x7ffffeb2, PT ;  /* 0x7ffffeb23c00780c */ /* 0x000fe40003fc6070 */
[----:B------:R-:W-:Y:S02]  /*376d0*/  IADD3 R60, R252, 0x100000, RZ ;  /* 0x00100000fc3c7810 */ /* 0x000fe40007ffe0ff */
[----:B----4-:R-:W-:-:S03]  /*376e0*/  IADD3 R62, R103, -0xd7, RZ ;  /* 0xffffff29673e7810 */ /* 0x010fc60007ffe0ff */
[----:B------:R4:W-:Y:S01]  /*376f0*/  LDGSTS.E [R60+0x16c00], [R68.64], !P4 ;  /* 0x16c00000443c7fae */ /* 0x0009e2000e121848 */
[----:B------:R-:W-:-:S03]  /*37700*/  IADD3 R61, R103, -0xcb, RZ ;  /* 0xffffff35673d7810 */ /* 0x000fc60007ffe0ff */
[----:B------:R1:W-:Y:S01]  /*37710*/  LDGSTS.E [R59+0x17400], [R66.64], !P5 ;  /* 0x17400000423b7fae */ /* 0x0003e2000e921848 */
[----:B------:R-:W-:-:S03]  /*37720*/  ISETP.GE.U32.AND P5, PT, R62, 0x7ffffeaa, PT ;  /* 0x7ffffeaa3e00780c */ /* 0x000fc60003fa6070 */
[----:B------:R1:W-:Y:S01]  /*37730*/  LDGSTS.E [R58+0x17c00], [R64.64], !P3 ;  /* 0x17c00000403a7fae */ /* 0x0003e2000d921848 */
[----:B------:R-:W-:Y:S02]  /*37740*/  ISETP.GE.U32.AND P0, PT, R61, 0x7ffffeb6, PT ;  /* 0x7ffffeb63d00780c */ /* 0x000fe40003f06070 */
[C---:B------:R-:W-:Y:S02]  /*37750*/  IADD3 R61, R103.reuse, -0xd3, RZ ;  /* 0xffffff2d673d7810 */ /* 0x040fe40007ffe0ff */
[----:B----4-:R-:W-:Y:S01]  /*37760*/  IADD3 R60, R103, -0xdb, RZ ;  /* 0xffffff25673c7810 */ /* 0x010fe20007ffe0ff */
[C---:B-1----:R-:W-:Y:S02]  /*37770*/  IMAD.WIDE R64, R0.reuse, 0x4, R94 ;  /* 0x0000000400407825 */ /* 0x042fe400078e025e */
[----:B------:R-:W4:Y:S02]  /*37780*/  LDL.LU.64 R94, [R1+0xee0] ;  /* 0x000ee000015e7983 */ /* 0x000f240000300a00 */
[----:B------:R-:W-:-:S02]  /*37790*/  IMAD.WIDE R62, R0, 0x4, R100 ;  /* 0x00000004003e7825 */ /* 0x000fc400078e0264 */
[----:B------:R3:W-:Y:S01]  /*377a0*/  STL.64 [R1+0x11a8], R64 ;  /* 0x0011a84001007387 */ /* 0x0007e20000100a00 */
[----:B------:R-:W-:-:S03]  /*377b0*/  ISETP.GE.U32.AND P4, PT, R61, 0x7ffffeae, PT ;  /* 0x7ffffeae3d00780c */ /* 0x000fc60003f86070 */
[----:B------:R-:W-:Y:S01]  /*377c0*/  STL.64 [R1+0x1190], R62 ;  /* 0x0011903e01007387 */ /* 0x000fe20000100a00 */
[----:B------:R-:W-:-:S03]  /*377d0*/  ISETP.GE.U32.AND P3, PT, R60, 0x7ffffea6, PT ;  /* 0x7ffffea63c00780c */ /* 0x000fc60003f66070 */
[----:B------:R-:W4:Y:S01]  /*377e0*/  LDL.LU.64 R100, [R1+0xee8] ;  /* 0x000ee80001647983 */ /* 0x000f220000300a00 */
[----:B------:R-:W-:-:S03]  /*377f0*/  IADD3 R60, R103, -0xe3, RZ ;  /* 0xffffff1d673c7810 */ /* 0x000fc60007ffe0ff */
[----:B------:R3:W-:Y:S04]  /*37800*/  LDGSTS.E [R59+0x18400], [R64.64], !P2 ;  /* 0x18400000403b7fae */ /* 0x0007e8000d121848 */
[----:B------:R1:W-:Y:S01]  /*37810*/  LDGSTS.E [R58+0x18c00], [R62.64], !P1 ;  /* 0x18c000003e3a7fae */ /* 0x0003e2000c921848 */
[----:B------:R-:W-:Y:S02]  /*37820*/  ISETP.GE.U32.AND P1, PT, R60, 0x7ffffe9e, PT ;  /* 0x7ffffe9e3c00780c */ /* 0x000fe40003f26070 */
[----:B------:R-:W-:Y:S01]  /*37830*/  IADD3 R60, R252, 0x100000, RZ ;  /* 0x00100000fc3c7810 */ /* 0x000fe20007ffe0ff */
[C---:B--2---:R-:W-:Y:S02]  /*37840*/  IMAD.WIDE R68, R0.reuse, 0x4, R98 ;  /* 0x0000000400447825 */ /* 0x044fe400078e0262 */
[----:B------:R-:W2:Y:S04]  /*37850*/  LDL.LU.64 R98, [R1+0xef8] ;  /* 0x000ef80001627983 */ /* 0x000ea80000300a00 */
[----:B------:R-:W-:Y:S01]  /*37860*/  STL.64 [R1+0x1178], R68 ;  /* 0x0011784401007387 */ /* 0x000fe20000100a00 */
[----:B------:R-:W-:-:S03]  /*37870*/  IMAD.WIDE R66, R0, 0x4, R96 ;  /* 0x0000000400427825 */ /* 0x000fc600078e0260 */
[----:B------:R1:W-:Y:S04]  /*37880*/  LDGSTS.E [R60+0x19400], [R68.64], !P0 ;  /* 0x19400000443c7fae */ /* 0x0003e8000c121848 */
[----:B------:R-:W2:Y:S04]  /*37890*/  LDL.LU.64 R96, [R1+0xf00] ;  /* 0x000f000001607983 */ /* 0x000ea80000300a00 */
[----:B------:R-:W-:Y:S04]  /*378a0*/  STL.64 [R1+0x1160], R66 ;  /* 0x0011604201007387 */ /* 0x000fe80000100a00 */
[----:B------:R2:W-:Y:S01]  /*378b0*/  LDGSTS.E [R59+0x19c00], [R66.64], !P6 ;  /* 0x19c00000423b7fae */ /* 0x0005e2000f121848 */
[----:B---3--:R-:W-:-:S05]  /*378c0*/  IMAD.WIDE R64, R0, 0x4, R90 ;  /* 0x0000000400407825 */ /* 0x008fca00078e025a */
[----:B------:R3:W-:Y:S04]  /*378d0*/  STL.64 [R1+0x1148], R64 ;  /* 0x0011484001007387 */ /* 0x0007e80000100a00 */
[----:B------:R-:W2:Y:S04]  /*378e0*/  LDL.LU.64 R90, [R1+0xf08] ;  /* 0x000f0800015a7983 */ /* 0x000ea80000300a00 */
[----:B------:R3:W-:Y:S02]  /*378f0*/  LDGSTS.E [R58+0x1a400], [R64.64], !P4 ;  /* 0x1a400000403a7fae */ /* 0x0007e4000e121848 */
[----:B---3--:R-:W-:-:S02]  /*37900*/  IMAD.WIDE R64, R0, 0x4, R104 ;  /* 0x0000000400407825 */ /* 0x008fc400078e0268 */
[----:B------:R-:W3:Y:S01]  /*37910*/  LDL.LU.64 R104, [R1+0xf10] ;  /* 0x000f100001687983 */ /* 0x000ee20000300a00 */
[C---:B-1----:R-:W-:Y:S02]  /*37920*/  IADD3 R62, R103.reuse, -0xeb, RZ ;  /* 0xffffff15673e7810 */ /* 0x042fe40007ffe0ff */
[----:B------:R-:W-:Y:S01]  /*37930*/  IADD3 R61, R103, -0xdf, RZ ;  /* 0xffffff21673d7810 */ /* 0x000fe20007ffe0ff */
[----:B------:R1:W-:Y:S01]  /*37940*/  LDGSTS.E [R59+0x1ac00], [R64.64], !P5 ;  /* 0x1ac00000403b7fae */ /* 0x0003e2000e921848 */
[----:B------:R-:W-:Y:S02]  /*37950*/  ISETP.GE.U32.AND P6, PT, R62, 0x7ffffe96, PT ;  /* 0x7ffffe963e00780c */ /* 0x000fe40003fc6070 */
[----:B------:R-:W-:Y:S02]  /*37960*/  ISETP.GE.U32.AND P2, PT, R61, 0x7ffffea2, PT ;  /* 0x7ffffea23d00780c */ /* 0x000fe40003f46070 */
[C---:B------:R-:W-:Y:S02]  /*37970*/  IADD3 R61, R103.reuse, -0xe7, RZ ;  /* 0xffffff19673d7810 */ /* 0x040fe40007ffe0ff */
[----:B------:R-:W-:Y:S01]  /*37980*/  IADD3 R60, R103, -0xef, RZ ;  /* 0xffffff11673c7810 */ /* 0x000fe20007ffe0ff */
[----:B------:R-:W-:Y:S01]  /*37990*/  STL.64 [R1+0x1130], R64 ;  /* 0x0011304001007387 */ /* 0x000fe20000100a00 */
[----:B------:R-:W-:-:S02]  /*379a0*/  ISETP.GE.U32.AND P0, PT, R61, 0x7ffffe9a, PT ;  /* 0x7ffffe9a3d00780c */ /* 0x000fc40003f06070 */
[----:B------:R-:W-:Y:S02]  /*379b0*/  ISETP.GE.U32.AND P4, PT, R60, 0x7ffffe92, PT ;  /* 0x7ffffe923c00780c */ /* 0x000fe40003f86070 */
[----:B------:R-:W-:Y:S01]  /*379c0*/  IADD3 R60, R103, -0xf7, RZ ;  /* 0xffffff09673c7810 */ /* 0x000fe20007ffe0ff */
[----:B----4-:R-:W-:-:S05]  /*379d0*/  IMAD.WIDE R62, R0, 0x4, R94 ;  /* 0x00000004003e7825 */ /* 0x010fca00078e025e */
[----:B------:R4:W-:Y:S04]  /*379e0*/  STL.64 [R1+0x1118], R62 ;  /* 0x0011183e01007387 */ /* 0x0009e80000100a00 */
[----:B------:R-:W3:Y:S01]  /*379f0*/  LDL.LU.64 R94, [R1+0xf18] ;  /* 0x000f1800015e7983 */ /* 0x000ee20000300a00 */
[----:B------:R-:W-:-:S03]  /*37a00*/  IMAD.WIDE R68, R0, 0x4, R100 ;  /* 0x0000000400447825 */ /* 0x000fc600078e0264 */
[----:B------:R4:W-:Y:S01]  /*37a10*/  LDGSTS.E [R58+0x1b400], [R62.64], !P3 ;  /* 0x1b4000003e3a7fae */ /* 0x0009e2000d921848 */
[----:B------:R-:W-:-:S03]  /*37a20*/  ISETP.GE.U32.AND P3, PT, R60, 0x7ffffe8a, PT ;  /* 0x7ffffe8a3c00780c */ /* 0x000fc60003f66070 */
[----:B------:R-:W3:Y:S01]  /*37a30*/  LDL.LU.64 R100, [R1+0xf20] ;  /* 0x000f200001647983 */ /* 0x000ee20000300a00 */
[----:B------:R-:W-:-:S03]  /*37a40*/  IADD3 R60, R252, 0x100000, RZ ;  /* 0x00100000fc3c7810 */ /* 0x000fc60007ffe0ff */
[----:B------:R-:W-:Y:S04]  /*37a50*/  STL.64 [R1+0x1100], R68 ;  /* 0x0011004401007387 */ /* 0x000fe80000100a00 */
[----:B------:R1:W-:Y:S01]  /*37a60*/  LDGSTS.E [R60+0x1bc00], [R68.64], !P2 ;  /* 0x1bc00000443c7fae */ /* 0x0003e2000d121848 */
[----:B----4-:R-:W-:Y:S01]  /*37a70*/  IADD3 R62, R103, -0xff, RZ ;  /* 0xffffff01673e7810 */ /* 0x010fe20007ffe0ff */
[C---:B--2---:R-:W-:Y:S02]  /*37a80*/  IMAD.WIDE R66, R0.reuse, 0x4, R98 ;  /* 0x0000000400427825 */ /* 0x044fe400078e0262 */
[----:B------:R-:W2:Y:S04]  /*37a90*/  LDL.LU.64 R98, [R1+0xf28] ;  /* 0x000f280001627983 */ /* 0x000ea80000300a00 */
[----:B------:R-:W-:Y:S04]  /*37aa0*/  STL.64 [R1+0x10e0], R66 ;  /* 0x0010e04201007387 */ /* 0x000fe80000100a00 */
[----:B------:R4:W-:Y:S01]  /*37ab0*/  LDGSTS.E [R59+0x1c400], [R66.64], !P1 ;  /* 0x1c400000423b7fae */ /* 0x0009e2000c921848 */
[----:B-1----:R-:W-:-:S05]  /*37ac0*/  IMAD.WIDE R64, R0, 0x4, R96 ;  /* 0x0000000400407825 */ /* 0x002fca00078e0260 */
[----:B------:R1:W-:Y:S04]  /*37ad0*/  STL.64 [R1+0x10c0], R64 ;  /* 0x0010c04001007387 */ /* 0x0003e80000100a00 */
[----:B------:R1:W-:Y:S01]  /*37ae0*/  LDGSTS.E [R58+0x1cc00], [R64.64], !P0 ;  /* 0x1cc00000403a7fae */ /* 0x0003e2000c121848 */
[----:B------:R-:W-:-:S03]  /*37af0*/  ISETP.GE.U32.AND P1, PT, R62, 0x7ffffe82, PT ;  /* 0x7ffffe823e00780c */ /* 0x000fc60003f26070 */
[----:B------:R-:W2:Y:S01]  /*37b00*/  LDL.LU.64 R96, [R1+0xf30] ;  /* 0x000f300001607983 */ /* 0x000ea20000300a00 */
[----:B-1----:R-:W-:-:S05]  /*37b10*/  IMAD.WIDE R64, R0, 0x4, R90 ;  /* 0x0000000400407825 */ /* 0x002fca00078e025a */
[----:B------:R-:W-:Y:S01]  /*37b20*/  STL.64 [R1+0x10a0], R64 ;  /* 0x0010a04001007387 */ /* 0x000fe20000100a00 */
[C---:B------:R-:W-:Y:S02]  /*37b30*/  IADD3 R61, R103.reuse, -0xf3, RZ ;  /* 0xffffff0d673d7810 */ /* 0x040fe40007ffe0ff */
[----:B------:R-:W-:Y:S01]  /*37b40*/  IADD3 R60, R103, -0x84, RZ ;  /* 0xffffff7c673c7810 */ /* 0x000fe20007ffe0ff */
[----:B------:R2:W-:Y:S01]  /*37b50*/  LDGSTS.E [R59+0x1d400], [R64.64], !P6 ;  /* 0x1d400000403b7fae */ /* 0x0005e2000f121848 */
[----:B---3--:R-:W-:-:S03]  /*37b60*/  IMAD.WIDE R62, R0, 0x4, R104 ;  /* 0x00000004003e7825 */ /* 0x008fc600078e0268 */
[----:B------:R-:W3:Y:S01]  /*37b70*/  LDL.LU.64 R104, [R1+0xf38] ;  /* 0x000f380001687983 */ /* 0x000ee20000300a00 */
[----:B------:R-:W-:Y:S02]  /*37b80*/  ISETP.GE.U32.AND P5, PT, R61, 0x7ffffe8e, PT ;  /* 0x7ffffe8e3d00780c */ /* 0x000fe40003fa6070 */
[----:B------:R-:W-:Y:S02]  /*37b90*/  IADD3 R61, R103, -0xfb, RZ ;  /* 0xffffff05673d7810 */ /* 0x000fe40007ffe0ff */
[----:B------:R-:W-:Y:S01]  /*37ba0*/  ISETP.GE.U32.AND P0, PT, R60, 0x7ffffefd, PT ;  /* 0x7ffffefd3c00780c */ /* 0x000fe20003f06070 */
[----:B------:R1:W-:Y:S01]  /*37bb0*/  LDGSTS.E [R58+0x1dc00], [R62.64], !P4 ;  /* 0x1dc000003e3a7fae */ /* 0x0003e2000e121848 */
[----:B------:R-:W-:Y:S02]  /*37bc0*/  ISETP.GE.U32.AND P2, PT, R61, 0x7ffffe86, PT ;  /* 0x7ffffe863d00780c */ /* 0x000fe40003f46070 */
[----:B------:R-:W-:Y:S01]  /*37bd0*/  IADD3 R60, R103, -0x8c, RZ ;  /* 0xffffff74673c7810 */ /* 0x000fe20007ffe0ff */
[----:B------:R1:W-:Y:S04]  /*37be0*/  STL.64 [R1+0xf08], R62 ;  /* 0x000f083e01007387 */ /* 0x0003e80000100a00 */
[----:B------:R-:W3:Y:S01]  /*37bf0*/  LDL.LU.64 R90, [R1+0xf40] ;  /* 0x000f4000015a7983 */ /* 0x000ee20000300a00 */
[----:B------:R-:W-:-:S02]  /*37c00*/  ISETP.GE.U32.AND P4, PT, R60, 0x7ffffef5, PT ;  /* 0x7ffffef53c00780c */ /* 0x000fc40003f86070 */
[----:B------:R-:W-:Y:S02]  /*37c10*/  IADD3 R60, R252, 0x100000, RZ ;  /* 0x00100000fc3c7810 */ /* 0x000fe40007ffe0ff */
[----:B-1----:R-:W-:Y:S01]  /*37c20*/  IADD3 R62, R103, -0x94, RZ ;  /* 0xffffff6c673e7810 */ /* 0x002fe20007ffe0ff */
[----:B------:R-:W-:-:S05]  /*37c30*/  IMAD.WIDE R68, R0, 0x4, R94 ;  /* 0x0000000400447825 */ /* 0x000fca00078e025e */
[----:B------:R-:W-:Y:S01]  /*37c40*/  STL.64 [R1+0xed8], R68 ;  /* 0x000ed84401007387 */ /* 0x000fe20000100a00 */
[----:B----4-:R-:W-:-:S03]  /*37c50*/  IMAD.WIDE R66, R0, 0x4, R100 ;  /* 0x0000000400427825 */ /* 0x010fc600078e0264 */
[----:B------:R-:W3:Y:S04]  /*37c60*/  LDL.LU.64 R94, [R1+0xf48] ;  /* 0x000f4800015e7983 */ /* 0x000ee80000300a00 */
[----:B------:R-:W-:Y:S04]  /*37c70*/  STL.64 [R1+0xee0], R66 ;  /* 0x000ee04201007387 */ /* 0x000fe80000100a00 */
[----:B------:R-:W3:Y:S04]  /*37c80*/  LDL.LU.64 R100, [R1+0xf50] ;  /* 0x000f500001647983 */ /* 0x000ee80000300a00 */
        /* <DEDUP_REMOVED lines=9> */
[----:B------:R-:W-:Y:S01]  /*37d20*/  STL.64 [R1+0xf00], R64 ;  /* 0x000f004001007387 */ /* 0x000fe20000100a00 */
[----:B------:R-:W-:Y:S02]  /*37d30*/  IADD3 R61, R103, -0x88, RZ ;  /* 0xffffff78673d7810 */ /* 0x000fe40007ffe0ff */
[----:B------:R-:W-:Y:S01]  /*37d40*/  LOP3.LUT R102, R102, 0x60, RZ, 0x3c, !PT ;  /* 0x0000006066667812 */ /* 0x000fe200078e3cff */
[----:B------:R1:W-:Y:S01]  /*37d50*/  LDGSTS.E [R59+0x1fc00], [R64.64], !P1 ;  /* 0x1fc00000403b7fae */ /* 0x0003e2000c921848 */
[----:B---3--:R-:W-:-:S05]  /*37d60*/  IMAD.WIDE R62, R0, 0x4, R104 ;  /* 0x00000004003e7825 */ /* 0x008fca00078e0268 */
[----:B------:R3:W-:Y:S04]  /*37d70*/  STL.64 [R1+0x1328], R62 ;  /* 0x0013283e01007387 */ /* 0x0007e80000100a00 */
[----:B------:R-:W2:Y:S01]  /*37d80*/  LDL.LU.64 R104, [R1+0xf68] ;  /* 0x000f680001687983 */ /* 0x000ea20000300a00 */
[----:B------:R-:W-:Y:S02]  /*37d90*/  ISETP.GE.U32.AND P6, PT, R61, 0x7ffffef9, PT ;  /* 0x7ffffef93d00780c */ /* 0x000fe40003fc6070 */
[C---:B------:R-:W-:Y:S02]  /*37da0*/  IADD3 R61, R103.reuse, -0x90, RZ ;  /* 0xffffff70673d7810 */ /* 0x040fe40007ffe0ff */
[----:B-1----:R-:W-:Y:S02]  /*37db0*/  IADD3 R60, R103, -0x98, RZ ;  /* 0xffffff68673c7810 */ /* 0x002fe40007ffe0ff */
[----:B------:R-:W-:-:S02]  /*37dc0*/  IADD3 R58, R102, 0x100000, RZ ;  /* 0x00100000663a7810 */ /* 0x000fc40007ffe0ff */
[----:B------:R-:W-:Y:S02]  /*37dd0*/  ISETP.GE.U32.AND P5, PT, R61, 0x7ffffef1, PT ;  /* 0x7ffffef13d00780c */ /* 0x000fe40003fa6070 */
[----:B------:R-:W-:Y:S01]  /*37de0*/  ISETP.GE.U32.AND P2, PT, R60, 0x7ffffee9, PT ;  /* 0x7ffffee93c00780c */ /* 0x000fe20003f46070 */
[----:B------:R-:W-:Y:S01]  /*37df0*/  IMAD.WIDE R68, R0, 0x4, R90 ;  /* 0x0000000400447825 */ /* 0x000fe200078e025a */
[----:B------:R-:W-:Y:S01]  /*37e00*/  IADD3 R60, R103, -0xa0, RZ ;  /* 0xffffff60673c7810 */ /* 0x000fe20007ffe0ff */
[----:B------:R3:W-:Y:S01]  /*37e10*/  LDGSTS.E [R58+0x10600], [R62.64], !P0 ;  /* 0x106000003e3a7fae */ /* 0x0007e2000c121848 */
[----:B------:R-:W-:Y:S02]  /*37e20*/  IADD3 R59, R102, 0x100000, RZ ;  /* 0x00100000663b7810 */ /* 0x000fe40007ffe0ff */
[----:B------:R-:W-:Y:S01]  /*37e30*/  ISETP.GE.U32.AND P0, PT, R60, 0x7ffffee1, PT ;  /* 0x7ffffee13c00780c */ /* 0x000fe20003f06070 */
[----:B------:R-:W2:Y:S01]  /*37e40*/  LDL.LU.64 R90, [R1+0xf70] ;  /* 0x000f7000015a7983 */ /* 0x000ea20000300a00 */
[----:B------:R-:W-:-:S03]  /*37e50*/  IADD3 R60, R102, 0x100000, RZ ;  /* 0x00100000663c7810 */ /* 0x000fc60007ffe0ff */
[----:B------:R-:W-:Y:S01]  /*37e60*/  STL.64 [R1+0xf10], R68 ;  /* 0x000f104401007387 */ /* 0x000fe20000100a00 */
[----:B---3--:R-:W-:-:S03]  /*37e70*/  IADD3 R62, R103, -0xa8, RZ ;  /* 0xffffff58673e7810 */ /* 0x008fc60007ffe0ff */
[----:B------:R1:W-:Y:S01]  /*37e80*/  LDGSTS.E [R60+0x10e00], [R68.64], !P6 ;  /* 0x10e00000443c7fae */ /* 0x0003e2000f121848 */
[----:B------:R-:W-:-:S03]  /*37e90*/  IMAD.WIDE R66, R0, 0x4, R94 ;  /* 0x0000000400427825 */ /* 0x000fc600078e025e */
[----:B------:R-:W3:Y:S01]  /*37ea0*/  LDL.LU.64 R94, [R1+0xf78] ;  /* 0x000f7800015e7983 */ /* 0x000ee20000300a00 */
[----:B------:R-:W-:-:S03]  /*37eb0*/  IMAD.WIDE R64, R0, 0x4, R100 ;  /* 0x0000000400407825 */ /* 0x000fc600078e0264 */
[----:B------:R-:W-:Y:S04]  /*37ec0*/  STL.64 [R1+0xf18], R66 ;  /* 0x000f184201007387 */ /* 0x000fe80000100a00 */
[----:B------:R1:W-:Y:S01]  /*37ed0*/  LDGSTS.E [R59+0x11600], [R66.64], !P4 ;  /* 0x11600000423b7fae */ /* 0x0003e2000e121848 */
[----:B------:R-:W-:-:S03]  /*37ee0*/  ISETP.GE.U32.AND P4, PT, R62, 0x7ffffed9, PT ;  /* 0x7ffffed93e00780c */ /* 0x000fc60003f86070 */
[----:B------:R4:W-:Y:S04]  /*37ef0*/  STL.64 [R1+0xf28], R64 ;  /* 0x000f284001007387 */ /* 0x0009e80000100a00 */
[----:B------:R4:W-:Y:S04]  /*37f00*/  LDGSTS.E [R58+0x11e00], [R64.64], !P5 ;  /* 0x11e00000403a7fae */ /* 0x0009e8000e921848 */
[----:B------:R-:W3:Y:S01]  /*37f10*/  LDL.LU.64 R100, [R1+0xf80] ;  /* 0x000f800001647983 */ /* 0x000ee20000300a00 */
[----:B----4-:R-:W-:-:S03]  /*37f20*/  IMAD.WIDE R64, R0, 0x4, R98 ;  /* 0x0000000400407825 */ /* 0x010fc600078e0262 */
[----:B------:R-:W4:Y:S04]  /*37f30*/  LDL.LU.64 R98, [R1+0xf88] ;  /* 0x000f880001627983 */ /* 0x000f280000300a00 */
[----:B------:R-:W-:Y:S01]  /*37f40*/  STL.64 [R1+0xf38], R64 ;  /* 0x000f384001007387 */ /* 0x000fe20000100a00 */
[C---:B------:R-:W-:Y:S02]  /*37f50*/  IADD3 R61, R103.reuse, -0x9c, RZ ;  /* 0xffffff64673d7810 */ /* 0x040fe40007ffe0ff */
[----:B-1----:R-:W-:Y:S01]  /*37f60*/  IADD3 R60, R103, -0xac, RZ ;  /* 0xffffff54673c7810 */ /* 0x002fe20007ffe0ff */
[----:B------:R3:W-:Y:S01]  /*37f70*/  LDGSTS.E [R59+0x12600], [R64.64], !P3 ;  /* 0x12600000403b7fae */ /* 0x0007e2000d921848 */
[----:B------:R-:W-:-:S05]  /*37f80*/  IMAD.WIDE R62, R0, 0x4, R96 ;  /* 0x00000004003e7825 */ /* 0x000fca00078e0260 */
[----:B------:R1:W-:Y:S04]  /*37f90*/  STL.64 [R1+0xf40], R62 ;  /* 0x000f403e01007387 */ /* 0x0003e80000100a00 */
[----:B------:R-:W4:Y:S01]  /*37fa0*/  LDL.LU.64 R96, [R1+0xf90] ;  /* 0x000f900001607983 */ /* 0x000f220000300a00 */
[----:B--2---:R-:W-:Y:S01]  /*37fb0*/  IMAD.WIDE R68, R0, 0x4, R104 ;  /* 0x0000000400447825 */ /* 0x004fe200078e0268 */
[----:B------:R-:W-:Y:S02]  /*37fc0*/  ISETP.GE.U32.AND P1, PT, R61, 0x7ffffee5, PT ;  /* 0x7ffffee53d00780c */ /* 0x000fe40003f26070 */
[----:B------:R-:W2:Y:S01]  /*37fd0*/  LDL.LU.64 R104, [R1+0xf98] ;  /* 0x000f980001687983 */ /* 0x000ea20000300a00 */
[----:B------:R-:W-:Y:S02]  /*37fe0*/  IADD3 R61, R103, -0xa4, RZ ;  /* 0xffffff5c673d7810 */ /* 0x000fe40007ffe0ff */
[----:B------:R-:W-:Y:S01]  /*37ff0*/  ISETP.GE.U32.AND P5, PT, R60, 0x7ffffed5, PT ;  /* 0x7ffffed53c00780c */ /* 0x000fe20003fa6070 */
[----:B------:R1:W-:Y:S01]  /*38000*/  LDGSTS.E [R58+0x12e00], [R62.64], !P2 ;  /* 0x12e000003e3a7fae */ /* 0x0003e2000d121848 */
[----:B------:R-:W-:-:S02]  /*38010*/  ISETP.GE.U32.AND P6, PT, R61, 0x7ffffedd, PT ;  /* 0x7ffffedd3d00780c */ /* 0x000fc40003fc6070 */
[C---:B------:R-:W-:Y:S01]  /*38020*/  IADD3 R60, R103.reuse, -0xb4, RZ ;  /* 0xffffff4c673c7810 */ /* 0x040fe20007ffe0ff */
[----:B------:R-:W-:Y:S03]  /*38030*/  STL.64 [R1+0xf48], R68 ;  /* 0x000f484401007387 */ /* 0x000fe60000100a00 */
[----:B------:R-:W-:Y:S02]  /*38040*/  ISETP.GE.U32.AND P2, PT, R60, 0x7ffffecd, PT ;  /* 0x7ffffecd3c00780c */ /* 0x000fe40003f46070 */
[----:B------:R-:W-:Y:S01]  /*38050*/  IADD3 R60, R102, 0x100000, RZ ;  /* 0x00100000663c7810 */ /* 0x000fe20007ffe0ff */
[----:B------:R-:W-:Y:S02]  /*38060*/  IMAD.WIDE R66, R0, 0x4, R90 ;  /* 0x0000000400427825 */ /* 0x000fe400078e025a */
[----:B------:R-:W2:Y:S01]  /*38070*/  LDL.LU.64 R90, [R1+0xfa0] ;  /* 0x000fa000015a7983 */ /* 0x000ea20000300a00 */
[----:B-1----:R-:W-:-:S03]  /*38080*/  IADD3 R62, R103, -0xbc, RZ ;  /* 0xffffff44673e7810 */ /* 0x002fc60007ffe0ff */
[----:B------:R1:W-:Y:S04]  /*38090*/  LDGSTS.E [R60+0x13600], [R68.64], !P1 ;  /* 0x13600000443c7fae */ /* 0x0003e8000c921848 */
[----:B------:R-:W-:Y:S04]  /*380a0*/  STL.64 [R1+0xf50], R66 ;  /* 0x000f504201007387 */ /* 0x000fe80000100a00 */
[----:B------:R2:W-:Y:S01]  /*380b0*/  LDGSTS.E [R59+0x13e00], [R66.64], !P0 ;  /* 0x13e00000423b7fae */ /* 0x0005e2000c121848 */
[----:B------:R-:W-:Y:S01]  /*380c0*/  ISETP.GE.U32.AND P0, PT, R62, 0x7ffffec5, PT ;  /* 0x7ffffec53e00780c */ /* 0x000fe20003f06070 */
[----:B---3--:R-:W-:-:S05]  /*380d0*/  IMAD.WIDE R64, R0, 0x4, R94 ;  /* 0x0000000400407825 */ /* 0x008fca00078e025e */
[----:B------:R3:W-:Y:S04]  /*380e0*/  STL.64 [R1+0xf58], R64 ;  /* 0x000f584001007387 */ /* 0x0007e80000100a00 */
[----:B------:R3:W-:Y:S04]  /*380f0*/  LDGSTS.E [R58+0x14600], [R64.64], !P6 ;  /* 0x14600000403a7fae */ /* 0x0007e8000f121848 */
[----:B------:R-:W2:Y:S01]  /*38100*/  LDL.LU.64 R94, [R1+0xfa8] ;  /* 0x000fa800015e7983 */ /* 0x000ea20000300a00 */
[----:B---3--:R-:W-:-:S03]  /*38110*/  IMAD.WIDE R64, R0, 0x4, R100 ;  /* 0x0000000400407825 */ /* 0x008fc600078e0264 */
[----:B------:R-:W2:Y:S04]  /*38120*/  LDL.LU.64 R100, [R1+0xfb0] ;  /* 0x000fb00001647983 */ /* 0x000ea80000300a00 */
[----:B------:R2:W-:Y:S01]  /*38130*/  STL.64 [R1+0xf68], R64 ;  /* 0x000f684001007387 */ /* 0x0005e20000100a00 */
[C---:B------:R-:W-:Y:S02]  /*38140*/  IADD3 R61, R103.reuse, -0xb0, RZ ;  /* 0xffffff50673d7810 */ /* 0x040fe40007ffe0ff */
[----:B-1----:R-:W-:Y:S01]  /*38150*/  IADD3 R60, R103, -0xc0, RZ ;  /* 0xffffff40673c7810 */ /* 0x002fe20007ffe0ff */
[----:B------:R1:W-:Y:S01]  /*38160*/  LDGSTS.E [R59+0x14e00], [R64.64], !P4 ;  /* 0x14e00000403b7fae */ /* 0x0003e2000e121848 */
[----:B----4-:R-:W-:-:S05]  /*38170*/  IMAD.WIDE R62, R0, 0x4, R98 ;  /* 0x00000004003e7825 */ /* 0x010fca00078e0262 */
[----:B------:R4:W-:Y:S04]  /*38180*/  STL.64 [R1+0xf78], R62 ;  /* 0x000f783e01007387 */ /* 0x0009e80000100a00 */
[----:B------:R-:W3:Y:S01]  /*38190*/  LDL.LU.64 R98, [R1+0xfb8] ;  /* 0x000fb80001627983 */ /* 0x000ee20000300a00 */
[----:B------:R-:W-:-:S04]  /*381a0*/  IMAD.WIDE R68, R0, 0x4, R96 ;  /* 0x0000000400447825 */ /* 0x000fc800078e0260 */
[----:B--2---:R-:W-:Y:S01]  /*381b0*/  IMAD.WIDE R66, R0, 0x4, R104 ;  /* 0x0000000400427825 */ /* 0x004fe200078e0268 */
[----:B------:R-:W2:Y:S04]  /*381c0*/  LDL.LU.64 R96, [R1+0xfc0] ;  /* 0x000fc00001607983 */ /* 0x000ea80000300a00 */
[----:B------:R-:W-:Y:S04]  /*381d0*/  STL.64 [R1+0xf80], R68 ;  /* 0x000f804401007387 */ /* 0x000fe80000100a00 */
[----:B------:R-:W2:Y:S01]  /*381e0*/  LDL.LU.64 R104, [R1+0xfc8] ;  /* 0x000fc80001687983 */ /* 0x000ea20000300a00 */
        /* <DEDUP_REMOVED lines=10> */
[----:B----4-:R-:W-:-:S03]  /*38290*/  IADD3 R62, R103, -0xd0, RZ ;  /* 0xffffff30673e7810 */ /* 0x010fc60007ffe0ff */
[----:B------:R1:W-:Y:S04]  /*382a0*/  LDGSTS.E [R60+0x15e00], [R68.64], !P3 ;  /* 0x15e00000443c7fae */ /* 0x0003e8000d921848 */
[----:B------:R4:W-:Y:S04]  /*382b0*/  STL.64 [R1+0xf90], R64 ;  /* 0x000f904001007387 */ /* 0x0009e80000100a00 */
[----:B------:R1:W-:Y:S01]  /*382c0*/  LDGSTS.E [R59+0x16600], [R66.64], !P2 ;  /* 0x16600000423b7fae */ /* 0x0003e2000d121848 */
[----:B------:R-:W-:-:S03]  /*382d0*/  ISETP.GE.U32.AND P2, PT, R62, 0x7ffffeb1, PT ;  /* 0x7ffffeb13e00780c */ /* 0x000fc60003f46070 */
[----:B------:R-:W2:Y:S04]  /*382e0*/  LDL.LU.64 R90, [R1+0xfd0] ;  /* 0x000fd000015a7983 */ /* 0x000ea80000300a00 */
[----:B------:R4:W-:Y:S02]  /*382f0*/  LDGSTS.E [R58+0x16e00], [R64.64], !P1 ;  /* 0x16e00000403a7fae */ /* 0x0009e4000c921848 */
[C---:B----4-:R-:W-:Y:S02]  /*38300*/  IMAD.WIDE R64, R0.reuse, 0x4, R94 ;  /* 0x0000000400407825 */ /* 0x050fe400078e025e */
[----:B------:R-:W4:Y:S04]  /*38310*/  LDL.LU.64 R94, [R1+0xfd8] ;  /* 0x000fd800015e7983 */ /* 0x000f280000300a00 */
[----:B------:R2:W-:Y:S04]  /*38320*/  STL.64 [R1+0xf98], R64 ;  /* 0x000f984001007387 */ /* 0x0005e80000100a00 */
[----:B------:R2:W-:Y:S01]  /*38330*/  LDGSTS.E [R59+0x17600], [R64.64], !P0 ;  /* 0x17600000403b7fae */ /* 0x0005e2000c121848 */
[----:B------:R-:W-:-:S05]  /*38340*/  IMAD.WIDE R62, R0, 0x4, R100 ;  /* 0x00000004003e7825 */ /* 0x000fca00078e0264 */
[----:B------:R2:W-:Y:S04]  /*38350*/  STL.64 [R1+0xfa0], R62 ;  /* 0x000fa03e01007387 */ /* 0x0005e80000100a00 */
[----:B------:R-:W4:Y:S01]  /*38360*/  LDL.LU.64 R100, [R1+0xfe0] ;  /* 0x000fe00001647983 */ /* 0x000f220000300a00 */
[C---:B------:R-:W-:Y:S02]  /*38370*/  IADD3 R61, R103.reuse, -0xc4, RZ ;  /* 0xffffff3c673d7810 */ /* 0x040fe40007ffe0ff */
[----:B-1----:R-:W-:Y:S01]  /*38380*/  IADD3 R60, R103, -0xd4, RZ ;  /* 0xffffff2c673c7810 */ /* 0x002fe20007ffe0ff */
[----:B------:R1:W-:Y:S01]  /*38390*/  LDGSTS.E [R58+0x17e00], [R62.64], !P6 ;  /* 0x17e000003e3a7fae */ /* 0x0003e2000f121848 */
[----:B---3--:R-:W-:-:S03]  /*383a0*/  IMAD.WIDE R68, R0, 0x4, R98 ;  /* 0x0000000400447825 */ /* 0x008fc600078e0262 */
[----:B------:R-:W3:Y:S04]  /*383b0*/  LDL.LU.64 R98, [R1+0xfe8] ;  /* 0x000fe80001627983 */ /* 0x000ee80000300a00 */
[----:B------:R-:W-:Y:S01]  /*383c0*/  STL.64 [R1+0xfb8], R68 ;  /* 0x000fb84401007387 */ /* 0x000fe20000100a00 */
[----:B--2---:R-:W-:-:S03]  /*383d0*/  IMAD.WIDE R64, R0, 0x4, R104 ;  /* 0x0000000400407825 */ /* 0x004fc600078e0268 */
[----:B------:R-:W2:Y:S01]  /*383e0*/  LDL.LU.64 R104, [R1+0xff0] ;  /* 0x000ff00001687983 */ /* 0x000ea20000300a00 */
[----:B------:R-:W-:Y:S02]  /*383f0*/  ISETP.GE.U32.AND P4, PT, R61, 0x7ffffebd, PT ;  /* 0x7ffffebd3d00780c */ /* 0x000fe40003f86070 */
[----:B------:R-:W-:Y:S02]  /*38400*/  IADD3 R61, R103, -0xcc, RZ ;  /* 0xffffff34673d7810 */ /* 0x000fe40007ffe0ff */
[----:B------:R-:W-:Y:S02]  /*38410*/  ISETP.GE.U32.AND P1, PT, R60, 0x7ffffead, PT ;  /* 0x7ffffead3c00780c */ /* 0x000fe40003f26070 */
[----:B------:R-:W-:Y:S02]  /*38420*/  ISETP.GE.U32.AND P3, PT, R61, 0x7ffffeb5, PT ;  /* 0x7ffffeb53d00780c */ /* 0x000fe40003f66070 */
[----:B------:R-:W-:Y:S01]  /*38430*/  IADD3 R60, R103, -0xdc, RZ ;  /* 0xffffff24673c7810 */ /* 0x000fe20007ffe0ff */
[----:B------:R-:W-:-:S03]  /*38440*/  IMAD.WIDE R66, R0, 0x4, R96 ;  /* 0x0000000400427825 */ /* 0x000fc600078e0260 */
[----:B------:R-:W-:Y:S02]  /*38450*/  ISETP.GE.U32.AND P6, PT, R60, 0x7ffffea5, PT ;  /* 0x7ffffea53c00780c */ /* 0x000fe40003fc6070 */
[----:B------:R-:W-:Y:S01]  /*38460*/  IADD3 R60, R102, 0x100000, RZ ;  /* 0x00100000663c7810 */ /* 0x000fe20007ffe0ff */
[----:B------:R-:W-:Y:S04]  /*38470*/  STL.64 [R1+0xfc0], R66 ;  /* 0x000fc04201007387 */ /* 0x000fe80000100a00 */
[----:B------:R4:W-:Y:S01]  /*38480*/  LDGSTS.E [R60+0x18600], [R68.64], !P4 ;  /* 0x18600000443c7fae */ /* 0x0009e2000e121848 */
[----:B-1----:R-:W-:-:S03]  /*38490*/  IADD3 R62, R103, -0xe4, RZ ;  /* 0xffffff1c673e7810 */ /* 0x002fc60007ffe0ff */
[----:B------:R3:W-:Y:S04]  /*384a0*/  LDGSTS.E [R59+0x18e00], [R66.64], !P5 ;  /* 0x18e00000423b7fae */ /* 0x0007e8000e921848 */
[----:B------:R1:W-:Y:S04]  /*384b0*/  STL.64 [R1+0xfc8], R64 ;  /* 0x000fc84001007387 */ /* 0x0003e80000100a00 */
[----:B------:R1:W-:Y:S01]  /*384c0*/  LDGSTS.E [R58+0x19600], [R64.64], !P3 ;  /* 0x19600000403a7fae */ /* 0x0003e2000d921848 */
[----:B------:R-:W-:-:S03]  /*384d0*/  ISETP.GE.U32.AND P5, PT, R62, 0x7ffffe9d, PT ;  /* 0x7ffffe9d3e00780c */ /* 0x000fc60003fa6070 */
[----:B------:R-:W2:Y:S01]  /*384e0*/  LDL.LU.64 R76, [R1+0xff8] ;  /* 0x000ff800014c7983 */ /* 0x000ea20000300a00 */
[----:B-1----:R-:W-:-:S05]  /*384f0*/  IMAD.WIDE R64, R0, 0x4, R90 ;  /* 0x0000000400407825 */ /* 0x002fca00078e025a */
[----:B------:R2:W-:Y:S01]  /*38500*/  STL.64 [R1+0xfd0], R64 ;  /* 0x000fd04001007387 */ /* 0x0005e20000100a00 */
[----:B----4-:R-:W-:-:S03]  /*38510*/  IMAD.WIDE R62, R0, 0x4, R94 ;  /* 0x00000004003e7825 */ /* 0x010fc600078e025e */
[----:B------:R-:W4:Y:S04]  /*38520*/  LDL.LU.64 R96, [R1+0x1000] ;  /* 0x0010000001607983 */ /* 0x000f280000300a00 */
[----:B------:R1:W-:Y:S04]  /*38530*/  STL.64 [R1+0xfd8], R62 ;  /* 0x000fd83e01007387 */ /* 0x0003e80000100a00 */
[----:B------:R-:W4:Y:S04]  /*38540*/  LDL.LU.64 R90, [R1+0x1008] ;  /* 0x00100800015a7983 */ /* 0x000f280000300a00 */
[----:B------:R-:W4:Y:S04]  /*38550*/  LDL.LU.64 R94, [R1+0x1010] ;  /* 0x00101000015e7983 */ /* 0x000f280000300a00 */
[----:B------:R2:W-:Y:S01]  /*38560*/  LDGSTS.E [R59+0x19e00], [R64.64], !P2 ;  /* 0x19e00000403b7fae */ /* 0x0005e2000d121848 */
[----:B------:R-:W-:Y:S01]  /*38570*/  IMAD.WIDE R68, R0, 0x4, R100 ;  /* 0x0000000400447825 */ /* 0x000fe200078e0264 */
[----:B------:R-:W-:-:S02]  /*38580*/  IADD3 R61, R103, -0xd8, RZ ;  /* 0xffffff28673d7810 */ /* 0x000fc40007ffe0ff */
[----:B------:R-:W-:Y:S01]  /*38590*/  IADD3 R60, R103, -0xe8, RZ ;  /* 0xffffff18673c7810 */ /* 0x000fe20007ffe0ff */
[----:B------:R1:W-:Y:S04]  /*385a0*/  LDGSTS.E [R58+0x1a600], [R62.64], !P1 ;  /* 0x1a6000003e3a7fae */ /* 0x0003e8000c921848 */
[----:B------:R-:W-:Y:S04]  /*385b0*/  STL.64 [R1+0xfe0], R68 ;  /* 0x000fe04401007387 */ /* 0x000fe80000100a00 */
[----:B------:R-:W4:Y:S01]  /*385c0*/  LDL.LU.64 R100, [R1+0x1018] ;  /* 0x0010180001647983 */ /* 0x000f220000300a00 */
[----:B---3--:R-:W-:-:S05]  /*385d0*/  IMAD.WIDE R66, R0, 0x4, R98 ;  /* 0x0000000400427825 */ /* 0x008fca00078e0262 */
[----:B------:R-:W-:Y:S01]  /*385e0*/  STL.64 [R1+0xfe8], R66 ;  /* 0x000fe84201007387 */ /* 0x000fe20000100a00 */
[----:B--2---:R-:W-:-:S05]  /*385f0*/  IMAD.WIDE R64, R0, 0x4, R104 ;  /* 0x0000000400407825 */ /* 0x004fca00078e0268 */
[----:B------:R2:W-:Y:S04]  /*38600*/  STL.64 [R1+0x10f8], R64 ;  /* 0x0010f84001007387 */ /* 0x0005e80000100a00 */
[----:B------:R-:W3:Y:S01]  /*38610*/  LDL.LU.64 R104, [R1+0x1020] ;  /* 0x0010200001687983 */ /* 0x000ee20000300a00 */
[----:B------:R-:W-:Y:S02]  /*38620*/  ISETP.GE.U32.AND P0, PT, R61, 0x7ffffea9, PT ;  /* 0x7ffffea93d00780c */ /* 0x000fe40003f06070 */
[----:B------:R-:W-:Y:S01]  /*38630*/  IADD3 R61, R103, -0xe0, RZ ;  /* 0xffffff20673d7810 */ /* 0x000fe20007ffe0ff */
[----:B------:R-:W3:Y:S01]  /*38640*/  LDL.LU.64 R98, [R1+0x1028] ;  /* 0x0010280001627983 */ /* 0x000ee20000300a00 */
[----:B------:R-:W-:Y:S02]  /*38650*/  ISETP.GE.U32.AND P3, PT, R60, 0x7ffffe99, PT ;  /* 0x7ffffe993c00780c */ /* 0x000fe40003f66070 */
[----:B------:R-:W-:-:S02]  /*38660*/  ISETP.GE.U32.AND P4, PT, R61, 0x7ffffea1, PT ;  /* 0x7ffffea13d00780c */ /* 0x000fc40003f86070 */
[C---:B------:R-:W-:Y:S02]  /*38670*/  IADD3 R60, R103.reuse, -0xf0, RZ ;  /* 0xffffff10673c7810 */ /* 0x040fe40007ffe0ff */
[C---:B------:R-:W-:Y:S02]  /*38680*/  IADD3 R61, R103.reuse, -0xec, RZ ;  /* 0xffffff14673d7810 */ /* 0x040fe40007ffe0ff */
[----:B------:R-:W-:Y:S02]  /*38690*/  ISETP.GE.U32.AND P1, PT, R60, 0x7ffffe91, PT ;  /* 0x7ffffe913c00780c */ /* 0x000fe40003f26070 */
[----:B------:R-:W-:Y:S02]  /*386a0*/  IADD3 R60, R102, 0x100000, RZ ;  /* 0x00100000663c7810 */ /* 0x000fe40007ffe0ff */
[----:B-1----:R-:W-:Y:S02]  /*386b0*/  IADD3 R62, R103, -0xf8, RZ ;  /* 0xffffff08673e7810 */ /* 0x002fe40007ffe0ff */
[----:B------:R-:W-:Y:S01]  /*386c0*/  ISETP.GE.U32.AND P2, PT, R61, 0x7ffffe95, PT ;  /* 0x7ffffe953d00780c */ /* 0x000fe20003f46070 */
[----:B------:R1:W-:Y:S01]  /*386d0*/  LDGSTS.E [R60+0x1ae00], [R68.64], !P0 ;  /* 0x1ae00000443c7fae */ /* 0x0003e2000c121848 */
[----:B------:R-:W-:-:S03]  /*386e0*/  IADD3 R61, R103, -0xf4, RZ ;  /* 0xffffff0c673d7810 */ /* 0x000fc60007ffe0ff */
[----:B------:R2:W-:Y:S01]  /*386f0*/  LDGSTS.E [R59+0x1b600], [R66.64], !P6 ;  /* 0x1b600000423b7fae */ /* 0x0005e2000f121848 */
[----:B------:R-:W-:-:S03]  /*38700*/  ISETP.GE.U32.AND P6, PT, R62, 0x7ffffe89, PT ;  /* 0x7ffffe893e00780c */ /* 0x000fc60003fc6070 */
[----:B------:R2:W-:Y:S01]  /*38710*/  LDGSTS.E [R58+0x1be00], [R64.64], !P4 ;  /* 0x1be00000403a7fae */ /* 0x0005e2000e121848 */
[----:B------:R-:W-:Y:S02]  /*38720*/  ISETP.GE.U32.AND P0, PT, R61, 0x7ffffe8d, PT ;  /* 0x7ffffe8d3d00780c */ /* 0x000fe40003f06070 */
[----:B-1----:R-:W-:Y:S01]  /*38730*/  IADD3 R60, R103, -0x101, RZ ;  /* 0xfffffeff673c7810 */ /* 0x002fe20007ffe0ff */
[----:B--2---:R-:W-:-:S04]  /*38740*/  IMAD.WIDE R64, R0, 0x4, R76 ;  /* 0x0000000400407825 */ /* 0x004fc800078e024c */
[C---:B----4-:R-:W-:Y:S01]  /*38750*/  IMAD.WIDE R62, R0.reuse, 0x4, R96 ;  /* 0x00000004003e7825 */ /* 0x050fe200078e0260 */
[----:B------:R1:W-:Y:S04]  /*38760*/  LDGSTS.E [R59+0x1c600], [R64.64], !P5 ;  /* 0x1c600000403b7fae */ /* 0x0003e8000e921848 */
[----:B------:R1:W-:Y:S01]  /*38770*/  STL.64 [R1+0x10d8], R64 ;  /* 0x0010d84001007387 */ /* 0x0003e20000100a00 */
[----:B------:R-:W-:-:S03]  /*38780*/  IMAD.WIDE R68, R0, 0x4, R90 ;  /* 0x0000000400447825 */ /* 0x000fc600078e025a */
[----:B------:R2:W-:Y:S01]  /*38790*/  LDGSTS.E [R58+0x1ce00], [R62.64], !P3 ;  /* 0x1ce000003e3a7fae */ /* 0x0005e2000d921848 */
[----:B------:R-:W-:Y:S02]  /*387a0*/  ISETP.GE.U32.AND P3, PT, R60, 0x7ffffe80, PT ;  /* 0x7ffffe803c00780c */ /* 0x000fe40003f66070 */
[----:B------:R-:W-:Y:S01]  /*387b0*/  IADD3 R60, R102, 0x100000, RZ ;  /* 0x00100000663c7810 */ /* 0x000fe20007ffe0ff */
[----:B------:R-:W-:Y:S01]  /*387c0*/  STL.64 [R1+0x10b8], R62 ;  /* 0x0010b83e01007387 */ /* 0x000fe20000100a00 */
[----:B------:R-:W-:-:S03]  /*387d0*/  IMAD.WIDE R66, R0, 0x4, R94 ;  /* 0x0000000400427825 */ /* 0x000fc600078e025e */
[----:B------:R-:W4:Y:S04]  /*387e0*/  LDL.LU.64 R90, [R1+0x1030] ;  /* 0x00103000015a7983 */ /* 0x000f280000300a00 */
[----:B------:R-:W-:Y:S04]  /*387f0*/  STL.64 [R1+0x1048], R68 ;  /* 0x0010484401007387 */ /* 0x000fe80000100a00 */
[----:B------:R2:W-:Y:S01]  /*38800*/  LDGSTS.E [R60+0x1d600], [R68.64], !P2 ;  /* 0x1d600000443c7fae */ /* 0x0005e2000d121848 */
[----:B-1----:R-:W-:-:S03]  /*38810*/  IMAD.WIDE R64, R0, 0x4, R100 ;  /* 0x0000000400407825 */ /* 0x002fc600078e0264 */
[----:B------:R-:W-:Y:S04]  /*38820*/  STL.64 [R1+0x1040], R66 ;  /* 0x0010404201007387 */ /* 0x000fe80000100a00 */
[----:B------:R1:W-:Y:S04]  /*38830*/  LDGSTS.E [R59+0x1de00], [R66.64], !P1 ;  /* 0x1de00000423b7fae */ /* 0x0003e8000c921848 */
[----:B------:R3:W-:Y:S04]  /*38840*/  STL.64 [R1+0x1038], R64 ;  /* 0x0010384001007387 */ /* 0x0007e80000100a00 */
[----:B------:R3:W-:Y:S02]  /*38850*/  LDGSTS.E [R58+0x1e600], [R64.64], !P0 ;  /* 0x1e600000403a7fae */ /* 0x0007e4000c121848 */
[----:B---3--:R-:W-:-:S02]  /*38860*/  IMAD.WIDE R64, R0, 0x4, R104 ;  /* 0x0000000400407825 */ /* 0x008fc400078e0268 */
[----:B------:R-:W3:Y:S04]  /*38870*/  LDL.LU.64 R104, [R1+0x3a0] ;  /* 0x0003a00001687983 */ /* 0x000ee80000300a00 */
[----:B------:R-:W-:Y:S04]  /*38880*/  STL.64 [R1+0x1010], R64 ;  /* 0x0010104001007387 */ /* 0x000fe80000100a00 */
[----:B------:R-:W3:Y:S04]  /*38890*/  LDL.LU.64 R94, [R1+0x398] ;  /* 0x00039800015e7983 */ /* 0x000ee80000300a00 */
[----:B------:R-:W3:Y:S04]  /*388a0*/  LDL.LU.64 R100, [R1+0x390] ;  /* 0x0003900001647983 */ /* 0x000ee80000300a00 */
[----:B------:R-:W1:Y:S01]  /*388b0*/  S2R R252, SR_TID.X ;  /* 0x0000000000fc7919 */ /* 0x000e620000002100 */
[C---:B------:R-:W-:Y:S01]  /*388c0*/  IADD3 R61, R103.reuse, -0xfc, RZ ;  /* 0xffffff04673d7810 */ /* 0x040fe20007ffe0ff */
[----:B------:R-:W-:Y:S01]  /*388d0*/  IMAD.MOV.U32 R250, RZ, RZ, c[0x0][0x180] ;  /* 0x00006000fffa7624 */ /* 0x000fe200078e00ff */
[----:B--2---:R-:W-:Y:S01]  /*388e0*/  IADD3 R62, R103, -0x109, RZ ;  /* 0xfffffef7673e7810 */ /* 0x004fe20007ffe0ff */
[----:B------:R2:W-:Y:S01]  /*388f0*/  LDGSTS.E [R59+0x1ee00], [R64.64], !P6 ;  /* 0x1ee00000403b7fae */ /* 0x0005e2000f121848 */
[----:B------:R-:W-:-:S02]  /*38900*/  ISETP.GE.U32.AND P5, PT, R61, 0x7ffffe85, PT ;  /* 0x7ffffe853d00780c */ /* 0x000fc40003fa6070 */
[----:B------:R-:W-:-:S04]  /*38910*/  IADD3 R61, R103, -0x105, RZ ;  /* 0xfffffefb673d7810 */ /* 0x000fc80007ffe0ff */
[----:B------:R-:W-:Y:S02]  /*38920*/  ISETP.GE.U32.AND P2, PT, R61, 0x7ffffe7c, PT ;  /* 0x7ffffe7c3d00780c */ /* 0x000fe40003f46070 */
[----:B------:R-:W-:Y:S02]  /*38930*/  IADD3 R61, R103, -0x100, RZ ;  /* 0xffffff00673d7810 */ /* 0x000fe40007ffe0ff */
[----:B------:R-:W-:Y:S02]  /*38940*/  IADD3 R250, R250, -0x80, RZ ;  /* 0xffffff80fafa7810 */ /* 0x000fe40007ffe0ff */
[----:B------:R-:W-:Y:S02]  /*38950*/  ISETP.GE.U32.AND P6, PT, R61, 0x7ffffe81, PT ;  /* 0x7ffffe813d00780c */ /* 0x000fe40003fc6070 */
[----:B------:R-:W-:Y:S01]  /*38960*/  ISETP.GE.U32.AND P1, PT, R62, 0x7ffffe78, PT ;  /* 0x7ffffe783e00780c */ /* 0x000fe20003f26070 */
[----:B------:R-:W-:Y:S01]  /*38970*/  IMAD.WIDE R62, R0, 0x4, R98 ;  /* 0x00000004003e7825 */ /* 0x000fe200078e0262 */
[----:B------:R-:W-:Y:S01]  /*38980*/  IADD3 R60, R103, -0x10d, RZ ;  /* 0xfffffef3673c7810 */ /* 0x000fe20007ffe0ff */
[----:B------:R-:W-:Y:S01]  /*38990*/  ULDC UR4, c[0x0][0x18c] ;  /* 0x0000630000047ab9 */ /* 0x000fe20000000800 */
[----:B-1----:R-:W-:Y:S01]  /*389a0*/  LOP3.LUT R252, R252, 0x7f, RZ, 0xc0, !PT ;  /* 0x0000007ffcfc7812 */ /* 0x002fe200078ec0ff */
[----:B------:R-:W-:Y:S01]  /*389b0*/  USHF.L.U32 UR4, UR4, 0x7, URZ ;  /* 0x0000000704047899 */ /* 0x000fe2000800063f */
[----:B------:R-:W-:Y:S01]  /*389c0*/  IADD3 R251, R251, 0x7f, RZ ;  /* 0x0000007ffbfb7810 */ /* 0x000fe20007ffe0ff */
[----:B------:R1:W-:Y:S01]  /*389d0*/  LDGSTS.E [R58+0x1f600], [R62.64], !P5 ;  /* 0x1f6000003e3a7fae */ /* 0x0003e2000e921848 */
[----:B------:R-:W-:-:S02]  /*389e0*/  ISETP.GE.AND P4, PT, R252, R250, PT ;  /* 0x000000fafc00720c */ /* 0x000fc40003f86270 */
[----:B--2---:R-:W-:Y:S01]  /*389f0*/  IADD3 R59, R103, -0x111, RZ ;  /* 0xfffffeef673b7810 */ /* 0x004fe20007ffe0ff */
[----:B------:R4:W-:Y:S01]  /*38a00*/  STL.64 [R1+0x1000], R62 ;  /* 0x0010003e01007387 */ /* 0x0009e20000100a00 */
[----:B------:R-:W-:Y:S02]  /*38a10*/  ISETP.GE.U32.AND P0, PT, R60, 0x7ffffe74, PT ;  /* 0x7ffffe743c00780c */ /* 0x000fe40003f06070 */
[----:B------:R-:W-:Y:S01]  /*38a20*/  IADD3 R60, R102, 0x100000, RZ ;  /* 0x00100000663c7810 */ /* 0x000fe20007ffe0ff */
[----:B------:R-:W2:Y:S01]  /*38a30*/  LDL.LU.64 R68, [R1+0x368] ;  /* 0x0003680001447983 */ /* 0x000ea20000300a00 */
[----:B------:R-:W-:Y:S02]  /*38a40*/  ISETP.GT.AND P5, PT, R251, 0xff, PT ;  /* 0x000000fffb00780c */ /* 0x000fe40003fa4270 */
[----:B------:R-:W-:Y:S01]  /*38a50*/  IADD3 R61, R103, -0x115, RZ ;  /* 0xfffffeeb673d7810 */ /* 0x000fe20007ffe0ff */
[----:B------:R-:W2:Y:S01]  /*38a60*/  LDL.LU.64 R98, [R1+0x360] ;  /* 0x0003600001627983 */ /* 0x000ea20000300a00 */
[----:B-1----:R-:W-:Y:S01]  /*38a70*/  SEL R58, RZ, 0x4, P4 ;  /* 0x00000004ff3a7807 */ /* 0x002fe20002000000 */
[----:B----4-:R-:W-:Y:S01]  /*38a80*/  IMAD.WIDE R62, R0, 0x4, R90 ;  /* 0x00000004003e7825 */ /* 0x010fe200078e025a */
[----:B------:R-:W-:Y:S01]  /*38a90*/  ISETP.GE.U32.AND P4, PT, R59, 0x7ffffe70, PT ;  /* 0x7ffffe703b00780c */ /* 0x000fe20003f86070 */
[----:B------:R-:W4:Y:S02]  /*38aa0*/  LDL.LU.64 R250, [R1+0x350] ;  /* 0x0003500001fa7983 */ /* 0x000f240000300a00 */
[----:B------:R-:W-:Y:S01]  /*38ab0*/  IMAD.U32 R59, RZ, RZ, UR4 ;  /* 0x00000004ff3b7e24 */ /* 0x000fe2000f8e00ff */
[----:B------:R-:W-:Y:S01]  /*38ac0*/  SEL R58, R58, RZ, P5 ;  /* 0x000000ff3a3a7207 */ /* 0x000fe20002800000 */
[----:B------:R1:W-:Y:S01]  /*38ad0*/  LDGSTS.E [R60+0x1fe00], [R62.64], !P6 ;  /* 0x1fe000003e3c7fae */ /* 0x0003e2000f121848 */
[----:B------:R-:W-:-:S03]  /*38ae0*/  ISETP.GE.U32.AND P6, PT, R61, 0x7ffffe6c, PT ;  /* 0x7ffffe6c3d00780c */ /* 0x000fc60003fc6070 */
[----:B------:R-:W2:Y:S01]  /*38af0*/  LDL.LU.64 R82, [R1+0x330] ;  /* 0x0003300001527983 */ /* 0x000ea20000300a00 */
[----:B------:R-:W-:-:S03]  /*38b00*/  ISETP.NE.U32.AND P5, PT, R58, RZ, PT ;  /* 0x000000ff3a00720c */ /* 0x000fc60003fa5070 */
[----:B------:R-:W2:Y:S01]  /*38b10*/  LDL.LU.64 R76, [R1+0x328] ;  /* 0x00032800014c7983 */ /* 0x000ea20000300a00 */
[----:B------:R-:W-:Y:S01]  /*38b20*/  IADD3 R58, R103, -0x119, RZ ;  /* 0xfffffee7673a7810 */ /* 0x000fe20007ffe0ff */
[C---:B-1----:R-:W-:Y:S02]  /*38b30*/  IMAD.WIDE R60, R59.reuse, 0x4, R56 ;  /* 0x000000043b3c7825 */ /* 0x042fe400078e0238 */
[----:B------:R-:W-:Y:S04]  /*38b40*/  STL.64 [R1+0xff8], R62 ;  /* 0x000ff83e01007387 */ /* 0x000fe80000100a00 */
[----:B------:R-:W2:Y:S04]  /*38b50*/  LDL.LU.64 R96, [R1+0x318] ;  /* 0x0003180001607983 */ /* 0x000ea80000300a00 */
[----:B------:R-:W2:Y:S04]  /*38b60*/  LDL.LU.64 R102, [R1+0x2f8] ;  /* 0x0002f80001667983 */ /* 0x000ea80000300a00 */
[----:B------:R1:W-:Y:S04]  /*38b70*/  STL.64 [R1+0xff0], R60 ;  /* 0x000ff03c01007387 */ /* 0x0003e80000100a00 */
[----:B------:R-:W1:Y:S04]  /*38b80*/  S2R R0, SR_TID.X ;  /* 0x0000000000007919 */ /* 0x000e680000002100 */
[----:B------:R-:W0:Y:S01]  /*38b90*/  LDGDEPBAR ;  /* 0x00000000000079af */ /* 0x000e220000000000 */
[----:B---3--:R-:W-:-:S03]  /*38ba0*/  IMAD.WIDE R56, R59, 0x4, R104 ;  /* 0x000000043b387825 */ /* 0x008fc600078e0268 */
[----:B------:R-:W3:Y:S04]  /*38bb0*/  LDL.LU.64 R104, [R1+0x2f0] ;  /* 0x0002f00001687983 */ /* 0x000ee80000300a00 */
[----:B------:R1:W-:Y:S02]  /*38bc0*/  STL.64 [R1+0x1028], R56 ;  /* 0x0010283801007387 */ /* 0x0003e40000100a00 */
[C---:B-1----:R-:W-:Y:S02]  /*38bd0*/  IMAD.WIDE R60, R59.reuse, 0x4, R94 ;  /* 0x000000043b3c7825 */ /* 0x042fe400078e025e */
[----:B------:R-:W3:Y:S04]  /*38be0*/  LDL.LU.64 R90, [R1+0x2e0] ;  /* 0x0002e000015a7983 */ /* 0x000ee80000300a00 */
[----:B------:R1:W-:Y:S01]  /*38bf0*/  STL.64 [R1+0x1430], R60 ;  /* 0x0014303c01007387 */ /* 0x0003e20000100a00 */
[----:B------:R-:W-:-:S05]  /*38c00*/  IMAD.WIDE R56, R59, 0x4, R100 ;  /* 0x000000043b387825 */ /* 0x000fca00078e0264 */
[----:B------:R1:W-:Y:S02]  /*38c10*/  STL.64 [R1+0x1598], R56 ;  /* 0x0015983801007387 */ /* 0x0003e40000100a00 */
[C---:B-1----:R-:W-:Y:S02]  /*38c20*/  IMAD.WIDE R60, R59.reuse, 0x4, R2 ;  /* 0x000000043b3c7825 */ /* 0x042fe400078e0202 */
[----:B------:R-:W3:Y:S02]  /*38c30*/  LDL.LU.64 R2, [R1+0x2ea0] ;  /* 0x002ea00001027983 */ /* 0x000ee40000300a00 */
[C---:B------:R-:W-:Y:S02]  /*38c40*/  IMAD.WIDE R56, R59.reuse, 0x4, R236 ;  /* 0x000000043b387825 */ /* 0x040fe400078e02ec */
[----:B------:R-:W4:Y:S04]  /*38c50*/  LDL.LU.64 R236, [R1+0x2e98] ;  /* 0x002e980001ec7983 */ /* 0x000f280000300a00 */
[----:B------:R1:W-:Y:S02]  /*38c60*/  STL.64 [R1+0x16b8], R60 ;  /* 0x0016b83c01007387 */ /* 0x0003e40000100a00 */
[----:B-1----:R-:W-:-:S02]  /*38c70*/  IMAD.WIDE R60, R59, 0x4, R4 ;  /* 0x000000043b3c7825 */ /* 0x002fc400078e0204 */
[----:B------:R-:W4:Y:S04]  /*38c80*/  LDL.LU.64 R4, [R1+0x2e90] ;  /* 0x002e900001047983 */ /* 0x000f280000300a00 */
[----:B------:R1:W-:Y:S02]  /*38c90*/  STL.64 [R1+0x17c0], R56 ;  /* 0x0017c03801007387 */ /* 0x0003e40000100a00 */
[C---:B-1----:R-:W-:Y:S02]  /*38ca0*/  IMAD.WIDE R56, R59.reuse, 0x4, R18 ;  /* 0x000000043b387825 */ /* 0x042fe400078e0212 */
[----:B------:R-:W4:Y:S04]  /*38cb0*/  LDL.LU.64 R18, [R1+0x2e88] ;  /* 0x002e880001127983 */ /* 0x000f280000300a00 */
[----:B------:R-:W-:Y:S04]  /*38cc0*/  STL.64 [R1+0x1878], R60 ;  /* 0x0018783c01007387 */ /* 0x000fe80000100a00 */
[----:B------:R-:W4:Y:S04]  /*38cd0*/  LDL.LU.64 R94, [R1+0x2c0] ;  /* 0x0002c000015e7983 */ /* 0x000f280000300a00 */
[----:B------:R-:W4:Y:S04]  /*38ce0*/  LDL.LU.64 R100, [R1+0x2b8] ;  /* 0x0002b80001647983 */ /* 0x000f280000300a00 */
[----:B------:R2:W-:Y:S02]  /*38cf0*/  STL.64 [R1+0x18c8], R56 ;  /* 0x0018c83801007387 */ /* 0x0005e40000100a00 */
[----:B--2---:R-:W-:-:S04]  /*38d00*/  IMAD.WIDE R56, R59, 0x4, R68 ;  /* 0x000000043b387825 */ /* 0x004fc800078e0244 */
[----:B---3--:R-:W-:-:S04]  /*38d10*/  IMAD.WIDE R60, R59, 0x4, R2 ;  /* 0x000000043b3c7825 */ /* 0x008fc800078e0202 */
[C---:B------:R-:W-:Y:S01]  /*38d20*/  IMAD.WIDE R2, R59.reuse, 0x4, R98 ;  /* 0x000000043b027825 */ /* 0x040fe200078e0262 */
[----:B------:R-:W-:Y:S04]  /*38d30*/  STL.64 [R1+0xfb0], R60 ;  /* 0x000fb03c01007387 */ /* 0x000fe80000100a00 */
[----:B------:R1:W-:Y:S02]  /*38d40*/  STL.64 [R1+0xfa8], R56 ;  /* 0x000fa83801007387 */ /* 0x0003e40000100a00 */
[----:B-1----:R-:W-:-:S04]  /*38d50*/  IMAD.WIDE R56, R59, 0x4, R16 ;  /* 0x000000043b387825 */ /* 0x002fc800078e0210 */
[C---:B----4-:R-:W-:Y:S02]  /*38d60*/  IMAD.WIDE R60, R59.reuse, 0x4, R4 ;  /* 0x000000043b3c7825 */ /* 0x050fe400078e0204 */
[----:B------:R-:W2:Y:S04]  /*38d70*/  LDL.LU.64 R4, [R1+0x2e80] ;  /* 0x002e800001047983 */ /* 0x000ea80000300a00 */
[----:B------:R1:W-:Y:S04]  /*38d80*/  STL.64 [R1+0x1400], R2 ;  /* 0x0014000201007387 */ /* 0x0003e80000100a00 */
[----:B------:R-:W-:Y:S04]  /*38d90*/  STL.64 [R1+0x1570], R60 ;  /* 0x0015703c01007387 */ /* 0x000fe80000100a00 */
[----:B------:R-:W3:Y:S01]  /*38da0*/  LDL.LU.64 R16, [R1+0x2e78] ;  /* 0x002e780001107983 */ /* 0x000ee20000300a00 */
[----:B-1----:R-:W-:-:S05]  /*38db0*/  IMAD.WIDE R2, R59, 0x4, R250 ;  /* 0x000000043b027825 */ /* 0x002fca00078e02fa */
[----:B------:R1:W-:Y:S02]  /*38dc0*/  STL.64 [R1+0x1698], R2 ;  /* 0x0016980201007387 */ /* 0x0003e40000100a00 */
[C---:B-1----:R-:W-:Y:S02]  /*38dd0*/  IMAD.WIDE R2, R59.reuse, 0x4, R6 ;  /* 0x000000043b027825 */ /* 0x042fe400078e0206 */
[----:B------:R-:W4:Y:S04]  /*38de0*/  LDL.LU.64 R6, [R1+0x2e70] ;  /* 0x002e700001067983 */ /* 0x000f280000300a00 */
[----:B------:R1:W-:Y:S02]  /*38df0*/  STL.64 [R1+0x17a0], R56 ;  /* 0x0017a03801007387 */ /* 0x0003e40000100a00 */
[----:B-1----:R-:W-:-:S02]  /*38e00*/  IMAD.WIDE R56, R59, 0x4, R126 ;  /* 0x000000043b387825 */ /* 0x002fc400078e027e */
[----:B------:R-:W3:Y:S04]  /*38e10*/  LDL.LU.64 R126, [R1+0x2e68] ;  /* 0x002e6800017e7983 */ /* 0x000ee80000300a00 */
[----:B------:R2:W-:Y:S04]  /*38e20*/  STL.64 [R1+0x1860], R2 ;  /* 0x0018600201007387 */ /* 0x0005e80000100a00 */
[----:B------:R-:W3:Y:S04]  /*38e30*/  LDL.LU.64 R98, [R1+0x288] ;  /* 0x0002880001627983 */ /* 0x000ee80000300a00 */
[----:B------:R-:W-:Y:S04]  /*38e40*/  STL.64 [R1+0x18c0], R56 ;  /* 0x0018c03801007387 */ /* 0x000fe80000100a00 */
[----:B------:R-:W3:Y:S01]  /*38e50*/  LDL.LU.64 R250, [R1+0x280] ;  /* 0x0002800001fa7983 */ /* 0x000ee20000300a00 */
[----:B--2---:R-:W-:-:S04]  /*38e60*/  IMAD.WIDE R2, R59, 0x4, R4 ;  /* 0x000000043b027825 */ /* 0x004fc800078e0204 */
[C---:B------:R-:W-:Y:S01]  /*38e70*/  IMAD.WIDE R4, R59.reuse, 0x4, R82 ;  /* 0x000000043b047825 */ /* 0x040fe200078e0252 */
[----:B------:R1:W-:Y:S04]  /*38e80*/  STL.64 [R1+0xf60], R2 ;  /* 0x000f600201007387 */ /* 0x0003e80000100a00 */
[----:B------:R2:W-:Y:S01]  /*38e90*/  STL.64 [R1+0xf70], R4 ;  /* 0x000f700401007387 */ /* 0x0005e20000100a00 */
[----:B-1----:R-:W-:-:S04]  /*38ea0*/  IMAD.WIDE R2, R59, 0x4, R76 ;  /* 0x000000043b027825 */ /* 0x002fc800078e024c */
[----:B--2---:R-:W-:-:S04]  /*38eb0*/  IMAD.WIDE R4, R59, 0x4, R168 ;  /* 0x000000043b047825 */ /* 0x004fc800078e02a8 */
[C---:B----4-:R-:W-:Y:S02]  /*38ec0*/  IMAD.WIDE R56, R59.reuse, 0x4, R6 ;  /* 0x000000043b387825 */ /* 0x050fe400078e0206 */
[----:B------:R-:W2:Y:S04]  /*38ed0*/  LDL.LU.64 R6, [R1+0x2e60] ;  /* 0x002e600001067983 */ /* 0x000ea80000300a00 */
[----:B------:R1:W-:Y:S04]  /*38ee0*/  STL.64 [R1+0x13d0], R2 ;  /* 0x0013d00201007387 */ /* 0x0003e80000100a00 */
[----:B------:R-:W-:Y:S04]  /*38ef0*/  STL.64 [R1+0x1548], R56 ;  /* 0x0015483801007387 */ /* 0x000fe80000100a00 */
[----:B------:R-:W4:Y:S01]  /*38f00*/  LDL.LU.64 R168, [R1+0x2e58] ;  /* 0x002e580001a87983 */ /* 0x000f220000300a00 */
[----:B-1----:R-:W-:-:S05]  /*38f10*/  IMAD.WIDE R2, R59, 0x4, R96 ;  /* 0x000000043b027825 */ /* 0x002fca00078e0260 */
[----:B------:R1:W-:Y:S02]  /*38f20*/  STL.64 [R1+0x1678], R2 ;  /* 0x0016780201007387 */ /* 0x0003e40000100a00 */
[C---:B-1----:R-:W-:Y:S02]  /*38f30*/  IMAD.WIDE R2, R59.reuse, 0x4, R8 ;  /* 0x000000043b027825 */ /* 0x042fe400078e0208 */
[----:B------:R-:W3:Y:S02]  /*38f40*/  LDL.LU.64 R8, [R1+0x2e50] ;  /* 0x002e500001087983 */ /* 0x000ee40000300a00 */
[C---:B------:R-:W-:Y:S02]  /*38f50*/  IMAD.WIDE R56, R59.reuse, 0x4, R210 ;  /* 0x000000043b387825 */ /* 0x040fe400078e02d2 */
[----:B------:R1:W-:Y:S04]  /*38f60*/  STL.64 [R1+0x1778], R4 ;  /* 0x0017780401007387 */ /* 0x0003e80000100a00 */
[----:B------:R-:W4:Y:S04]  /*38f70*/  LDL.LU.64 R210, [R1+0x2e48] ;  /* 0x002e480001d27983 */ /* 0x000f280000300a00 */
[----:B------:R2:W-:Y:S01]  /*38f80*/  STL.64 [R1+0x1848], R2 ;  /* 0x0018480201007387 */ /* 0x0005e20000100a00 */
[----:B-1----:R-:W-:-:S03]  /*38f90*/  IMAD.WIDE R4, R59, 0x4, R102 ;  /* 0x000000043b047825 */ /* 0x002fc600078e0266 */
[----:B------:R-:W-:Y:S04]  /*38fa0*/  STL.64 [R1+0x18b8], R56 ;  /* 0x0018b83801007387 */ /* 0x000fe80000100a00 */
[----:B------:R-:W4:Y:S01]  /*38fb0*/  LDL.LU.64 R102, [R1+0x250] ;  /* 0x0002500001667983 */ /* 0x000f220000300a00 */
[----:B--2---:R-:W-:-:S05]  /*38fc0*/  IMAD.WIDE R2, R59, 0x4, R6 ;  /* 0x000000043b027825 */ /* 0x004fca00078e0206 */
[----:B------:R1:W-:Y:S04]  /*38fd0*/  STL.64 [R1+0xf20], R2 ;  /* 0x000f200201007387 */ /* 0x0003e80000100a00 */
[----:B------:R3:W-:Y:S01]  /*38fe0*/  STL.64 [R1+0xf30], R4 ;  /* 0x000f300401007387 */ /* 0x0007e20000100a00 */
[----:B-1----:R-:W-:-:S04]  /*38ff0*/  IMAD.WIDE R2, R59, 0x4, R104 ;  /* 0x000000043b027825 */ /* 0x002fc800078e0268 */
[C---:B---3--:R-:W-:Y:S02]  /*39000*/  IMAD.WIDE R4, R59.reuse, 0x4, R8 ;  /* 0x000000043b047825 */ /* 0x048fe400078e0208 */
[----:B------:R-:W2:Y:S04]  /*39010*/  LDL.LU.64 R8, [R1+0x2e40] ;  /* 0x002e400001087983 */ /* 0x000ea80000300a00 */
[----:B------:R-:W-:Y:S04]  /*39020*/  STL.64 [R1+0x13a0], R2 ;  /* 0x0013a00201007387 */ /* 0x000fe80000100a00 */
[----:B------:R-:W3:Y:S04]  /*39030*/  LDL.LU.64 R104, [R1+0x248] ;  /* 0x0002480001687983 */ /* 0x000ee80000300a00 */
[----:B------:R1:W-:Y:S02]  /*39040*/  STL.64 [R1+0x1520], R4 ;  /* 0x0015200401007387 */ /* 0x0003e40000100a00 */
[----:B-1----:R-:W-:-:S02]  /*39050*/  IMAD.WIDE R4, R59, 0x4, R10 ;  /* 0x000000043b047825 */ /* 0x002fc400078e020a */
[----:B------:R-:W3:Y:S02]  /*39060*/  LDL.LU.64 R10, [R1+0x2e38] ;  /* 0x002e3800010a7983 */ /* 0x000ee40000300a00 */
[----:B------:R-:W-:-:S05]  /*39070*/  IMAD.WIDE R2, R59, 0x4, R90 ;  /* 0x000000043b027825 */ /* 0x000fca00078e025a */
[----:B------:R1:W-:Y:S01]  /*39080*/  STL.64 [R1+0x1658], R2 ;  /* 0x0016580201007387 */ /* 0x0003e20000100a00 */
[----:B------:R-:W-:-:S04]  /*39090*/  IMAD.WIDE R6, R59, 0x4, R94 ;  /* 0x000000043b067825 */ /* 0x000fc800078e025e */
[C---:B-1----:R-:W-:Y:S02]  /*390a0*/  IMAD.WIDE R2, R59.reuse, 0x4, R238 ;  /* 0x000000043b027825 */ /* 0x042fe400078e02ee */
[----:B------:R-:W4:Y:S04]  /*390b0*/  LDL.LU.64 R238, [R1+0x2e30] ;  /* 0x002e300001ee7983 */ /* 0x000f280000300a00 */
[----:B------:R1:W-:Y:S02]  /*390c0*/  STL.64 [R1+0x1748], R4 ;  /* 0x0017480401007387 */ /* 0x0003e40000100a00 */
[C---:B-1----:R-:W-:Y:S02]  /*390d0*/  IMAD.WIDE R4, R59.reuse, 0x4, R224 ;  /* 0x000000043b047825 */ /* 0x042fe400078e02e0 */
[----:B------:R-:W4:Y:S04]  /*390e0*/  LDL.LU.64 R224, [R1+0x2e28] ;  /* 0x002e280001e07983 */ /* 0x000f280000300a00 */
[----:B------:R-:W-:Y:S04]  /*390f0*/  STL.64 [R1+0x1838], R2 ;  /* 0x0018380201007387 */ /* 0x000fe80000100a00 */
[----:B------:R1:W-:Y:S02]  /*39100*/  STL.64 [R1+0x18b0], R4 ;  /* 0x0018b00401007387 */ /* 0x0003e40000100a00 */
[----:B-1----:R-:W-:-:S04]  /*39110*/  IMAD.WIDE R4, R59, 0x4, R100 ;  /* 0x000000043b047825 */ /* 0x002fc800078e0264 */
[----:B--2---:R-:W-:-:S05]  /*39120*/  IMAD.WIDE R2, R59, 0x4, R8 ;  /* 0x000000043b027825 */ /* 0x004fca00078e0208 */
[----:B------:R3:W-:Y:S04]  /*39130*/  STL.64 [R1+0xed0], R2 ;  /* 0x000ed00201007387 */ /* 0x0007e80000100a00 */
[----:B------:R-:W-:Y:S01]  /*39140*/  STL.64 [R1+0xee8], R6 ;  /* 0x000ee80601007387 */ /* 0x000fe20000100a00 */
[----:B---3--:R-:W-:-:S03]  /*39150*/  IMAD.WIDE R2, R59, 0x4, R10 ;  /* 0x000000043b027825 */ /* 0x008fc600078e020a */
[----:B------:R-:W2:Y:S04]  /*39160*/  LDL.LU.64 R10, [R1+0x2e20] ;  /* 0x002e2000010a7983 */ /* 0x000ea80000300a00 */
[----:B------:R4:W-:Y:S04]  /*39170*/  STL.64 [R1+0x1370], R4 ;  /* 0x0013700401007387 */ /* 0x0009e80000100a00 */
[----:B------:R-:W3:Y:S04]  /*39180*/  LDL.LU.64 R82, [R1+0x218] ;  /* 0x0002180001527983 */ /* 0x000ee80000300a00 */
[----:B------:R-:W3:Y:S01]  /*39190*/  LDL.LU.64 R94, [R1+0x210] ;  /* 0x00021000015e7983 */ /* 0x000ee20000300a00 */
[----:B----4-:R-:W-:-:S03]  /*391a0*/  IMAD.WIDE R4, R59, 0x4, R210 ;  /* 0x000000043b047825 */ /* 0x010fc600078e02d2 */
[----:B------:R1:W-:Y:S04]  /*391b0*/  STL.64 [R1+0x14f8], R2 ;  /* 0x0014f80201007387 */ /* 0x0003e80000100a00 */
[----:B------:R-:W4:Y:S04]  /*391c0*/  LDL.LU.64 R100, [R1+0x208] ;  /* 0x0002080001647983 */ /* 0x000f280000300a00 */
[----:B------:R-:W3:Y:S01]  /*391d0*/  LDL.LU.64 R210, [R1+0x2e18] ;  /* 0x002e180001d27983 */ /* 0x000ee20000300a00 */
[----:B-1----:R-:W-:-:S03]  /*391e0*/  IMAD.WIDE R2, R59, 0x4, R196 ;  /* 0x000000043b027825 */ /* 0x002fc600078e02c4 */
[----:B------:R-:W3:Y:S04]  /*391f0*/  LDL.LU.64 R196, [R1+0x2e10] ;  /* 0x002e100001c47983 */ /* 0x000ee80000300a00 */
[----:B------:R1:W-:Y:S02]  /*39200*/  STL.64 [R1+0x1638], R4 ;  /* 0x0016380401007387 */ /* 0x0003e40000100a00 */
[C---:B-1----:R-:W-:Y:S02]  /*39210*/  IMAD.WIDE R4, R59.reuse, 0x4, R182 ;  /* 0x000000043b047825 */ /* 0x042fe400078e02b6 */
[----:B------:R-:W3:Y:S04]  /*39220*/  LDL.LU.64 R182, [R1+0x2e08] ;  /* 0x002e080001b67983 */ /* 0x000ee80000300a00 */
[----:B------:R1:W-:Y:S02]  /*39230*/  STL.64 [R1+0x1730], R2 ;  /* 0x0017300201007387 */ /* 0x0003e40000100a00 */
[----:B-1----:R-:W-:-:S02]  /*39240*/  IMAD.WIDE R2, R59, 0x4, R12 ;  /* 0x000000043b027825 */ /* 0x002fc400078e020c */
[----:B------:R-:W3:Y:S04]  /*39250*/  LDL.LU.64 R12, [R1+0x2e00] ;  /* 0x002e0000010c7983 */ /* 0x000ee80000300a00 */
[----:B------:R1:W-:Y:S04]  /*39260*/  STL.64 [R1+0x1820], R4 ;  /* 0x0018200401007387 */ /* 0x0003e80000100a00 */
[----:B------:R1:W-:Y:S02]  /*39270*/  STL.64 [R1+0x18a8], R2 ;  /* 0x0018a80201007387 */ /* 0x0003e40000100a00 */
[----:B-1----:R-:W-:-:S04]  /*39280*/  IMAD.WIDE R4, R59, 0x4, R98 ;  /* 0x000000043b047825 */ /* 0x002fc800078e0262 */
[----:B------:R-:W-:-:S04]  /*39290*/  IMAD.WIDE R2, R59, 0x4, R250 ;  /* 0x000000043b027825 */ /* 0x000fc800078e02fa */
[----:B--2---:R-:W-:-:S05]  /*392a0*/  IMAD.WIDE R6, R59, 0x4, R10 ;  /* 0x000000043b067825 */ /* 0x004fca00078e020a */
[----:B------:R-:W-:Y:S04]  /*392b0*/  STL.64 [R1+0xe90], R6 ;  /* 0x000e900601007387 */ /* 0x000fe80000100a00 */
[----:B------:R-:W2:Y:S04]  /*392c0*/  LDL.LU.64 R76, [R1+0x1e0] ;  /* 0x0001e000014c7983 */ /* 0x000ea80000300a00 */
[----:B------:R-:W-:Y:S04]  /*392d0*/  STL.64 [R1+0xe98], R4 ;  /* 0x000e980401007387 */ /* 0x000fe80000100a00 */
[----:B------:R-:W2:Y:S04]  /*392e0*/  LDL.LU.64 R98, [R1+0x1d8] ;  /* 0x0001d80001627983 */ /* 0x000ea80000300a00 */
[----:B------:R1:W-:Y:S04]  /*392f0*/  STL.64 [R1+0xec8], R2 ;  /* 0x000ec80201007387 */ /* 0x0003e80000100a00 */
[----:B------:R-:W2:Y:S01]  /*39300*/  LDL.LU.64 R250, [R1+0x1d0] ;  /* 0x0001d00001fa7983 */ /* 0x000ea20000300a00 */
[----:B-1----:R-:W-:-:S04]  /*39310*/  IMAD.WIDE R2, R59, 0x4, R168 ;  /* 0x000000043b027825 */ /* 0x002fc800078e02a8 */
[C---:B---3--:R-:W-:Y:S02]  /*39320*/  IMAD.WIDE R4, R59.reuse, 0x4, R12 ;  /* 0x000000043b047825 */ /* 0x048fe400078e020c */
[----:B------:R-:W3:Y:S04]  /*39330*/  LDL.LU.64 R12, [R1+0x2df8] ;  /* 0x002df800010c7983 */ /* 0x000ee80000300a00 */
[----:B------:R-:W2:Y:S04]  /*39340*/  LDL.LU.64 R168, [R1+0x2df0] ;  /* 0x002df00001a87983 */ /* 0x000ea80000300a00 */
[----:B------:R1:W-:Y:S02]  /*39350*/  STL.64 [R1+0x14d0], R4 ;  /* 0x0014d00401007387 */ /* 0x0003e40000100a00 */
[----:B-1----:R-:W-:-:S02]  /*39360*/  IMAD.WIDE R4, R59, 0x4, R154 ;  /* 0x000000043b047825 */ /* 0x002fc400078e029a */
[----:B------:R-:W2:Y:S04]  /*39370*/  LDL.LU.64 R154, [R1+0x2de8] ;  /* 0x002de800019a7983 */ /* 0x000ea80000300a00 */
[----:B------:R1:W-:Y:S02]  /*39380*/  STL.64 [R1+0x1618], R2 ;  /* 0x0016180201007387 */ /* 0x0003e40000100a00 */
[C---:B-1----:R-:W-:Y:S02]  /*39390*/  IMAD.WIDE R2, R59.reuse, 0x4, R14 ;  /* 0x000000043b027825 */ /* 0x042fe400078e020e */
[----:B------:R-:W2:Y:S02]  /*393a0*/  LDL.LU.64 R14, [R1+0x2de0] ;  /* 0x002de000010e7983 */ /* 0x000ea40000300a00 */
[----:B------:R-:W-:-:S02]  /*393b0*/  IMAD.WIDE R6, R59, 0x4, R140 ;  /* 0x000000043b067825 */ /* 0x000fc400078e028c */
[----:B------:R-:W-:Y:S04]  /*393c0*/  STL.64 [R1+0x1718], R4 ;  /* 0x0017180401007387 */ /* 0x000fe80000100a00 */
[----:B------:R-:W4:Y:S04]  /*393d0*/  LDL.LU.64 R140, [R1+0x2dd8] ;  /* 0x002dd800018c7983 */ /* 0x000f280000300a00 */
[----:B------:R1:W-:Y:S04]  /*393e0*/  STL.64 [R1+0x1810], R2 ;  /* 0x0018100201007387 */ /* 0x0003e80000100a00 */
[----:B------:R-:W-:Y:S04]  /*393f0*/  STL.64 [R1+0x18a0], R6 ;  /* 0x0018a00601007387 */ /* 0x000fe80000100a00 */
[----:B------:R-:W4:Y:S01]  /*39400*/  LDL.LU.64 R96, [R1+0x1a8] ;  /* 0x0001a80001607983 */ /* 0x000f220000300a00 */
[----:B-1----:R-:W-:-:S04]  /*39410*/  IMAD.WIDE R2, R59, 0x4, R102 ;  /* 0x000000043b027825 */ /* 0x002fc800078e0266 */
[----:B---3--:R-:W-:-:S05]  /*39420*/  IMAD.WIDE R4, R59, 0x4, R12 ;  /* 0x000000043b047825 */ /* 0x008fca00078e020c */
[----:B------:R2:W-:Y:S04]  /*39430*/  STL.64 [R1+0xbd8], R4 ;  /* 0x000bd80401007387 */ /* 0x0005e80000100a00 */
[----:B------:R-:W3:Y:S04]  /*39440*/  LDL.LU.64 R102, [R1+0x1a0] ;  /* 0x0001a00001667983 */ /* 0x000ee80000300a00 */
[----:B------:R1:W-:Y:S01]  /*39450*/  STL.64 [R1+0xe58], R2 ;  /* 0x000e580201007387 */ /* 0x0003e20000100a00 */
[----:B--2---:R-:W-:-:S03]  /*39460*/  IMAD.WIDE R4, R59, 0x4, R14 ;  /* 0x000000043b047825 */ /* 0x004fc600078e020e */
[----:B------:R-:W2:Y:S01]  /*39470*/  LDL.LU.64 R14, [R1+0x2dd0] ;  /* 0x002dd000010e7983 */ /* 0x000ea20000300a00 */
[----:B-1----:R-:W-:-:S05]  /*39480*/  IMAD.WIDE R2, R59, 0x4, R104 ;  /* 0x000000043b027825 */ /* 0x002fca00078e0268 */
[----:B------:R1:W-:Y:S02]  /*39490*/  STL.64 [R1+0xe88], R2 ;  /* 0x000e880201007387 */ /* 0x0003e40000100a00 */
[C---:B-1----:R-:W-:Y:S02]  /*394a0*/  IMAD.WIDE R2, R59.reuse, 0x4, R126 ;  /* 0x000000043b027825 */ /* 0x042fe400078e027e */
[----:B------:R-:W3:Y:S04]  /*394b0*/  LDL.LU.64 R126, [R1+0x2dc8] ;  /* 0x002dc800017e7983 */ /* 0x000ee80000300a00 */
[----:B------:R1:W-:Y:S02]  /*394c0*/  STL.64 [R1+0x14a8], R4 ;  /* 0x0014a80401007387 */ /* 0x0003e40000100a00 */
[----:B-1----:R-:W-:-:S02]  /*394d0*/  IMAD.WIDE R4, R59, 0x4, R112 ;  /* 0x000000043b047825 */ /* 0x002fc400078e0270 */
[----:B------:R-:W3:Y:S04]  /*394e0*/  LDL.LU.64 R112, [R1+0x2dc0] ;  /* 0x002dc00001707983 */ /* 0x000ee80000300a00 */
[----:B------:R1:W-:Y:S01]  /*394f0*/  STL.64 [R1+0x15f8], R2 ;  /* 0x0015f80201007387 */ /* 0x0003e20000100a00 */
[----:B------:R-:W-:-:S04]  /*39500*/  IMAD.WIDE R6, R59, 0x4, R94 ;  /* 0x000000043b067825 */ /* 0x000fc800078e025e */
[C---:B-1----:R-:W-:Y:S02]  /*39510*/  IMAD.WIDE R2, R59.reuse, 0x4, R40 ;  /* 0x000000043b027825 */ /* 0x042fe400078e0228 */
[----:B------:R-:W3:Y:S04]  /*39520*/  LDL.LU.64 R40, [R1+0x2db8] ;  /* 0x002db80001287983 */ /* 0x000ee80000300a00 */
[----:B------:R1:W-:Y:S02]  /*39530*/  STL.64 [R1+0x1700], R4 ;  /* 0x0017000401007387 */ /* 0x0003e40000100a00 */
[C---:B-1----:R-:W-:Y:S02]  /*39540*/  IMAD.WIDE R4, R59.reuse, 0x4, R32 ;  /* 0x000000043b047825 */ /* 0x042fe400078e0220 */
[----:B------:R-:W3:Y:S04]  /*39550*/  LDL.LU.64 R32, [R1+0x2db0] ;  /* 0x002db00001207983 */ /* 0x000ee80000300a00 */
[----:B------:R-:W-:Y:S04]  /*39560*/  STL.64 [R1+0x1800], R2 ;  /* 0x0018000201007387 */ /* 0x000fe80000100a00 */
[----:B------:R-:W3:Y:S04]  /*39570*/  LDL.LU.64 R90, [R1+0x170] ;  /* 0x00017000015a7983 */ /* 0x000ee80000300a00 */
[----:B------:R1:W-:Y:S04]  /*39580*/  STL.64 [R1+0x1890], R4 ;  /* 0x0018900401007387 */ /* 0x0003e80000100a00 */
[----:B------:R-:W3:Y:S01]  /*39590*/  LDL.LU.64 R104, [R1+0x168] ;  /* 0x0001680001687983 */ /* 0x000ee20000300a00 */
[----:B-1----:R-:W-:-:S04]  /*395a0*/  IMAD.WIDE R4, R59, 0x4, R82 ;  /* 0x000000043b047825 */ /* 0x002fc800078e0252 */
[----:B--2---:R-:W-:-:S05]  /*395b0*/  IMAD.WIDE R2, R59, 0x4, R14 ;  /* 0x000000043b027825 */ /* 0x004fca00078e020e */
[----:B------:R-:W-:Y:S04]  /*395c0*/  STL.64 [R1+0xbd0], R2 ;  /* 0x000bd00201007387 */ /* 0x000fe80000100a00 */
[----:B------:R1:W-:Y:S04]  /*395d0*/  STL.64 [R1+0xbc8], R4 ;  /* 0x000bc80401007387 */ /* 0x0003e80000100a00 */
[----:B------:R-:W-:Y:S01]  /*395e0*/  STL.64 [R1+0xe50], R6 ;  /* 0x000e500601007387 */ /* 0x000fe20000100a00 */
[----:B-1----:R-:W-:-:S03]  /*395f0*/  IMAD.WIDE R4, R59, 0x4, R16 ;  /* 0x000000043b047825 */ /* 0x002fc600078e0210 */
[----:B------:R-:W2:Y:S01]  /*39600*/  LDL.LU.64 R16, [R1+0x2da8] ;  /* 0x002da80001107983 */ /* 0x000ea20000300a00 */
[----:B----4-:R-:W-:-:S05]  /*39610*/  IMAD.WIDE R2, R59, 0x4, R100 ;  /* 0x000000043b027825 */ /* 0x010fca00078e0264 */
[----:B------:R1:W-:Y:S02]  /*39620*/  STL.64 [R1+0x1480], R2 ;  /* 0x0014800201007387 */ /* 0x0003e40000100a00 */
[C---:B-1----:R-:W-:Y:S02]  /*39630*/  IMAD.WIDE R2, R59.reuse, 0x4, R30 ;  /* 0x000000043b027825 */ /* 0x042fe400078e021e */
[----:B------:R-:W4:Y:S04]  /*39640*/  LDL.LU.64 R30, [R1+0x2da0] ;  /* 0x002da000011e7983 */ /* 0x000f280000300a00 */
[----:B------:R1:W-:Y:S01]  /*39650*/  STL.64 [R1+0x15d8], R4 ;  /* 0x0015d80401007387 */ /* 0x0003e20000100a00 */
[----:B------:R-:W-:-:S04]  /*39660*/  IMAD.WIDE R6, R59, 0x4, R98 ;  /* 0x000000043b067825 */ /* 0x000fc800078e0262 */
[C---:B-1----:R-:W-:Y:S02]  /*39670*/  IMAD.WIDE R4, R59.reuse, 0x4, R28 ;  /* 0x000000043b047825 */ /* 0x042fe400078e021c */
[----:B------:R-:W3:Y:S04]  /*39680*/  LDL.LU.64 R28, [R1+0x2d98] ;  /* 0x002d9800011c7983 */ /* 0x000ee80000300a00 */
[----:B------:R1:W-:Y:S02]  /*39690*/  STL.64 [R1+0x16e8], R2 ;  /* 0x0016e80201007387 */ /* 0x0003e40000100a00 */
[C---:B-1----:R-:W-:Y:S02]  /*396a0*/  IMAD.WIDE R2, R59.reuse, 0x4, R26 ;  /* 0x000000043b027825 */ /* 0x042fe400078e021a */
[----:B------:R-:W3:Y:S04]  /*396b0*/  LDL.LU.64 R26, [R1+0x2d90] ;  /* 0x002d9000011a7983 */ /* 0x000ee80000300a00 */
[----:B------:R1:W-:Y:S04]  /*396c0*/  STL.64 [R1+0x17e8], R4 ;  /* 0x0017e80401007387 */ /* 0x0003e80000100a00 */
[----:B------:R-:W3:Y:S04]  /*396d0*/  LDL.LU.64 R94, [R1+0x138] ;  /* 0x00013800015e7983 */ /* 0x000ee80000300a00 */
[----:B------:R-:W3:Y:S04]  /*396e0*/  LDL.LU.64 R100, [R1+0x130] ;  /* 0x0001300001647983 */ /* 0x000ee80000300a00 */
[----:B------:R2:W-:Y:S01]  /*396f0*/  STL.64 [R1+0x1888], R2 ;  /* 0x0018880201007387 */ /* 0x0005e20000100a00 */
[----:B-1----:R-:W-:-:S04]  /*39700*/  IMAD.WIDE R4, R59, 0x4, R76 ;  /* 0x000000043b047825 */ /* 0x002fc800078e024c */
[----:B--2---:R-:W-:-:S05]  /*39710*/  IMAD.WIDE R2, R59, 0x4, R16 ;  /* 0x000000043b027825 */ /* 0x004fca00078e0210 */
[----:B------:R1:W-:Y:S04]  /*39720*/  STL.64 [R1+0xbc0], R2 ;  /* 0x000bc00201007387 */ /* 0x0003e80000100a00 */
[----:B------:R2:W-:Y:S04]  /*39730*/  STL.64 [R1+0xbb8], R4 ;  /* 0x000bb80401007387 */ /* 0x0005e80000100a00 */
[----:B------:R-:W-:Y:S01]  /*39740*/  STL.64 [R1+0xe20], R6 ;  /* 0x000e200601007387 */ /* 0x000fe20000100a00 */
[----:B-1----:R-:W-:-:S04]  /*39750*/  IMAD.WIDE R2, R59, 0x4, R250 ;  /* 0x000000043b027825 */ /* 0x002fc800078e02fa */
[C---:B--2---:R-:W-:Y:S02]  /*39760*/  IMAD.WIDE R4, R59.reuse, 0x4, R18 ;  /* 0x000000043b047825 */ /* 0x044fe400078e0212 */
[----:B------:R-:W2:Y:S04]  /*39770*/  LDL.LU.64 R18, [R1+0x2d88] ;  /* 0x002d880001127983 */ /* 0x000ea80000300a00 */
[----:B------:R1:W-:Y:S02]  /*39780*/  STL.64 [R1+0x1458], R2 ;  /* 0x0014580201007387 */ /* 0x0003e40000100a00 */
[C---:B-1----:R-:W-:Y:S02]  /*39790*/  IMAD.WIDE R2, R59.reuse, 0x4, R20 ;  /* 0x000000043b027825 */ /* 0x042fe400078e0214 */
[----:B------:R-:W3:Y:S04]  /*397a0*/  LDL.LU.64 R20, [R1+0x2d80] ;  /* 0x002d800001147983 */ /* 0x000ee80000300a00 */
[----:B------:R1:W-:Y:S04]  /*397b0*/  STL.64 [R1+0x15b8], R4 ;  /* 0x0015b80401007387 */ /* 0x0003e80000100a00 */
[----:B------:R-:W4:Y:S04]  /*397c0*/  LDL.LU.64 R98, [R1+0x100] ;  /* 0x0001000001627983 */ /* 0x000f280000300a00 */
[----:B------:R-:W4:Y:S04]  /*397d0*/  LDL.LU.64 R250, [R1+0xf8] ;  /* 0x0000f80001fa7983 */ /* 0x000f280000300a00 */
[----:B------:R1:W-:Y:S02]  /*397e0*/  STL.64 [R1+0x16d0], R2 ;  /* 0x0016d00201007387 */ /* 0x0003e40000100a00 */
[----:B-1----:R-:W-:-:S04]  /*397f0*/  IMAD.WIDE R4, R59, 0x4, R22 ;  /* 0x000000043b047825 */ /* 0x002fc800078e0216 */
[----:B------:R-:W-:-:S04]  /*39800*/  IMAD.WIDE R6, R59, 0x4, R96 ;  /* 0x000000043b067825 */ /* 0x000fc800078e0260 */
[C---:B------:R-:W-:Y:S02]  /*39810*/  IMAD.WIDE R2, R59.reuse, 0x4, R24 ;  /* 0x000000043b027825 */ /* 0x040fe400078e0218 */
[----:B------:R-:W4:Y:S04]  /*39820*/  LDL.LU.64 R24, [R1+0x2d78] ;  /* 0x002d780001187983 */ /* 0x000f280000300a00 */
[----:B------:R-:W4:Y:S04]  /*39830*/  LDL.LU.64 R22, [R1+0x2d70] ;  /* 0x002d700001167983 */ /* 0x000f280000300a00 */
[----:B------:R2:W-:Y:S04]  /*39840*/  STL.64 [R1+0x17d0], R2 ;  /* 0x0017d00201007387 */ /* 0x0005e80000100a00 */
[----:B------:R-:W-:Y:S01]  /*39850*/  STL.64 [R1+0x1880], R4 ;  /* 0x0018800401007387 */ /* 0x000fe20000100a00 */
[----:B--2---:R-:W-:-:S05]  /*39860*/  IMAD.WIDE R2, R59, 0x4, R18 ;  /* 0x000000043b027825 */ /* 0x004fca00078e0212 */
[----:B------:R3:W-:Y:S04]  /*39870*/  STL.64 [R1+0xba8], R2 ;  /* 0x000ba80201007387 */ /* 0x0007e80000100a00 */
[----:B------:R-:W-:Y:S01]  /*39880*/  STL.64 [R1+0xba0], R6 ;  /* 0x000ba00601007387 */ /* 0x000fe20000100a00 */
[----:B---3--:R-:W-:-:S03]  /*39890*/  IMAD.WIDE R2, R59, 0x4, R20 ;  /* 0x000000043b027825 */ /* 0x008fc600078e0214 */
[----:B------:R-:W2:Y:S01]  /*398a0*/  LDL.LU.64 R20, [R1+0x2d68] ;  /* 0x002d680001147983 */ /* 0x000ea20000300a00 */
[----:B------:R-:W-:-:S05]  /*398b0*/  IMAD.WIDE R4, R59, 0x4, R102 ;  /* 0x000000043b047825 */ /* 0x000fca00078e0266 */
[----:B------:R1:W-:Y:S04]  /*398c0*/  STL.64 [R1+0xdf8], R4 ;  /* 0x000df80401007387 */ /* 0x0003e80000100a00 */
[----:B------:R-:W3:Y:S04]  /*398d0*/  LDL.LU.64 R102, [R1+0xc8] ;  /* 0x0000c80001667983 */ /* 0x000ee80000300a00 */
[----:B------:R4:W-:Y:S01]  /*398e0*/  STL.64 [R1+0x1428], R2 ;  /* 0x0014280201007387 */ /* 0x0009e20000100a00 */
[----:B-1----:R-:W-:-:S03]  /*398f0*/  IMAD.WIDE R4, R59, 0x4, R236 ;  /* 0x000000043b047825 */ /* 0x002fc600078e02ec */
[----:B------:R-:W3:Y:S01]  /*39900*/  LDL.LU.64 R236, [R1+0x2d60] ;  /* 0x002d600001ec7983 */ /* 0x000ee20000300a00 */
[----:B----4-:R-:W-:-:S03]  /*39910*/  IMAD.WIDE R2, R59, 0x4, R222 ;  /* 0x000000043b027825 */ /* 0x010fc600078e02de */
[----:B------:R-:W4:Y:S04]  /*39920*/  LDL.LU.64 R222, [R1+0x2d58] ;  /* 0x002d580001de7983 */ /* 0x000f280000300a00 */
        /* <DEDUP_REMOVED lines=13> */
[----:B------:R1:W-:Y:S04]  /*39a00*/  STL.64 [R1+0x3a0], R4 ;  /* 0x0003a00401007387 */ /* 0x0003e80000100a00 */
[----:B------:R4:W-:Y:S01]  /*39a10*/  STL.64 [R1+0xdd0], R2 ;  /* 0x000dd00201007387 */ /* 0x0009e20000100a00 */
[----:B-1----:R-:W-:-:S03]  /*39a20*/  IMAD.WIDE R4, R59, 0x4, R22 ;  /* 0x000000043b047825 */ /* 0x002fc600078e0216 */
[----:B------:R-:W2:Y:S01]  /*39a30*/  LDL.LU.64 R22, [R1+0x2d40] ;  /* 0x002d400001167983 */ /* 0x000ea20000300a00 */
[----:B----4-:R-:W-:-:S03]  /*39a40*/  IMAD.WIDE R2, R59, 0x4, R180 ;  /* 0x000000043b027825 */ /* 0x010fc600078e02b4 */
        /* <DEDUP_REMOVED lines=12> */
[----:B------:R-:W-:Y:S01]  /*39b10*/  STL.64 [R1+0x1858], R4 ;  /* 0x0018580401007387 */ /* 0x000fe20000100a00 */
[----:B--2---:R-:W-:-:S05]  /*39b20*/  IMAD.WIDE R2, R59, 0x4, R22 ;  /* 0x000000043b027825 */ /* 0x004fca00078e0216 */
[----:B------:R1:W-:Y:S04]  /*39b30*/  STL.64 [R1+0x388], R2 ;  /* 0x0003880201007387 */ /* 0x0003e80000100a00 */
[----:B------:R-:W-:Y:S01]  /*39b40*/  STL.64 [R1+0x380], R6 ;  /* 0x0003800601007387 */ /* 0x000fe20000100a00 */
[----:B-1----:R-:W-:-:S03]  /*39b50*/  IMAD.WIDE R2, R59, 0x4, R24 ;  /* 0x000000043b027825 */ /* 0x002fc600078e0218 */
[----:B------:R-:W2:Y:S01]  /*39b60*/  LDL.LU.64 R24, [R1+0x2d18] ;  /* 0x002d180001187983 */ /* 0x000ea20000300a00 */
[----:B------:R-:W-:-:S05]  /*39b70*/  IMAD.WIDE R4, R59, 0x4, R100 ;  /* 0x000000043b047825 */ /* 0x000fca00078e0264 */
[----:B------:R1:W-:Y:S02]  /*39b80*/  STL.64 [R1+0xb98], R4 ;  /* 0x000b980401007387 */ /* 0x0003e40000100a00 */
[C---:B-1----:R-:W-:Y:S02]  /*39b90*/  IMAD.WIDE R4, R59.reuse, 0x4, R124 ;  /* 0x000000043b047825 */ /* 0x042fe400078e027c */
        /* <DEDUP_REMOVED lines=11> */
[----:B------:R-:W-:Y:S04]  /*39c50*/  STL.64 [R1+0x1768], R4 ;  /* 0x0017680401007387 */ /* 0x000fe80000100a00 */
[----:B------:R1:W-:Y:S02]  /*39c60*/  STL.64 [R1+0x1840], R2 ;  /* 0x0018400201007387 */ /* 0x0003e40000100a00 */
[----:B-1----:R-:W-:-:S04]  /*39c70*/  IMAD.WIDE R2, R59, 0x4, R250 ;  /* 0x000000043b027825 */ /* 0x002fc800078e02fa */
[----:B--2---:R-:W-:-:S05]  /*39c80*/  IMAD.WIDE R4, R59, 0x4, R24 ;  /* 0x000000043b047825 */ /* 0x004fca00078e0218 */
[----:B------:R1:W-:Y:S04]  /*39c90*/  STL.64 [R1+0x368], R4 ;  /* 0x0003680401007387 */ /* 0x0003e80000100a00 */
[----:B------:R-:W-:Y:S01]  /*39ca0*/  STL.64 [R1+0x360], R6 ;  /* 0x0003600601007387 */ /* 0x000fe20000100a00 */
[----:B-1----:R-:W-:-:S03]  /*39cb0*/  IMAD.WIDE R4, R59, 0x4, R26 ;  /* 0x000000043b047825 */ /* 0x002fc600078e021a */
[----:B------:R-:W2:Y:S04]  /*39cc0*/  LDL.LU.64 R26, [R1+0x2cf0] ;  /* 0x002cf000011a7983 */ /* 0x000ea80000300a00 */
[----:B------:R1:W-:Y:S02]  /*39cd0*/  STL.64 [R1+0x398], R2 ;  /* 0x0003980201007387 */ /* 0x0003e40000100a00 */
[C---:B-1----:R-:W-:Y:S02]  /*39ce0*/  IMAD.WIDE R2, R59.reuse, 0x4, R206 ;  /* 0x000000043b027825 */ /* 0x042fe400078e02ce */
[----:B------:R-:W4:Y:S04]  /*39cf0*/  LDL.LU.64 R206, [R1+0x2ce8] ;  /* 0x002ce80001ce7983 */ /* 0x000f280000300a00 */
[----:B------:R1:W-:Y:S02]  /*39d00*/  STL.64 [R1+0x1398], R4 ;  /* 0x0013980401007387 */ /* 0x0003e40000100a00 */
[----:B-1----:R-:W-:-:S02]  /*39d10*/  IMAD.WIDE R4, R59, 0x4, R136 ;  /* 0x000000043b047825 */ /* 0x002fc400078e0288 */
[----:B------:R-:W4:Y:S04]  /*39d20*/  LDL.LU.64 R136, [R1+0x2ce0] ;  /* 0x002ce00001887983 */ /* 0x000f280000300a00 */
[----:B------:R1:W-:Y:S02]  /*39d30*/  STL.64 [R1+0x1518], R2 ;  /* 0x0015180201007387 */ /* 0x0003e40000100a00 */
[C---:B-1----:R-:W-:Y:S02]  /*39d40*/  IMAD.WIDE R2, R59.reuse, 0x4, R234 ;  /* 0x000000043b027825 */ /* 0x042fe400078e02ea */
[----:B------:R-:W4:Y:S04]  /*39d50*/  LDL.LU.64 R234, [R1+0x2cd8] ;  /* 0x002cd80001ea7983 */ /* 0x000f280000300a00 */
[----:B------:R1:W-:Y:S02]  /*39d60*/  STL.64 [R1+0x1650], R4 ;  /* 0x0016500401007387 */ /* 0x0003e40000100a00 */
[----:B-1----:R-:W-:-:S02]  /*39d70*/  IMAD.WIDE R4, R59, 0x4, R220 ;  /* 0x000000043b047825 */ /* 0x002fc400078e02dc */
[----:B------:R-:W4:Y:S04]  /*39d80*/  LDL.LU.64 R220, [R1+0x2cd0] ;  /* 0x002cd00001dc7983 */ /* 0x000f280000300a00 */
[----:B------:R3:W-:Y:S04]  /*39d90*/  STL.64 [R1+0x1740], R2 ;  /* 0x0017400201007387 */ /* 0x0007e80000100a00 */
[----:B------:R4:W-:Y:S01]  /*39da0*/  STL.64 [R1+0x1828], R4 ;  /* 0x0018280401007387 */ /* 0x0009e20000100a00 */
[----:B---3--:R-:W-:-:S04]  /*39db0*/  IMAD.WIDE R2, R59, 0x4, R102 ;  /* 0x000000043b027825 */ /* 0x008fc800078e0266 */
[----:B--2---:R-:W-:-:S05]  /*39dc0*/  IMAD.WIDE R6, R59, 0x4, R26 ;  /* 0x000000043b067825 */ /* 0x004fca00078e021a */
[----:B------:R-:W-:Y:S01]  /*39dd0*/  STL.64 [R1+0x348], R6 ;  /* 0x0003480601007387 */ /* 0x000fe20000100a00 */
[----:B----4-:R-:W-:-:S03]  /*39de0*/  IMAD.WIDE R4, R59, 0x4, R206 ;  /* 0x000000043b047825 */ /* 0x010fc600078e02ce */
[----:B------:R-:W2:Y:S04]  /*39df0*/  LDL.LU.64 R206, [R1+0x2cc8] ;  /* 0x002cc80001ce7983 */ /* 0x000ea80000300a00 */
[----:B------:R1:W-:Y:S02]  /*39e00*/  STL.64 [R1+0x340], R2 ;  /* 0x0003400201007387 */ /* 0x0003e40000100a00 */
[C---:B-1----:R-:W-:Y:S02]  /*39e10*/  IMAD.WIDE R2, R59.reuse, 0x4, R28 ;  /* 0x000000043b027825 */ /* 0x042fe400078e021c */
[----:B------:R-:W3:Y:S04]  /*39e20*/  LDL.LU.64 R28, [R1+0x2cc0] ;  /* 0x002cc000011c7983 */ /* 0x000ee80000300a00 */
[----:B------:R1:W-:Y:S02]  /*39e30*/  STL.64 [R1+0x378], R4 ;  /* 0x0003780401007387 */ /* 0x0003e40000100a00 */
[----:B-1----:R-:W-:-:S02]  /*39e40*/  IMAD.WIDE R4, R59, 0x4, R192 ;  /* 0x000000043b047825 */ /* 0x002fc400078e02c0 */
[----:B------:R-:W4:Y:S04]  /*39e50*/  LDL.LU.64 R192, [R1+0x2cb8] ;  /* 0x002cb80001c07983 */ /* 0x000f280000300a00 */
[----:B------:R1:W-:Y:S02]  /*39e60*/  STL.64 [R1+0x1368], R2 ;  /* 0x0013680201007387 */ /* 0x0003e40000100a00 */
[C---:B-1----:R-:W-:Y:S02]  /*39e70*/  IMAD.WIDE R2, R59.reuse, 0x4, R178 ;  /* 0x000000043b027825 */ /* 0x042fe400078e02b2 */
[----:B------:R-:W2:Y:S04]  /*39e80*/  LDL.LU.64 R178, [R1+0x2cb0] ;  /* 0x002cb00001b27983 */ /* 0x000ea80000300a00 */
[----:B------:R1:W-:Y:S02]  /*39e90*/  STL.64 [R1+0x14f0], R4 ;  /* 0x0014f00401007387 */ /* 0x0003e40000100a00 */
[----:B-1----:R-:W-:-:S02]  /*39ea0*/  IMAD.WIDE R4, R59, 0x4, R164 ;  /* 0x000000043b047825 */ /* 0x002fc400078e02a4 */
[----:B------:R-:W2:Y:S04]  /*39eb0*/  LDL.LU.64 R164, [R1+0x2ca8] ;  /* 0x002ca80001a47983 */ /* 0x000ea80000300a00 */
[----:B------:R1:W-:Y:S02]  /*39ec0*/  STL.64 [R1+0x1630], R2 ;  /* 0x0016300201007387 */ /* 0x0003e40000100a00 */
[C---:B-1----:R-:W-:Y:S02]  /*39ed0*/  IMAD.WIDE R2, R59.reuse, 0x4, R150 ;  /* 0x000000043b027825 */ /* 0x042fe400078e0296 */
[----:B------:R-:W2:Y:S04]  /*39ee0*/  LDL.LU.64 R150, [R1+0x2ca0] ;  /* 0x002ca00001967983 */ /* 0x000ea80000300a00 */
[----:B------:R1:W-:Y:S04]  /*39ef0*/  STL.64 [R1+0x1728], R4 ;  /* 0x0017280401007387 */ /* 0x0003e80000100a00 */
[----:B------:R1:W-:Y:S02]  /*39f00*/  STL.64 [R1+0x1818], R2 ;  /* 0x0018180201007387 */ /* 0x0003e40000100a00 */
[----:B-1----:R-:W-:-:S04]  /*39f10*/  IMAD.WIDE R4, R59, 0x4, R104 ;  /* 0x000000043b047825 */ /* 0x002fc800078e0268 */
[----:B------:R-:W-:-:S04]  /*39f20*/  IMAD.WIDE R2, R59, 0x4, R136 ;  /* 0x000000043b027825 */ /* 0x000fc800078e0288 */
[----:B---3--:R-:W-:-:S05]  /*39f30*/  IMAD.WIDE R6, R59, 0x4, R28 ;  /* 0x000000043b067825 */ /* 0x008fca00078e021c */
[----:B------:R-:W-:Y:S04]  /*39f40*/  STL.64 [R1+0x328], R6 ;  /* 0x0003280601007387 */ /* 0x000fe80000100a00 */
[----:B------:R-:W3:Y:S04]  /*39f50*/  LDL.LU.64 R136, [R1+0x2c98] ;  /* 0x002c980001887983 */ /* 0x000ee80000300a00 */
[----:B------:R1:W-:Y:S02]  /*39f60*/  STL.64 [R1+0x320], R4 ;  /* 0x0003200401007387 */ /* 0x0003e40000100a00 */
[----:B-1----:R-:W-:-:S02]  /*39f70*/  IMAD.WIDE R4, R59, 0x4, R30 ;  /* 0x000000043b047825 */ /* 0x002fc400078e021e */
[----:B------:R-:W2:Y:S04]  /*39f80*/  LDL.LU.64 R30, [R1+0x2c90] ;  /* 0x002c9000011e7983 */ /* 0x000ea80000300a00 */
[----:B------:R1:W-:Y:S02]  /*39f90*/  STL.64 [R1+0x358], R2 ;  /* 0x0003580201007387 */ /* 0x0003e40000100a00 */
[C---:B-1----:R-:W-:Y:S02]  /*39fa0*/  IMAD.WIDE R2, R59.reuse, 0x4, R54 ;  /* 0x000000043b027825 */ /* 0x042fe400078e0236 */
[----:B------:R-:W3:Y:S04]  /*39fb0*/  LDL.LU.64 R54, [R1+0x2c88] ;  /* 0x002c880001367983 */ /* 0x000ee80000300a00 */
        /* <DEDUP_REMOVED lines=8> */
[----:B------:R-:W4:Y:S04]  /*3a040*/  LDL.LU.64 R42, [R1+0x2c70] ;  /* 0x002c7000012a7983 */ /* 0x000f280000300a00 */
[----:B------:R2:W-:Y:S04]  /*3a050*/  STL.64 [R1+0x1710], R2 ;  /* 0x0017100201007387 */ /* 0x0005e80000100a00 */
[----:B------:R-:W-:Y:S01]  /*3a060*/  STL.64 [R1+0x1808], R6 ;  /* 0x0018080601007387 */ /* 0x000fe20000100a00 */
[----:B--2---:R-:W-:-:S04]  /*3a070*/  IMAD.WIDE R2, R59, 0x4, R30 ;  /* 0x000000043b027825 */ /* 0x004fc800078e021e */
[C---:B---3--:R-:W-:Y:S02]  /*3a080*/  IMAD.WIDE R4, R59.reuse, 0x4, R54 ;  /* 0x000000043b047825 */ /* 0x048fe400078e0236 */
[----:B------:R-:W2:Y:S04]  /*3a090*/  LDL.LU.64 R54, [R1+0x2c68] ;  /* 0x002c680001367983 */ /* 0x000ea80000300a00 */
[----:B------:R1:W-:Y:S02]  /*3a0a0*/  STL.64 [R1+0x300], R2 ;  /* 0x0003000201007387 */ /* 0x0003e40000100a00 */
[C---:B-1----:R-:W-:Y:S02]  /*3a0b0*/  IMAD.WIDE R2, R59.reuse, 0x4, R52 ;  /* 0x000000043b027825 */ /* 0x042fe400078e0234 */
[----:B------:R-:W3:Y:S04]  /*3a0c0*/  LDL.LU.64 R52, [R1+0x2c60] ;  /* 0x002c600001347983 */ /* 0x000ee80000300a00 */
[----:B------:R1:W-:Y:S02]  /*3a0d0*/  STL.64 [R1+0x2f8], R4 ;  /* 0x0002f80401007387 */ /* 0x0003e40000100a00 */
[----:B-1----:R-:W-:-:S02]  /*3a0e0*/  IMAD.WIDE R4, R59, 0x4, R32 ;  /* 0x000000043b047825 */ /* 0x002fc400078e0220 */
[----:B------:R-:W2:Y:S04]  /*3a0f0*/  LDL.LU.64 R32, [R1+0x2c58] ;  /* 0x002c580001207983 */ /* 0x000ea80000300a00 */
        /* <DEDUP_REMOVED lines=11> */
[----:B------:R-:W3:Y:S04]  /*3a1b0*/  LDL.LU.64 R44, [R1+0x2c38] ;  /* 0x002c3800012c7983 */ /* 0x000ee80000300a00 */
[----:B------:R-:W-:Y:S01]  /*3a1c0*/  STL.64 [R1+0x16f8], R2 ;  /* 0x0016f80201007387 */ /* 0x000fe20000100a00 */
[----:B----4-:R-:W-:-:S03]  /*3a1d0*/  IMAD.WIDE R4, R59, 0x4, R42 ;  /* 0x000000043b047825 */ /* 0x010fc600078e022a */
[----:B------:R1:W-:Y:S04]  /*3a1e0*/  STL.64 [R1+0x17f8], R6 ;  /* 0x0017f80601007387 */ /* 0x0003e80000100a00 */
[----:B------:R-:W4:Y:S01]  /*3a1f0*/  LDL.LU.64 R42, [R1+0x2c30] ;  /* 0x002c3000012a7983 */ /* 0x000f220000300a00 */
[----:B-1----:R-:W-:-:S04]  /*3a200*/  IMAD.WIDE R6, R59, 0x4, R36 ;  /* 0x000000043b067825 */ /* 0x002fc800078e0224 */
[----:B--2---:R-:W-:-:S05]  /*3a210*/  IMAD.WIDE R2, R59, 0x4, R32 ;  /* 0x000000043b027825 */ /* 0x004fca00078e0220 */
[----:B------:R1:W-:Y:S02]  /*3a220*/  STL.64 [R1+0x2f0], R2 ;  /* 0x0002f00201007387 */ /* 0x0003e40000100a00 */
[C---:B-1----:R-:W-:Y:S02]  /*3a230*/  IMAD.WIDE R2, R59.reuse, 0x4, R34 ;  /* 0x000000043b027825 */ /* 0x042fe400078e0222 */
[----:B------:R-:W2:Y:S04]  /*3a240*/  LDL.LU.64 R34, [R1+0x2c28] ;  /* 0x002c280001227983 */ /* 0x000ea80000300a00 */
[----:B------:R1:W-:Y:S02]  /*3a250*/  STL.64 [R1+0x2e8], R4 ;  /* 0x0002e80401007387 */ /* 0x0003e40000100a00 */
[----:B-1----:R-:W-:-:S02]  /*3a260*/  IMAD.WIDE R4, R59, 0x4, R40 ;  /* 0x000000043b047825 */ /* 0x002fc400078e0228 */
[----:B------:R-:W3:Y:S04]  /*3a270*/  LDL.LU.64 R40, [R1+0x2c20] ;  /* 0x002c200001287983 */ /* 0x000ee80000300a00 */
[----:B------:R1:W-:Y:S02]  /*3a280*/  STL.64 [R1+0x318], R2 ;  /* 0x0003180201007387 */ /* 0x0003e40000100a00 */
[C---:B-1----:R-:W-:Y:S02]  /*3a290*/  IMAD.WIDE R2, R59.reuse, 0x4, R38 ;  /* 0x000000043b027825 */ /* 0x042fe400078e0226 */
[----:B------:R-:W3:Y:S04]  /*3a2a0*/  LDL.LU.64 R38, [R1+0x2c18] ;  /* 0x002c180001267983 */ /* 0x000ee80000300a00 */
[----:B------:R1:W-:Y:S04]  /*3a2b0*/  STL.64 [R1+0xe48], R4 ;  /* 0x000e480401007387 */ /* 0x0003e80000100a00 */
[----:B------:R-:W3:Y:S04]  /*3a2c0*/  LDL.LU.64 R36, [R1+0x2c10] ;  /* 0x002c100001247983 */ /* 0x000ee80000300a00 */
[----:B------:R4:W-:Y:S01]  /*3a2d0*/  STL.64 [R1+0x1478], R2 ;  /* 0x0014780201007387 */ /* 0x0009e20000100a00 */
[----:B-1----:R-:W-:-:S03]  /*3a2e0*/  IMAD.WIDE R4, R59, 0x4, R248 ;  /* 0x000000043b047825 */ /* 0x002fc600078e02f8 */
[----:B------:R-:W-:Y:S04]  /*3a2f0*/  STL.64 [R1+0x15d0], R6 ;  /* 0x0015d00601007387 */ /* 0x000fe80000100a00 */
[----:B------:R1:W-:Y:S01]  /*3a300*/  STL.64 [R1+0x16e0], R4 ;  /* 0x0016e00401007387 */ /* 0x0003e20000100a00 */
[----:B----4-:R-:W-:-:S05]  /*3a310*/  IMAD.WIDE R2, R59, 0x4, R106 ;  /* 0x000000043b027825 */ /* 0x010fca00078e026a */
[----:B------:R4:W-:Y:S01]  /*3a320*/  STL.64 [R1+0x17e0], R2 ;  /* 0x0017e00201007387 */ /* 0x0009e20000100a00 */
[----:B-1----:R-:W-:-:S04]  /*3a330*/  IMAD.WIDE R4, R59, 0x4, R108 ;  /* 0x000000043b047825 */ /* 0x002fc800078e026c */
[----:B----4-:R-:W-:-:S04]  /*3a340*/  IMAD.WIDE R2, R59, 0x4, R110 ;  /* 0x000000043b027825 */ /* 0x010fc800078e026e */
[----:B--2---:R-:W-:-:S05]  /*3a350*/  IMAD.WIDE R6, R59, 0x4, R34 ;  /* 0x000000043b067825 */ /* 0x004fca00078e0222 */
[----:B------:R1:W-:Y:S04]  /*3a360*/  STL.64 [R1+0x2e0], R6 ;  /* 0x0002e00601007387 */ /* 0x0003e80000100a00 */
[----:B------:R2:W-:Y:S04]  /*3a370*/  STL.64 [R1+0x2d8], R4 ;  /* 0x0002d80401007387 */ /* 0x0005e80000100a00 */
[----:B------:R4:W-:Y:S01]  /*3a380*/  STL.64 [R1+0x2d0], R2 ;  /* 0x0002d00201007387 */ /* 0x0009e20000100a00 */
[----:B-1----:R-:W-:-:S04]  /*3a390*/  IMAD.WIDE R6, R59, 0x4, R112 ;  /* 0x000000043b067825 */ /* 0x002fc800078e0270 */
[C---:B--2---:R-:W-:Y:S01]  /*3a3a0*/  IMAD.WIDE R4, R59.reuse, 0x4, R114 ;  /* 0x000000043b047825 */ /* 0x044fe200078e0272 */
[----:B------:R1:W-:Y:S03]  /*3a3b0*/  STL.64 [R1+0xe18], R6 ;  /* 0x000e180601007387 */ /* 0x0003e60000100a00 */
[C---:B----4-:R-:W-:Y:S01]  /*3a3c0*/  IMAD.WIDE R2, R59.reuse, 0x4, R116 ;  /* 0x000000043b027825 */ /* 0x050fe200078e0274 */
[----:B------:R2:W-:Y:S04]  /*3a3d0*/  STL.64 [R1+0x1450], R4 ;  /* 0x0014500401007387 */ /* 0x0005e80000100a00 */
[----:B------:R3:W-:Y:S01]  /*3a3e0*/  STL.64 [R1+0x15b0], R2 ;  /* 0x0015b00201007387 */ /* 0x0007e20000100a00 */
[----:B-1----:R-:W-:-:S04]  /*3a3f0*/  IMAD.WIDE R6, R59, 0x4, R118 ;  /* 0x000000043b067825 */ /* 0x002fc800078e0276 */
[C---:B--2---:R-:W-:Y:S01]  /*3a400*/  IMAD.WIDE R4, R59.reuse, 0x4, R120 ;  /* 0x000000043b047825 */ /* 0x044fe200078e0278 */
[----:B------:R1:W-:Y:S03]  /*3a410*/  STL.64 [R1+0x16c8], R6 ;  /* 0x0016c80601007387 */ /* 0x0003e60000100a00 */
[C---:B---3--:R-:W-:Y:S01]  /*3a420*/  IMAD.WIDE R2, R59.reuse, 0x4, R36 ;  /* 0x000000043b027825 */ /* 0x048fe200078e0224 */
[----:B------:R2:W-:Y:S03]  /*3a430*/  STL.64 [R1+0x17c8], R4 ;  /* 0x0017c80401007387 */ /* 0x0005e60000100a00 */
[C---:B-1----:R-:W-:Y:S01]  /*3a440*/  IMAD.WIDE R6, R59.reuse, 0x4, R122 ;  /* 0x000000043b067825 */ /* 0x042fe200078e027a */
[----:B------:R1:W-:Y:S03]  /*3a450*/  STL.64 [R1+0x2c8], R2 ;  /* 0x0002c80201007387 */ /* 0x0003e60000100a00 */
[C---:B--2---:R-:W-:Y:S01]  /*3a460*/  IMAD.WIDE R4, R59.reuse, 0x4, R124 ;  /* 0x000000043b047825 */ /* 0x044fe200078e027c */
[----:B------:R2:W-:Y:S03]  /*3a470*/  STL.64 [R1+0x2c0], R6 ;  /* 0x0002c00601007387 */ /* 0x0005e60000100a00 */
[C---:B-1----:R-:W-:Y:S01]  /*3a480*/  IMAD.WIDE R2, R59.reuse, 0x4, R126 ;  /* 0x000000043b027825 */ /* 0x042fe200078e027e */
[----:B------:R1:W-:Y:S03]  /*3a490*/  STL.64 [R1+0x2b8], R4 ;  /* 0x0002b80401007387 */ /* 0x0003e60000100a00 */
[C---:B--2---:R-:W-:Y:S01]  /*3a4a0*/  IMAD.WIDE R6, R59.reuse, 0x4, R128 ;  /* 0x000000043b067825 */ /* 0x044fe200078e0280 */
[----:B------:R2:W-:Y:S04]  /*3a4b0*/  STL.64 [R1+0xdf0], R2 ;  /* 0x000df00201007387 */ /* 0x0005e80000100a00 */
[----:B------:R3:W-:Y:S01]  /*3a4c0*/  STL.64 [R1+0x1420], R6 ;  /* 0x0014200601007387 */ /* 0x0007e20000100a00 */
[----:B-1----:R-:W-:-:S04]  /*3a4d0*/  IMAD.WIDE R4, R59, 0x4, R130 ;  /* 0x000000043b047825 */ /* 0x002fc800078e0282 */
[C---:B--2---:R-:W-:Y:S01]  /*3a4e0*/  IMAD.WIDE R2, R59.reuse, 0x4, R132 ;  /* 0x000000043b027825 */ /* 0x044fe200078e0284 */
[----:B------:R1:W-:Y:S03]  /*3a4f0*/  STL.64 [R1+0x1588], R4 ;  /* 0x0015880401007387 */ /* 0x0003e60000100a00 */
[C---:B---3--:R-:W-:Y:S01]  /*3a500*/  IMAD.WIDE R6, R59.reuse, 0x4, R134 ;  /* 0x000000043b067825 */ /* 0x048fe200078e0286 */
        /* <DEDUP_REMOVED lines=91> */
[----:B------:R-:W-:Y:S01]  /*3aac0*/  STL.64 [R1+0xe78], R6 ;  /* 0x000e780601007387 */ /* 0x000fe20000100a00 */
[----:B-1----:R-:W-:-:S03]  /*3aad0*/  IMAD.WIDE R4, R59, 0x4, R214 ;  /* 0x000000043b047825 */ /* 0x002fc600078e02d6 */
[----:B------:R-:W3:Y:S01]  /*3aae0*/  LDL.LU.64 R72, [R1+0x3a8] ;  /* 0x0003a80001487983 */ /* 0x000ee20000300a00 */
[----:B--2---:R-:W-:-:S03]  /*3aaf0*/  IMAD.WIDE R2, R59, 0x4, R216 ;  /* 0x000000043b027825 */ /* 0x004fc600078e02d8 */
[----:B------:R1:W-:Y:S04]  /*3ab00*/  STL.64 [R1+0x1498], R4 ;  /* 0x0014980401007387 */ /* 0x0003e80000100a00 */
[----:B------:R-:W2:Y:S04]  /*3ab10*/  LDL.LU.64 R68, [R1+0x3b0] ;  /* 0x0003b00001447983 */ /* 0x000ea80000300a00 */
[----:B------:R4:W-:Y:S04]  /*3ab20*/  STL.64 [R1+0x15e8], R2 ;  /* 0x0015e80201007387 */ /* 0x0009e80000100a00 */
[----:B------:R-:W2:Y:S01]  /*3ab30*/  LDL.LU.64 R98, [R1+0x3b8] ;  /* 0x0003b80001627983 */ /* 0x000ea20000300a00 */
[----:B-1----:R-:W-:-:S03]  /*3ab40*/  IMAD.WIDE R4, R59, 0x4, R218 ;  /* 0x000000043b047825 */ /* 0x002fc600078e02da */
[----:B------:R-:W2:Y:S01]  /*3ab50*/  LDL.LU.64 R102, [R1+0x3e0] ;  /* 0x0003e00001667983 */ /* 0x000ea20000300a00 */
[----:B----4-:R-:W-:-:S03]  /*3ab60*/  IMAD.WIDE R2, R59, 0x4, R50 ;  /* 0x000000043b027825 */ /* 0x010fc600078e0232 */
[----:B------:R1:W-:Y:S04]  /*3ab70*/  STL.64 [R1+0x16f0], R4 ;  /* 0x0016f00401007387 */ /* 0x0003e80000100a00 */
[----:B------:R-:W4:Y:S04]  /*3ab80*/  LDL.LU.64 R104, [R1+0x3d8] ;  /* 0x0003d80001687983 */ /* 0x000f280000300a00 */
[----:B------:R1:W-:Y:S02]  /*3ab90*/  STL.64 [R1+0x1e8], R2 ;  /* 0x0001e80201007387 */ /* 0x0003e40000100a00 */
[----:B-1----:R-:W-:-:S02]  /*3aba0*/  IMAD.WIDE R4, R59, 0x4, R220 ;  /* 0x000000043b047825 */ /* 0x002fc400078e02dc */
[----:B------:R-:W4:Y:S02]  /*3abb0*/  LDL.LU.64 R94, [R1+0x3d0] ;  /* 0x0003d000015e7983 */ /* 0x000f240000300a00 */
[C---:B------:R-:W-:Y:S02]  /*3abc0*/  IMAD.WIDE R2, R59.reuse, 0x4, R222 ;  /* 0x000000043b027825 */ /* 0x040fe400078e02de */
[----:B------:R1:W-:Y:S04]  /*3abd0*/  STL.64 [R1+0x1d0], R4 ;  /* 0x0001d00401007387 */ /* 0x0003e80000100a00 */
[----:B------:R1:W-:Y:S01]  /*3abe0*/  STL.64 [R1+0x1b8], R2 ;  /* 0x0001b80201007387 */ /* 0x0003e20000100a00 */
[----:B------:R-:W-:-:S04]  /*3abf0*/  IMAD.WIDE R6, R59, 0x4, R228 ;  /* 0x000000043b067825 */ /* 0x000fc800078e02e4 */
[----:B-1----:R-:W-:-:S04]  /*3ac00*/  IMAD.WIDE R4, R59, 0x4, R224 ;  /* 0x000000043b047825 */ /* 0x002fc800078e02e0 */
[C---:B------:R-:W-:Y:S01]  /*3ac10*/  IMAD.WIDE R2, R59.reuse, 0x4, R226 ;  /* 0x000000043b027825 */ /* 0x040fe200078e02e2 */
[----:B------:R1:W-:Y:S04]  /*3ac20*/  STL.64 [R1+0x310], R4 ;  /* 0x0003100401007387 */ /* 0x0003e80000100a00 */
[----:B------:R1:W-:Y:S04]  /*3ac30*/  STL.64 [R1+0xe40], R2 ;  /* 0x000e400201007387 */ /* 0x0003e80000100a00 */
[----:B------:R1:W-:Y:S02]  /*3ac40*/  STL.64 [R1+0x1470], R6 ;  /* 0x0014700601007387 */ /* 0x0003e40000100a00 */
[----:B-1----:R-:W-:-:S02]  /*3ac50*/  IMAD.WIDE R4, R59, 0x4, R230 ;  /* 0x000000043b047825 */ /* 0x002fc400078e02e6 */
[----:B------:R-:W4:Y:S02]  /*3ac60*/  LDL.LU.64 R100, [R1+0x3c8] ;  /* 0x0003c80001647983 */ /* 0x000f240000300a00 */
[C---:B------:R-:W-:Y:S02]  /*3ac70*/  IMAD.WIDE R2, R59.reuse, 0x4, R232 ;  /* 0x000000043b027825 */ /* 0x040fe400078e02e8 */
[----:B------:R1:W-:Y:S02]  /*3ac80*/  STL.64 [R1+0x15c8], R4 ;  /* 0x0015c80401007387 */ /* 0x0003e40000100a00 */
[C---:B------:R-:W-:Y:S02]  /*3ac90*/  IMAD.WIDE R6, R59.reuse, 0x4, R52 ;  /* 0x000000043b067825 */ /* 0x040fe400078e0234 */
[----:B------:R1:W-:Y:S04]  /*3aca0*/  STL.64 [R1+0x16d8], R2 ;  /* 0x0016d80201007387 */ /* 0x0003e80000100a00 */
[----:B------:R-:W-:Y:S01]  /*3acb0*/  STL.64 [R1+0x1b0], R6 ;  /* 0x0001b00601007387 */ /* 0x000fe20000100a00 */
[----:B-1----:R-:W-:-:S03]  /*3acc0*/  IMAD.WIDE R4, R59, 0x4, R234 ;  /* 0x000000043b047825 */ /* 0x002fc600078e02ea */
[----:B------:R-:W4:Y:S01]  /*3acd0*/  LDL.LU.64 R74, [R1+0x3c0] ;  /* 0x0003c000014a7983 */ /* 0x000f220000300a00 */
[----:B------:R-:W-:-:S03]  /*3ace0*/  IMAD.WIDE R2, R59, 0x4, R236 ;  /* 0x000000043b027825 */ /* 0x000fc600078e02ec */
[----:B------:R1:W-:Y:S04]  /*3acf0*/  STL.64 [R1+0x1a8], R4 ;  /* 0x0001a80401007387 */ /* 0x0003e80000100a00 */
[----:B------:R-:W4:Y:S04]  /*3ad00*/  LDL.LU.64 R82, [R1+0x3e8] ;  /* 0x0003e80001527983 */ /* 0x000f280000300a00 */
[----:B------:R1:W-:Y:S04]  /*3ad10*/  STL.64 [R1+0x1a0], R2 ;  /* 0x0001a00201007387 */ /* 0x0003e80000100a00 */
[----:B------:R-:W4:Y:S04]  /*3ad20*/  LDL.LU.64 R76, [R1+0x3f0] ;  /* 0x0003f000014c7983 */ /* 0x000f280000300a00 */
[----:B------:R-:W4:Y:S04]  /*3ad30*/  LDL.LU.64 R96, [R1+0x3f8] ;  /* 0x0003f80001607983 */ /* 0x000f280000300a00 */
[----:B------:R-:W4:Y:S01]  /*3ad40*/  LDL.LU.64 R250, [R1+0x420] ;  /* 0x0004200001fa7983 */ /* 0x000f220000300a00 */
[----:B-1----:R-:W-:-:S04]  /*3ad50*/  IMAD.WIDE R4, R59, 0x4, R238 ;  /* 0x000000043b047825 */ /* 0x002fc800078e02ee */
[C---:B------:R-:W-:Y:S01]  /*3ad60*/  IMAD.WIDE R2, R59.reuse, 0x4, R240 ;  /* 0x000000043b027825 */ /* 0x040fe200078e02f0 */
[----:B------:R1:W-:Y:S04]  /*3ad70*/  STL.64 [R1+0x298], R4 ;  /* 0x0002980401007387 */ /* 0x0003e80000100a00 */
[----:B------:R1:W-:Y:S04]  /*3ad80*/  STL.64 [R1+0xe10], R2 ;  /* 0x000e100201007387 */ /* 0x0003e80000100a00 */
[----:B------:R-:W4:Y:S01]  /*3ad90*/  LDL.LU.64 R90, [R1+0x418] ;  /* 0x00041800015a7983 */ /* 0x000f220000300a00 */
[----:B-1----:R-:W-:-:S04]  /*3ada0*/  IMAD.WIDE R4, R59, 0x4, R242 ;  /* 0x000000043b047825 */ /* 0x002fc800078e02f2 */
[C---:B------:R-:W-:Y:S01]  /*3adb0*/  IMAD.WIDE R2, R59.reuse, 0x4, R244 ;  /* 0x000000043b027825 */ /* 0x040fe200078e02f4 */
[----:B------:R1:W-:Y:S04]  /*3adc0*/  STL.64 [R1+0x1448], R4 ;  /* 0x0014480401007387 */ /* 0x0003e80000100a00 */
[----:B------:R1:W-:Y:S02]  /*3add0*/  STL.64 [R1+0x15a8], R2 ;  /* 0x0015a80201007387 */ /* 0x0003e40000100a00 */
[----:B-1----:R-:W-:-:S04]  /*3ade0*/  IMAD.WIDE R4, R59, 0x4, R246 ;  /* 0x000000043b047825 */ /* 0x002fc800078e02f6 */
[C---:B------:R-:W-:Y:S01]  /*3adf0*/  IMAD.WIDE R2, R59.reuse, 0x4, R54 ;  /* 0x000000043b027825 */ /* 0x040fe200078e0236 */
[----:B------:R-:W-:Y:S04]  /*3ae00*/  STL.64 [R1+0x16c0], R4 ;  /* 0x0016c00401007387 */ /* 0x000fe80000100a00 */
[----:B------:R2:W-:Y:S01]  /*3ae10*/  STL.64 [R1+0x198], R2 ;  /* 0x0001980201007387 */ /* 0x0005e20000100a00 */
[----:B---3--:R-:W-:-:S05]  /*3ae20*/  IMAD.WIDE R6, R59, 0x4, R72 ;  /* 0x000000043b067825 */ /* 0x008fca00078e0248 */
[----:B------:R-:W-:Y:S01]  /*3ae30*/  STL.64 [R1+0x190], R6 ;  /* 0x0001900601007387 */ /* 0x000fe20000100a00 */
[----:B--2---:R-:W-:-:S03]  /*3ae40*/  IMAD.WIDE R2, R59, 0x4, R98 ;  /* 0x000000043b027825 */ /* 0x004fc600078e0262 */
[----:B------:R-:W2:Y:S01]  /*3ae50*/  LDL.LU.64 R98, [R1+0x410] ;  /* 0x0004100001627983 */ /* 0x000ea20000300a00 */
[----:B------:R-:W-:-:S05]  /*3ae60*/  IMAD.WIDE R4, R59, 0x4, R68 ;  /* 0x000000043b047825 */ /* 0x000fca00078e0244 */
[----:B------:R1:W-:Y:S04]  /*3ae70*/  STL.64 [R1+0x188], R4 ;  /* 0x0001880401007387 */ /* 0x0003e80000100a00 */
[----:B------:R4:W-:Y:S01]  /*3ae80*/  STL.64 [R1+0x180], R2 ;  /* 0x0001800201007387 */ /* 0x0009e20000100a00 */
[----:B-1----:R-:W-:-:S03]  /*3ae90*/  IMAD.WIDE R4, R59, 0x4, R102 ;  /* 0x000000043b047825 */ /* 0x002fc600078e0266 */
[----:B------:R-:W3:Y:S01]  /*3aea0*/  LDL.LU.64 R102, [R1+0x408] ;  /* 0x0004080001667983 */ /* 0x000ee20000300a00 */
[----:B----4-:R-:W-:-:S03]  /*3aeb0*/  IMAD.WIDE R2, R59, 0x4, R104 ;  /* 0x000000043b027825 */ /* 0x010fc600078e0268 */
[----:B------:R-:W-:Y:S04]  /*3aec0*/  STL.64 [R1+0xde8], R4 ;  /* 0x000de80401007387 */ /* 0x000fe80000100a00 */
[----:B------:R-:W4:Y:S04]  /*3aed0*/  LDL.LU.64 R92, [R1+0x400] ;  /* 0x00040000015c7983 */ /* 0x000f280000300a00 */
[----:B------:R-:W4:Y:S04]  /*3aee0*/  LDL.LU.64 R104, [R1+0x428] ;  /* 0x0004280001687983 */ /* 0x000f280000300a00 */
[----:B------:R1:W-:Y:S04]  /*3aef0*/  STL.64 [R1+0x1418], R2 ;  /* 0x0014180201007387 */ /* 0x0003e80000100a00 */
[----:B------:R-:W4:Y:S04]  /*3af00*/  LDL.LU.64 R88, [R1+0x430] ;  /* 0x0004300001587983 */ /* 0x000f280000300a00 */
[----:B------:R-:W4:Y:S01]  /*3af10*/  LDL.LU.64 R86, [R1+0x438] ;  /* 0x0004380001567983 */ /* 0x000f220000300a00 */
[----:B-1----:R-:W-:-:S05]  /*3af20*/  IMAD.WIDE R2, R59, 0x4, R94 ;  /* 0x000000043b027825 */ /* 0x002fca00078e025e */
[----:B------:R1:W-:Y:S04]  /*3af30*/  STL.64 [R1+0x1580], R2 ;  /* 0x0015800201007387 */ /* 0x0003e80000100a00 */
[----:B------:R-:W4:Y:S04]  /*3af40*/  LDL.LU.64 R66, [R1+0x460] ;  /* 0x0004600001427983 */ /* 0x000f280000300a00 */
[----:B------:R-:W4:Y:S04]  /*3af50*/  LDL.LU.64 R70, [R1+0x458] ;  /* 0x0004580001467983 */ /* 0x000f280000300a00 */
[----:B------:R-:W4:Y:S01]  /*3af60*/  LDL.LU.64 R94, [R1+0x450] ;  /* 0x00045000015e7983 */ /* 0x000f220000300a00 */
[----:B-1----:R-:W-:-:S03]  /*3af70*/  IMAD.WIDE R2, R59, 0x4, R100 ;  /* 0x000000043b027825 */ /* 0x002fc600078e0264 */
[----:B------:R-:W4:Y:S04]  /*3af80*/  LDL.LU.64 R72, [R1+0x448] ;  /* 0x0004480001487983 */ /* 0x000f280000300a00 */
[----:B------:R-:W4:Y:S04]  /*3af90*/  LDL.LU.64 R68, [R1+0x440] ;  /* 0x0004400001447983 */ /* 0x000f280000300a00 */
[----:B------:R1:W-:Y:S04]  /*3afa0*/  STL.64 [R1+0x16a0], R2 ;  /* 0x0016a00201007387 */ /* 0x0003e80000100a00 */
[----:B------:R-:W4:Y:S01]  /*3afb0*/  LDL.LU.64 R100, [R1+0x468] ;  /* 0x0004680001647983 */ /* 0x000f220000300a00 */
[----:B------:R-:W-:-:S04]  /*3afc0*/  IMAD.WIDE R6, R59, 0x4, R82 ;  /* 0x000000043b067825 */ /* 0x000fc800078e0252 */
[----:B-1----:R-:W-:-:S04]  /*3afd0*/  IMAD.WIDE R2, R59, 0x4, R74 ;  /* 0x000000043b027825 */ /* 0x002fc800078e024a */
[C---:B------:R-:W-:Y:S01]  /*3afe0*/  IMAD.WIDE R4, R59.reuse, 0x4, R76 ;  /* 0x000000043b047825 */ /* 0x040fe200078e024c */
[----:B------:R1:W-:Y:S04]  /*3aff0*/  STL.64 [R1+0x178], R2 ;  /* 0x0001780201007387 */ /* 0x0003e80000100a00 */
[----:B------:R-:W-:Y:S04]  /*3b000*/  STL.64 [R1+0x170], R6 ;  /* 0x0001700601007387 */ /* 0x000fe80000100a00 */
[----:B------:R-:W4:Y:S01]  /*3b010*/  LDL.LU.64 R84, [R1+0x470] ;  /* 0x0004700001547983 */ /* 0x000f220000300a00 */
[----:B-1----:R-:W-:-:S03]  /*3b020*/  IMAD.WIDE R2, R59, 0x4, R96 ;  /* 0x000000043b027825 */ /* 0x002fc600078e0260 */
[----:B------:R-:W-:Y:S04]  /*3b030*/  STL.64 [R1+0x168], R4 ;  /* 0x0001680401007387 */ /* 0x000fe80000100a00 */
[----:B------:R-:W4:Y:S04]  /*3b040*/  LDL.LU.64 R96, [R1+0x478] ;  /* 0x0004780001607983 */ /* 0x000f280000300a00 */
[----:B------:R1:W-:Y:S04]  /*3b050*/  STL.64 [R1+0x160], R2 ;  /* 0x0001600201007387 */ /* 0x0003e80000100a00 */
[----:B------:R-:W4:Y:S01]  /*3b060*/  LDL.LU.64 R80, [R1+0x4a0] ;  /* 0x0004a00001507983 */ /* 0x000f220000300a00 */
[----:B-1----:R-:W-:-:S03]  /*3b070*/  IMAD.WIDE R2, R59, 0x4, R250 ;  /* 0x000000043b027825 */ /* 0x002fc600078e02fa */
        /* <DEDUP_REMOVED lines=9> */
[----:B--2---:R-:W-:-:S03]  /*3b110*/  IMAD.WIDE R4, R59, 0x4, R98 ;  /* 0x000000043b047825 */ /* 0x004fc600078e0262 */
[----:B------:R-:W2:Y:S04]  /*3b120*/  LDL.LU.64 R98, [R1+0x4b8] ;  /* 0x0004b80001627983 */ /* 0x000ea80000300a00 */
[----:B------:R4:W-:Y:S01]  /*3b130*/  STL.64 [R1+0x1558], R4 ;  /* 0x0015580401007387 */ /* 0x0009e20000100a00 */
[----:B---3--:R-:W-:-:S03]  /*3b140*/  IMAD.WIDE R2, R59, 0x4, R102 ;  /* 0x000000043b027825 */ /* 0x008fc600078e0266 */
[----:B------:R-:W3:Y:S04]  /*3b150*/  LDL.LU.64 R102, [R1+0x4e0] ;  /* 0x0004e00001667983 */ /* 0x000ee80000300a00 */
[----:B------:R1:W-:Y:S01]  /*3b160*/  STL.64 [R1+0x1680], R2 ;  /* 0x0016800201007387 */ /* 0x0003e20000100a00 */
[----:B----4-:R-:W-:-:S04]  /*3b170*/  IMAD.WIDE R4, R59, 0x4, R92 ;  /* 0x000000043b047825 */ /* 0x010fc800078e025c */
[C---:B-1----:R-:W-:Y:S02]  /*3b180*/  IMAD.WIDE R2, R59.reuse, 0x4, R104 ;  /* 0x000000043b027825 */ /* 0x042fe400078e0268 */
[----:B------:R-:W4:Y:S04]  /*3b190*/  LDL.LU.64 R104, [R1+0x4d8] ;  /* 0x0004d80001687983 */ /* 0x000f280000300a00 */
[----:B------:R1:W-:Y:S04]  /*3b1a0*/  STL.64 [R1+0x158], R4 ;  /* 0x0001580401007387 */ /* 0x0003e80000100a00 */
[----:B------:R1:W-:Y:S02]  /*3b1b0*/  STL.64 [R1+0x150], R2 ;  /* 0x0001500201007387 */ /* 0x0003e40000100a00 */
[----:B-1----:R-:W-:-:S04]  /*3b1c0*/  IMAD.WIDE R4, R59, 0x4, R88 ;  /* 0x000000043b047825 */ /* 0x002fc800078e0258 */
[C---:B------:R-:W-:Y:S01]  /*3b1d0*/  IMAD.WIDE R2, R59.reuse, 0x4, R86 ;  /* 0x000000043b027825 */ /* 0x040fe200078e0256 */
[----:B------:R1:W-:Y:S03]  /*3b1e0*/  STL.64 [R1+0x148], R4 ;  /* 0x0001480401007387 */ /* 0x0003e60000100a00 */
[C---:B------:R-:W-:Y:S01]  /*3b1f0*/  IMAD.WIDE R6, R59.reuse, 0x4, R66 ;  /* 0x000000043b067825 */ /* 0x040fe200078e0242 */
[----:B------:R1:W-:Y:S04]  /*3b200*/  STL.64 [R1+0x140], R2 ;  /* 0x0001400201007387 */ /* 0x0003e80000100a00 */
[----:B------:R1:W-:Y:S02]  /*3b210*/  STL.64 [R1+0xda0], R6 ;  /* 0x000da00601007387 */ /* 0x0003e40000100a00 */
[----:B-1----:R-:W-:-:S04]  /*3b220*/  IMAD.WIDE R4, R59, 0x4, R70 ;  /* 0x000000043b047825 */ /* 0x002fc800078e0246 */
[C---:B------:R-:W-:Y:S02]  /*3b230*/  IMAD.WIDE R2, R59.reuse, 0x4, R94 ;  /* 0x000000043b027825 */ /* 0x040fe400078e025e */
[----:B------:R-:W4:Y:S02]  /*3b240*/  LDL.LU.64 R94, [R1+0x4d0] ;  /* 0x0004d000015e7983 */ /* 0x000f240000300a00 */
[C---:B------:R-:W-:Y:S02]  /*3b250*/  IMAD.WIDE R6, R59.reuse, 0x4, R72 ;  /* 0x000000043b067825 */ /* 0x040fe400078e0248 */
[----:B------:R1:W-:Y:S04]  /*3b260*/  STL.64 [R1+0x13b8], R4 ;  /* 0x0013b80401007387 */ /* 0x0003e80000100a00 */
        /* <DEDUP_REMOVED lines=9> */
[----:B------:R-:W4:Y:S01]  /*3b300*/  LDL.LU.64 R100, [R1+0x4f0] ;  /* 0x0004f00001647983 */ /* 0x000f220000300a00 */
[----:B-1----:R-:W-:-:S04]  /*3b310*/  IMAD.WIDE R4, R59, 0x4, R84 ;  /* 0x000000043b047825 */ /* 0x002fc800078e0254 */
[C---:B------:R-:W-:Y:S02]  /*3b320*/  IMAD.WIDE R2, R59.reuse, 0x4, R96 ;  /* 0x000000043b027825 */ /* 0x040fe400078e0260 */
[----:B------:R-:W4:Y:S04]  /*3b330*/  LDL.LU.64 R96, [R1+0x4f8] ;  /* 0x0004f80001607983 */ /* 0x000f280000300a00 */
[----:B------:R-:W-:Y:S04]  /*3b340*/  STL.64 [R1+0x128], R4 ;  /* 0x0001280401007387 */ /* 0x000fe80000100a00 */
[----:B------:R1:W-:Y:S02]  /*3b350*/  STL.64 [R1+0x120], R2 ;  /* 0x0001200201007387 */ /* 0x0003e40000100a00 */
[----:B-1----:R-:W-:-:S02]  /*3b360*/  IMAD.WIDE R2, R59, 0x4, R250 ;  /* 0x000000043b027825 */ /* 0x002fc400078e02fa */
[----:B------:R-:W4:Y:S02]  /*3b370*/  LDL.LU.64 R250, [R1+0x520] ;  /* 0x0005200001fa7983 */ /* 0x000f240000300a00 */
[----:B------:R-:W-:-:S05]  /*3b380*/  IMAD.WIDE R4, R59, 0x4, R80 ;  /* 0x000000043b047825 */ /* 0x000fca00078e0250 */
[----:B------:R1:W-:Y:S01]  /*3b390*/  STL.64 [R1+0xd88], R4 ;  /* 0x000d880401007387 */ /* 0x0003e20000100a00 */
[----:B------:R-:W-:-:S03]  /*3b3a0*/  IMAD.WIDE R6, R59, 0x4, R82 ;  /* 0x000000043b067825 */ /* 0x000fc600078e0252 */
[----:B------:R1:W-:Y:S02]  /*3b3b0*/  STL.64 [R1+0x1388], R2 ;  /* 0x0013880201007387 */ /* 0x0003e40000100a00 */
[----:B-1----:R-:W-:-:S04]  /*3b3c0*/  IMAD.WIDE R4, R59, 0x4, R78 ;  /* 0x000000043b047825 */ /* 0x002fc800078e024e */
[C---:B------:R-:W-:Y:S01]  /*3b3d0*/  IMAD.WIDE R2, R59.reuse, 0x4, R74 ;  /* 0x000000043b027825 */ /* 0x040fe200078e024a */
[----:B------:R1:W-:Y:S04]  /*3b3e0*/  STL.64 [R1+0x1508], R4 ;  /* 0x0015080401007387 */ /* 0x0003e80000100a00 */
[----:B------:R1:W-:Y:S04]  /*3b3f0*/  STL.64 [R1+0x1640], R2 ;  /* 0x0016400201007387 */ /* 0x0003e80000100a00 */
[----:B------:R-:W-:Y:S01]  /*3b400*/  STL.64 [R1+0x118], R6 ;  /* 0x0001180601007387 */ /* 0x000fe20000100a00 */
[----:B-1----:R-:W-:-:S04]  /*3b410*/  IMAD.WIDE R4, R59, 0x4, R76 ;  /* 0x000000043b047825 */ /* 0x002fc800078e024c */
[C---:B------:R-:W-:Y:S02]  /*3b420*/  IMAD.WIDE R2, R59.reuse, 0x4, R90 ;  /* 0x000000043b027825 */ /* 0x040fe400078e025a */
[----:B------:R-:W4:Y:S04]  /*3b430*/  LDL.LU.64 R90, [R1+0x518] ;  /* 0x00051800015a7983 */ /* 0x000f280000300a00 */
[----:B------:R2:W-:Y:S04]  /*3b440*/  STL.64 [R1+0x110], R4 ;  /* 0x0001100401007387 */ /* 0x0005e80000100a00 */
[----:B------:R3:W-:Y:S01]  /*3b450*/  STL.64 [R1+0x108], R2 ;  /* 0x0001080201007387 */ /* 0x0007e20000100a00 */
[----:B--2---:R-:W-:-:S03]  /*3b460*/  IMAD.WIDE R4, R59, 0x4, R98 ;  /* 0x000000043b047825 */ /* 0x004fc600078e0262 */
[----:B------:R-:W2:Y:S04]  /*3b470*/  LDL.LU.64 R98, [R1+0x510] ;  /* 0x0005100001627983 */ /* 0x000ea80000300a00 */
[----:B------:R-:W-:Y:S04]  /*3b480*/  STL.64 [R1+0x100], R4 ;  /* 0x0001000401007387 */ /* 0x000fe80000100a00 */
[----:B------:R-:W2:Y:S01]  /*3b490*/  LDL.LU.64 R92, [R1+0x508] ;  /* 0x00050800015c7983 */ /* 0x000ea20000300a00 */
[----:B---3--:R-:W-:-:S03]  /*3b4a0*/  IMAD.WIDE R2, R59, 0x4, R102 ;  /* 0x000000043b027825 */ /* 0x008fc600078e0266 */
[----:B------:R-:W3:Y:S04]  /*3b4b0*/  LDL.LU.64 R102, [R1+0x500] ;  /* 0x0005000001667983 */ /* 0x000ee80000300a00 */
[----:B------:R4:W-:Y:S04]  /*3b4c0*/  STL.64 [R1+0xd70], R2 ;  /* 0x000d700201007387 */ /* 0x0009e80000100a00 */
[----:B------:R-:W3:Y:S04]  /*3b4d0*/  LDL.LU.64 R88, [R1+0x528] ;  /* 0x0005280001587983 */ /* 0x000ee80000300a00 */
[----:B------:R-:W3:Y:S01]  /*3b4e0*/  LDL.LU.64 R86, [R1+0x530] ;  /* 0x0005300001567983 */ /* 0x000ee20000300a00 */
[----:B----4-:R-:W-:-:S05]  /*3b4f0*/  IMAD.WIDE R2, R59, 0x4, R104 ;  /* 0x000000043b027825 */ /* 0x010fca00078e0268 */
[----:B------:R1:W-:Y:S04]  /*3b500*/  STL.64 [R1+0x1358], R2 ;  /* 0x0013580201007387 */ /* 0x0003e80000100a00 */
[----:B------:R-:W4:Y:S04]  /*3b510*/  LDL.LU.64 R66, [R1+0x538] ;  /* 0x0005380001427983 */ /* 0x000f280000300a00 */
[----:B------:R-:W4:Y:S04]  /*3b520*/  LDL.LU.64 R74, [R1+0x568] ;  /* 0x00056800014a7983 */ /* 0x000f280000300a00 */
[----:B------:R-:W4:Y:S04]  /*3b530*/  LDL.LU.64 R104, [R1+0x560] ;  /* 0x0005600001687983 */ /* 0x000f280000300a00 */
[----:B------:R-:W4:Y:S04]  /*3b540*/  LDL.LU.64 R82, [R1+0x558] ;  /* 0x0005580001527983 */ /* 0x000f280000300a00 */
[----:B------:R-:W4:Y:S01]  /*3b550*/  LDL.LU.64 R76, [R1+0x550] ;  /* 0x00055000014c7983 */ /* 0x000f220000300a00 */
[----:B-1----:R-:W-:-:S05]  /*3b560*/  IMAD.WIDE R2, R59, 0x4, R94 ;  /* 0x000000043b027825 */ /* 0x002fca00078e025e */
[----:B------:R1:W-:Y:S04]  /*3b570*/  STL.64 [R1+0x14e0], R2 ;  /* 0x0014e00201007387 */ /* 0x0003e80000100a00 */
[----:B------:R-:W4:Y:S01]  /*3b580*/  LDL.LU.64 R94, [R1+0x540] ;  /* 0x00054000015e7983 */ /* 0x000f220000300a00 */
[----:B-1----:R-:W-:-:S05]  /*3b590*/  IMAD.WIDE R2, R59, 0x4, R70 ;  /* 0x000000043b027825 */ /* 0x002fca00078e0246 */
[----:B------:R1:W-:Y:S01]  /*3b5a0*/  STL.64 [R1+0x1620], R2 ;  /* 0x0016200201007387 */ /* 0x0003e20000100a00 */
[----:B------:R-:W-:-:S05]  /*3b5b0*/  IMAD.WIDE R6, R59, 0x4, R72 ;  /* 0x000000043b067825 */ /* 0x000fca00078e0248 */
[----:B------:R-:W-:Y:S01]  /*3b5c0*/  STL.64 [R1+0xf8], R6 ;  /* 0x0000f80601007387 */ /* 0x000fe20000100a00 */
[----:B------:R-:W-:-:S03]  /*3b5d0*/  IMAD.WIDE R4, R59, 0x4, R68 ;  /* 0x000000043b047825 */ /* 0x000fc600078e0244 */
        /* <DEDUP_REMOVED lines=16> */
[----:B------:R-:W-:-:S03]  /*3b6e0*/  IMAD.WIDE R4, R59, 0x4, R90 ;  /* 0x000000043b047825 */ /* 0x000fc600078e025a */
[----:B------:R-:W4:Y:S04]  /*3b6f0*/  LDL.LU.64 R90, [R1+0x5b8] ;  /* 0x0005b800015a7983 */ /* 0x000f280000300a00 */
[----:B------:R1:W-:Y:S01]  /*3b700*/  STL.64 [R1+0xeb0], R4 ;  /* 0x000eb00401007387 */ /* 0x0003e20000100a00 */
[----:B--2---:R-:W-:-:S03]  /*3b710*/  IMAD.WIDE R2, R59, 0x4, R98 ;  /* 0x000000043b027825 */ /* 0x004fc600078e0262 */
[----:B------:R-:W2:Y:S04]  /*3b720*/  LDL.LU.64 R98, [R1+0x5c0] ;  /* 0x0005c00001627983 */ /* 0x000ea80000300a00 */
[----:B------:R3:W-:Y:S01]  /*3b730*/  STL.64 [R1+0x14b8], R2 ;  /* 0x0014b80201007387 */ /* 0x0007e20000100a00 */
[----:B-1----:R-:W-:-:S04]  /*3b740*/  IMAD.WIDE R4, R59, 0x4, R92 ;  /* 0x000000043b047825 */ /* 0x002fc800078e025c */
[C---:B---3--:R-:W-:Y:S02]  /*3b750*/  IMAD.WIDE R2, R59.reuse, 0x4, R102 ;  /* 0x000000043b027825 */ /* 0x048fe400078e0266 */
[----:B------:R-:W3:Y:S04]  /*3b760*/  LDL.LU.64 R102, [R1+0x5e8] ;  /* 0x0005e80001667983 */ /* 0x000ee80000300a00 */
[----:B------:R1:W-:Y:S04]  /*3b770*/  STL.64 [R1+0x1600], R4 ;  /* 0x0016000401007387 */ /* 0x0003e80000100a00 */
[----:B------:R1:W-:Y:S02]  /*3b780*/  STL.64 [R1+0xd8], R2 ;  /* 0x0000d80201007387 */ /* 0x0003e40000100a00 */
[----:B-1----:R-:W-:-:S04]  /*3b790*/  IMAD.WIDE R4, R59, 0x4, R88 ;  /* 0x000000043b047825 */ /* 0x002fc800078e0258 */
[C---:B------:R-:W-:Y:S01]  /*3b7a0*/  IMAD.WIDE R2, R59.reuse, 0x4, R86 ;  /* 0x000000043b027825 */ /* 0x040fe200078e0256 */
[----:B------:R1:W-:Y:S03]  /*3b7b0*/  STL.64 [R1+0xd0], R4 ;  /* 0x0000d00401007387 */ /* 0x0003e60000100a00 */
[C---:B----4-:R-:W-:Y:S01]  /*3b7c0*/  IMAD.WIDE R6, R59.reuse, 0x4, R66 ;  /* 0x000000043b067825 */ /* 0x050fe200078e0242 */
[----:B------:R4:W-:Y:S04]  /*3b7d0*/  STL.64 [R1+0xc8], R2 ;  /* 0x0000c80201007387 */ /* 0x0009e80000100a00 */
[----:B------:R4:W-:Y:S01]  /*3b7e0*/  STL.64 [R1+0xc0], R6 ;  /* 0x0000c00601007387 */ /* 0x0009e20000100a00 */
[----:B-1----:R-:W-:-:S04]  /*3b7f0*/  IMAD.WIDE R4, R59, 0x4, R74 ;  /* 0x000000043b047825 */ /* 0x002fc800078e024a */
[C---:B----4-:R-:W-:Y:S02]  /*3b800*/  IMAD.WIDE R2, R59.reuse, 0x4, R104 ;  /* 0x000000043b027825 */ /* 0x050fe400078e0268 */
        /* <DEDUP_REMOVED lines=16> */
[----:B------:R1:W-:Y:S04]  /*3b910*/  STL.64 [R1+0xb0], R4 ;  /* 0x0000b00401007387 */ /* 0x0003e80000100a00 */
[----:B------:R1:W-:Y:S02]  /*3b920*/  STL.64 [R1+0xa8], R2 ;  /* 0x0000a80201007387 */ /* 0x0003e40000100a00 */
[----:B-1----:R-:W-:-:S04]  /*3b930*/  IMAD.WIDE R4, R59, 0x4, R80 ;  /* 0x000000043b047825 */ /* 0x002fc800078e0250 */
[C---:B------:R-:W-:Y:S02]  /*3b940*/  IMAD.WIDE R2, R59.reuse, 0x4, R96 ;  /* 0x000000043b027825 */ /* 0x040fe400078e0260 */
[----:B------:R-:W4:Y:S04]  /*3b950*/  LDL.LU.64 R96, [R1+0x600] ;  /* 0x0006000001607983 */ /* 0x000f280000300a00 */
[----:B------:R1:W-:Y:S04]  /*3b960*/  STL.64 [R1+0xa0], R4 ;  /* 0x0000a00401007387 */ /* 0x0003e80000100a00 */
[----:B------:R1:W-:Y:S02]  /*3b970*/  STL.64 [R1+0x308], R2 ;  /* 0x0003080201007387 */ /* 0x0003e40000100a00 */
[----:B-1----:R-:W-:-:S04]  /*3b980*/  IMAD.WIDE R4, R59, 0x4, R78 ;  /* 0x000000043b047825 */ /* 0x002fc800078e024e */
[C---:B------:R-:W-:Y:S01]  /*3b990*/  IMAD.WIDE R2, R59.reuse, 0x4, R70 ;  /* 0x000000043b027825 */ /* 0x040fe200078e0246 */
[----:B------:R-:W-:Y:S03]  /*3b9a0*/  STL.64 [R1+0xe38], R4 ;  /* 0x000e380401007387 */ /* 0x000fe60000100a00 */
[C---:B------:R-:W-:Y:S01]  /*3b9b0*/  IMAD.WIDE R6, R59.reuse, 0x4, R72 ;  /* 0x000000043b067825 */ /* 0x040fe200078e0248 */
[----:B------:R1:W-:Y:S04]  /*3b9c0*/  STL.64 [R1+0x1468], R2 ;  /* 0x0014680201007387 */ /* 0x0003e80000100a00 */
[----:B------:R-:W-:Y:S01]  /*3b9d0*/  STL.64 [R1+0x15c0], R6 ;  /* 0x0015c00601007387 */ /* 0x000fe20000100a00 */
[----:B-1----:R-:W-:-:S03]  /*3b9e0*/  IMAD.WIDE R2, R59, 0x4, R250 ;  /* 0x000000043b027825 */ /* 0x002fc600078e02fa */
[----:B------:R-:W4:Y:S01]  /*3b9f0*/  LDL.LU.64 R250, [R1+0x608] ;  /* 0x0006080001fa7983 */ /* 0x000f220000300a00 */
[----:B------:R-:W-:-:S05]  /*3ba00*/  IMAD.WIDE R4, R59, 0x4, R68 ;  /* 0x000000043b047825 */ /* 0x000fca00078e0244 */
[----:B------:R1:W-:Y:S04]  /*3ba10*/  STL.64 [R1+0x98], R4 ;  /* 0x0000980401007387 */ /* 0x0003e80000100a00 */
[----:B------:R2:W-:Y:S01]  /*3ba20*/  STL.64 [R1+0x90], R2 ;  /* 0x0000900201007387 */ /* 0x0005e20000100a00 */
[----:B-1----:R-:W-:-:S03]  /*3ba30*/  IMAD.WIDE R4, R59, 0x4, R90 ;  /* 0x000000043b047825 */ /* 0x002fc600078e025a */
[----:B------:R-:W4:Y:S04]  /*3ba40*/  LDL.LU.64 R90, [R1+0x628] ;  /* 0x00062800015a7983 */ /* 0x000f280000300a00 */
[----:B------:R-:W-:Y:S04]  /*3ba50*/  STL.64 [R1+0x88], R4 ;  /* 0x0000880401007387 */ /* 0x000fe80000100a00 */
[----:B------:R-:W4:Y:S01]  /*3ba60*/  LDL.LU.64 R92, [R1+0x620] ;  /* 0x00062000015c7983 */ /* 0x000f220000300a00 */
[----:B--2---:R-:W-:-:S03]  /*3ba70*/  IMAD.WIDE R2, R59, 0x4, R98 ;  /* 0x000000043b027825 */ /* 0x004fc600078e0262 */
[----:B------:R-:W2:Y:S04]  /*3ba80*/  LDL.LU.64 R98, [R1+0x618] ;  /* 0x0006180001627983 */ /* 0x000ea80000300a00 */
[----:B------:R3:W-:Y:S04]  /*3ba90*/  STL.64 [R1+0x80], R2 ;  /* 0x0000800201007387 */ /* 0x0007e80000100a00 */
[----:B------:R-:W2:Y:S04]  /*3baa0*/  LDL.LU.64 R88, [R1+0x610] ;  /* 0x0006100001587983 */ /* 0x000ea80000300a00 */
[----:B------:R-:W2:Y:S01]  /*3bab0*/  LDL.LU.64 R86, [R1+0x630] ;  /* 0x0006300001567983 */ /* 0x000ea20000300a00 */
[----:B---3--:R-:W-:-:S05]  /*3bac0*/  IMAD.WIDE R2, R59, 0x4, R102 ;  /* 0x000000043b027825 */ /* 0x008fca00078e0266 */
[----:B------:R4:W-:Y:S04]  /*3bad0*/  STL.64 [R1+0x290], R2 ;  /* 0x0002900201007387 */ /* 0x0009e80000100a00 */
[----:B------:R-:W3:Y:S04]  /*3bae0*/  LDL.LU.64 R66, [R1+0x638] ;  /* 0x0006380001427983 */ /* 0x000ee80000300a00 */
[----:B------:R-:W3:Y:S04]  /*3baf0*/  LDL.LU.64 R70, [R1+0x640] ;  /* 0x0006400001467983 */ /* 0x000ee80000300a00 */
[----:B------:R-:W3:Y:S04]  /*3bb00*/  LDL.LU.64 R102, [R1+0x648] ;  /* 0x0006480001667983 */ /* 0x000ee80000300a00 */
[----:B------:R-:W3:Y:S04]  /*3bb10*/  LDL.LU.64 R72, [R1+0x668] ;  /* 0x0006680001487983 */ /* 0x000ee80000300a00 */
[----:B------:R-:W3:Y:S01]  /*3bb20*/  LDL.LU.64 R68, [R1+0x660] ;  /* 0x0006600001447983 */ /* 0x000ee20000300a00 */
[----:B----4-:R-:W-:-:S05]  /*3bb30*/  IMAD.WIDE R2, R59, 0x4, R104 ;  /* 0x000000043b027825 */ /* 0x010fca00078e0268 */
        /* <DEDUP_REMOVED lines=25> */
[----:B------:R-:W-:Y:S01]  /*3bcd0*/  STL.64 [R1+0x58], R4 ;  /* 0x0000580401007387 */ /* 0x000fe20000100a00 */
[----:B-1----:R-:W-:-:S03]  /*3bce0*/  IMAD.WIDE R2, R59, 0x4, R90 ;  /* 0x000000043b027825 */ /* 0x002fc600078e025a */
[----:B------:R-:W4:Y:S04]  /*3bcf0*/  LDL.LU.64 R90, [R1+0x6b8] ;  /* 0x0006b800015a7983 */ /* 0x000f280000300a00 */
[----:B------:R2:W-:Y:S02]  /*3bd00*/  STL.64 [R1+0xde0], R2 ;  /* 0x000de00201007387 */ /* 0x0005e40000100a00 */
[C---:B--2---:R-:W-:Y:S02]  /*3bd10*/  IMAD.WIDE R2, R59.reuse, 0x4, R98 ;  /* 0x000000043b027825 */ /* 0x044fe400078e0262 */
[----:B------:R-:W2:Y:S02]  /*3bd20*/  LDL.LU.64 R98, [R1+0x6c0] ;  /* 0x0006c00001627983 */ /* 0x000ea40000300a00 */
[----:B------:R-:W-:-:S05]  /*3bd30*/  IMAD.WIDE R4, R59, 0x4, R92 ;  /* 0x000000043b047825 */ /* 0x000fca00078e025c */
[----:B------:R1:W-:Y:S04]  /*3bd40*/  STL.64 [R1+0x1410], R4 ;  /* 0x0014100401007387 */ /* 0x0003e80000100a00 */
[----:B------:R1:W-:Y:S02]  /*3bd50*/  STL.64 [R1+0x1578], R2 ;  /* 0x0015780201007387 */ /* 0x0003e40000100a00 */
[----:B-1----:R-:W-:-:S04]  /*3bd60*/  IMAD.WIDE R4, R59, 0x4, R88 ;  /* 0x000000043b047825 */ /* 0x002fc800078e0258 */
[C---:B------:R-:W-:Y:S01]  /*3bd70*/  IMAD.WIDE R2, R59.reuse, 0x4, R86 ;  /* 0x000000043b027825 */ /* 0x040fe200078e0256 */
[----:B------:R1:W-:Y:S03]  /*3bd80*/  STL.64 [R1+0x50], R4 ;  /* 0x0000500401007387 */ /* 0x0003e60000100a00 */
[C---:B---3--:R-:W-:Y:S01]  /*3bd90*/  IMAD.WIDE R6, R59.reuse, 0x4, R66 ;  /* 0x000000043b067825 */ /* 0x048fe200078e0242 */
[----:B------:R3:W-:Y:S04]  /*3bda0*/  STL.64 [R1+0x48], R2 ;  /* 0x0000480201007387 */ /* 0x0007e80000100a00 */
[----:B------:R3:W-:Y:S01]  /*3bdb0*/  STL.64 [R1+0x40], R6 ;  /* 0x0000400601007387 */ /* 0x0007e20000100a00 */
[----:B-1----:R-:W-:-:S04]  /*3bdc0*/  IMAD.WIDE R4, R59, 0x4, R70 ;  /* 0x000000043b047825 */ /* 0x002fc800078e0246 */
[C---:B---3--:R-:W-:Y:S02]  /*3bdd0*/  IMAD.WIDE R2, R59.reuse, 0x4, R102 ;  /* 0x000000043b027825 */ /* 0x048fe400078e0266 */
[----:B------:R-:W3:Y:S02]  /*3bde0*/  LDL.LU.64 R102, [R1+0x6c8] ;  /* 0x0006c80001667983 */ /* 0x000ee40000300a00 */
[C---:B------:R-:W-:Y:S02]  /*3bdf0*/  IMAD.WIDE R6, R59.reuse, 0x4, R72 ;  /* 0x000000043b067825 */ /* 0x040fe400078e0248 */
[----:B------:R1:W-:Y:S04]  /*3be00*/  STL.64 [R1+0x38], R4 ;  /* 0x0000380401007387 */ /* 0x0003e80000100a00 */
[----:B------:R4:W-:Y:S04]  /*3be10*/  STL.64 [R1+0x30], R2 ;  /* 0x0000300201007387 */ /* 0x0009e80000100a00 */
[----:B------:R-:W-:Y:S01]  /*3be20*/  STL.64 [R1+0xdb8], R6 ;  /* 0x000db80601007387 */ /* 0x000fe20000100a00 */
[----:B-1----:R-:W-:-:S03]  /*3be30*/  IMAD.WIDE R4, R59, 0x4, R68 ;  /* 0x000000043b047825 */ /* 0x002fc600078e0244 */
[----:B------:R-:W3:Y:S01]  /*3be40*/  LDL.LU.64 R70, [R1+0x6e8] ;  /* 0x0006e80001467983 */ /* 0x000ee20000300a00 */
[----:B----4-:R-:W-:-:S03]  /*3be50*/  IMAD.WIDE R2, R59, 0x4, R104 ;  /* 0x000000043b027825 */ /* 0x010fc600078e0268 */
        /* <DEDUP_REMOVED lines=20> */
[----:B------:R-:W-:Y:S01]  /*3bfa0*/  STL.64 [R1+0x13b0], R6 ;  /* 0x0013b00601007387 */ /* 0x000fe20000100a00 */
[----:B-1----:R-:W-:-:S03]  /*3bfb0*/  IMAD.WIDE R4, R59, 0x4, R76 ;  /* 0x000000043b047825 */ /* 0x002fc600078e024c */
[----:B------:R-:W4:Y:S01]  /*3bfc0*/  LDL.LU.64 R82, [R1+0x700] ;  /* 0x0007000001527983 */ /* 0x000f220000300a00 */
[----:B------:R-:W-:-:S03]  /*3bfd0*/  IMAD.WIDE R2, R59, 0x4, R96 ;  /* 0x000000043b027825 */ /* 0x000fc600078e0260 */
[----:B------:R-:W-:Y:S04]  /*3bfe0*/  STL.64 [R1+0x1528], R4 ;  /* 0x0015280401007387 */ /* 0x000fe80000100a00 */
[----:B------:R2:W-:Y:S01]  /*3bff0*/  STL.64 [R1], R2 ;  /* 0x0000000201007387 */ /* 0x0005e20000100a00 */
[----:B------:R-:W-:-:S05]  /*3c000*/  IMAD.WIDE R250, R59, 0x4, R250 ;  /* 0x000000043bfa7825 */ /* 0x000fca00078e02fa */
[----:B------:R-:W-:Y:S04]  /*3c010*/  STL.64 [R1+0x2b40], R250 ;  /* 0x002b40fa01007387 */ /* 0x000fe80000100a00 */
[----:B------:R-:W4:Y:S01]  /*3c020*/  LDL.LU.64 R76, [R1+0x708] ;  /* 0x00070800014c7983 */ /* 0x000f220000300a00 */
[----:B------:R-:W-:-:S05]  /*3c030*/  IMAD.WIDE R248, R59, 0x4, R90 ;  /* 0x000000043bf87825 */ /* 0x000fca00078e025a */
[----:B------:R-:W-:Y:S04]  /*3c040*/  STL.64 [R1+0x2b48], R248 ;  /* 0x002b48f801007387 */ /* 0x000fe80000100a00 */
[----:B------:R-:W4:Y:S01]  /*3c050*/  LDL.LU.64 R80, [R1+0x728] ;  /* 0x0007280001507983 */ /* 0x000f220000300a00 */
[----:B--2---:R-:W-:-:S03]  /*3c060*/  IMAD.WIDE R2, R59, 0x4, R98 ;  /* 0x000000043b027825 */ /* 0x004fc600078e0262 */
[----:B------:R-:W2:Y:S04]  /*3c070*/  LDL.LU.64 R98, [R1+0x720] ;  /* 0x0007200001627983 */ /* 0x000ea80000300a00 */
[----:B------:R-:W2:Y:S04]  /*3c080*/  LDL.LU.64 R78, [R1+0x718] ;  /* 0x00071800014e7983 */ /* 0x000ea80000300a00 */
[----:B------:R-:W2:Y:S04]  /*3c090*/  LDL.LU.64 R96, [R1+0x710] ;  /* 0x0007100001607983 */ /* 0x000ea80000300a00 */
[----:B------:R-:W-:Y:S04]  /*3c0a0*/  STL.64 [R1+0x2b50], R2 ;  /* 0x002b500201007387 */ /* 0x000fe80000100a00 */
[----:B------:R-:W2:Y:S01]  /*3c0b0*/  LDL.LU.64 R90, [R1+0x730] ;  /* 0x00073000015a7983 */ /* 0x000ea20000300a00 */
[----:B---3--:R-:W-:-:S03]  /*3c0c0*/  IMAD.WIDE R4, R59, 0x4, R102 ;  /* 0x000000043b047825 */ /* 0x008fc600078e0266 */
[----:B------:R-:W3:Y:S04]  /*3c0d0*/  LDL.LU.64 R102, [R1+0x738] ;  /* 0x0007380001667983 */ /* 0x000ee80000300a00 */
[----:B------:R4:W-:Y:S01]  /*3c0e0*/  STL.64 [R1+0x2b20], R4 ;  /* 0x002b200401007387 */ /* 0x0009e20000100a00 */
[----:B------:R-:W-:-:S05]  /*3c0f0*/  IMAD.WIDE R6, R59, 0x4, R70 ;  /* 0x000000043b067825 */ /* 0x000fca00078e0246 */
[----:B------:R1:W-:Y:S01]  /*3c100*/  STL.64 [R1+0xd80], R6 ;  /* 0x000d800601007387 */ /* 0x0003e20000100a00 */
[----:B----4-:R-:W-:-:S05]  /*3c110*/  IMAD.WIDE R4, R59, 0x4, R72 ;  /* 0x000000043b047825 */ /* 0x010fca00078e0248 */
[----:B------:R2:W-:Y:S01]  /*3c120*/  STL.64 [R1+0x1380], R4 ;  /* 0x0013800401007387 */ /* 0x0005e20000100a00 */
[----:B------:R-:W-:-:S04]  /*3c130*/  IMAD.WIDE R2, R59, 0x4, R68 ;  /* 0x000000043b027825 */ /* 0x000fc800078e0244 */
[C---:B-1----:R-:W-:Y:S02]  /*3c140*/  IMAD.WIDE R6, R59.reuse, 0x4, R104 ;  /* 0x000000043b067825 */ /* 0x042fe400078e0268 */
[----:B------:R-:W4:Y:S04]  /*3c150*/  LDL.LU.64 R104, [R1+0x740] ;  /* 0x0007400001687983 */ /* 0x000f280000300a00 */
[----:B------:R1:W-:Y:S04]  /*3c160*/  STL.64 [R1+0x1500], R2 ;  /* 0x0015000201007387 */ /* 0x0003e80000100a00 */
[----:B------:R-:W-:Y:S01]  /*3c170*/  STL.64 [R1+0x2b58], R6 ;  /* 0x002b580601007387 */ /* 0x000fe20000100a00 */
[----:B------:R-:W-:-:S03]  /*3c180*/  IMAD.WIDE R8, R59, 0x4, R94 ;  /* 0x000000043b087825 */ /* 0x000fc600078e025e */
[----:B------:R-:W4:Y:S04]  /*3c190*/  LDL.LU.64 R94, [R1+0x748] ;  /* 0x00074800015e7983 */ /* 0x000f280000300a00 */
[----:B------:R-:W-:Y:S04]  /*3c1a0*/  STL.64 [R1+0x2b60], R8 ;  /* 0x002b600801007387 */ /* 0x000fe80000100a00 */
[----:B------:R-:W4:Y:S04]  /*3c1b0*/  LDL.LU.64 R74, [R1+0x768] ;  /* 0x00076800014a7983 */ /* 0x000f280000300a00 */
[----:B------:R-:W4:Y:S04]  /*3c1c0*/  LDL.LU.64 R70, [R1+0x760] ;  /* 0x0007600001467983 */ /* 0x000f280000300a00 */
[----:B------:R-:W4:Y:S01]  /*3c1d0*/  LDL.LU.64 R72, [R1+0x758] ;  /* 0x0007580001487983 */ /* 0x000f220000300a00 */
[----:B------:R-:W-:-:S03]  /*3c1e0*/  IMAD.WIDE R10, R59, 0x4, R100 ;  /* 0x000000043b0a7825 */ /* 0x000fc600078e0264 */
[----:B------:R-:W4:Y:S04]  /*3c1f0*/  LDL.LU.64 R100, [R1+0x750] ;  /* 0x0007500001647983 */ /* 0x000f280000300a00 */
[----:B------:R-:W-:Y:S04]  /*3c200*/  STL.64 [R1+0x2b68], R10 ;  /* 0x002b680a01007387 */ /* 0x000fe80000100a00 */
[----:B------:R-:W4:Y:S01]  /*3c210*/  LDL.LU.64 R68, [R1+0x770] ;  /* 0x0007700001447983 */ /* 0x000f220000300a00 */
[----:B------:R-:W-:-:S03]  /*3c220*/  IMAD.WIDE R12, R59, 0x4, R82 ;  /* 0x000000043b0c7825 */ /* 0x000fc600078e0252 */
[----:B------:R-:W4:Y:S04]  /*3c230*/  LDL.LU.64 R82, [R1+0x778] ;  /* 0x0007780001527983 */ /* 0x000f280000300a00 */
[----:B------:R-:W-:Y:S01]  /*3c240*/  STL.64 [R1+0x2b70], R12 ;  /* 0x002b700c01007387 */ /* 0x000fe20000100a00 */
[----:B------:R-:W-:-:S03]  /*3c250*/  IMAD.WIDE R14, R59, 0x4, R76 ;  /* 0x000000043b0e7825 */ /* 0x000fc600078e024c */
[----:B------:R-:W4:Y:S04]  /*3c260*/  LDL.LU.64 R76, [R1+0x780] ;  /* 0x00078000014c7983 */ /* 0x000f280000300a00 */
[----:B------:R-:W-:Y:S01]  /*3c270*/  STL.64 [R1+0x2b28], R14 ;  /* 0x002b280e01007387 */ /* 0x000fe20000100a00 */
[----:B--2---:R-:W-:-:S03]  /*3c280*/  IMAD.WIDE R4, R59, 0x4, R98 ;  /* 0x000000043b047825 */ /* 0x004fc600078e0262 */
[----:B------:R-:W2:Y:S01]  /*3c290*/  LDL.LU.64 R98, [R1+0x788] ;  /* 0x0007880001627983 */ /* 0x000ea20000300a00 */
[----:B-1----:R-:W-:-:S04]  /*3c2a0*/  IMAD.WIDE R2, R59, 0x4, R80 ;  /* 0x000000043b027825 */ /* 0x002fc800078e0250 */
[C---:B------:R-:W-:Y:S01]  /*3c2b0*/  IMAD.WIDE R16, R59.reuse, 0x4, R96 ;  /* 0x000000043b107825 */ /* 0x040fe200078e0260 */
[----:B------:R1:W-:Y:S04]  /*3c2c0*/  STL.64 [R1+0xd68], R2 ;  /* 0x000d680201007387 */ /* 0x0003e80000100a00 */
[----:B------:R3:W-:Y:S01]  /*3c2d0*/  STL.64 [R1+0x1350], R4 ;  /* 0x0013500401007387 */ /* 0x0007e20000100a00 */
[----:B------:R-:W-:-:S03]  /*3c2e0*/  IMAD.WIDE R18, R59, 0x4, R90 ;  /* 0x000000043b127825 */ /* 0x000fc600078e025a */
[----:B------:R-:W-:Y:S01]  /*3c2f0*/  STL.64 [R1+0x2b78], R16 ;  /* 0x002b781001007387 */ /* 0x000fe20000100a00 */
[----:B-1----:R-:W-:-:S05]  /*3c300*/  IMAD.WIDE R2, R59, 0x4, R78 ;  /* 0x000000043b027825 */ /* 0x002fca00078e024e */
[----:B------:R1:W-:Y:S04]  /*3c310*/  STL.64 [R1+0x14d8], R2 ;  /* 0x0014d80201007387 */ /* 0x0003e80000100a00 */
[----:B------:R-:W-:Y:S04]  /*3c320*/  STL.64 [R1+0x2b80], R18 ;  /* 0x002b801201007387 */ /* 0x000fe80000100a00 */
[----:B------:R-:W2:Y:S04]  /*3c330*/  LDL.LU.64 R96, [R1+0x7a8] ;  /* 0x0007a80001607983 */ /* 0x000ea80000300a00 */
[----:B------:R-:W2:Y:S01]  /*3c340*/  LDL.LU.64 R90, [R1+0x7a0] ;  /* 0x0007a000015a7983 */ /* 0x000ea20000300a00 */
[----:B---3--:R-:W-:-:S03]  /*3c350*/  IMAD.WIDE R20, R59, 0x4, R102 ;  /* 0x000000043b147825 */ /* 0x008fc600078e0266 */
[----:B------:R-:W3:Y:S04]  /*3c360*/  LDL.LU.64 R102, [R1+0x798] ;  /* 0x0007980001667983 */ /* 0x000ee80000300a00 */
[----:B------:R-:W-:Y:S01]  /*3c370*/  STL.64 [R1+0x2b88], R20 ;  /* 0x002b881401007387 */ /* 0x000fe20000100a00 */
[----:B----4-:R-:W-:-:S03]  /*3c380*/  IMAD.WIDE R22, R59, 0x4, R104 ;  /* 0x000000043b167825 */ /* 0x010fc600078e0268 */
[----:B------:R-:W4:Y:S04]  /*3c390*/  LDL.LU.64 R104, [R1+0x790] ;  /* 0x0007900001687983 */ /* 0x000f280000300a00 */
[----:B------:R-:W-:Y:S01]  /*3c3a0*/  STL.64 [R1+0x2b90], R22 ;  /* 0x002b901601007387 */ /* 0x000fe20000100a00 */
[----:B------:R-:W-:-:S03]  /*3c3b0*/  IMAD.WIDE R24, R59, 0x4, R94 ;  /* 0x000000043b187825 */ /* 0x000fc600078e025e */
[----:B------:R-:W4:Y:S01]  /*3c3c0*/  LDL.LU.64 R94, [R1+0x7b0] ;  /* 0x0007b000015e7983 */ /* 0x000f220000300a00 */
[----:B------:R-:W-:-:S03]  /*3c3d0*/  IMAD.WIDE R6, R59, 0x4, R74 ;  /* 0x000000043b067825 */ /* 0x000fc600078e024a */
[----:B------:R-:W-:Y:S01]  /*3c3e0*/  STL.64 [R1+0x2b30], R24 ;  /* 0x002b301801007387 */ /* 0x000fe20000100a00 */
[----:B------:R-:W-:-:S03]  /*3c3f0*/  IMAD.WIDE R4, R59, 0x4, R70 ;  /* 0x000000043b047825 */ /* 0x000fc600078e0246 */
[----:B------:R-:W-:Y:S01]  /*3c400*/  STL.64 [R1+0xd50], R6 ;  /* 0x000d500601007387 */ /* 0x000fe20000100a00 */
[----:B-1----:R-:W-:-:S03]  /*3c410*/  IMAD.WIDE R2, R59, 0x4, R72 ;  /* 0x000000043b027825 */ /* 0x002fc600078e0248 */
[----:B------:R-:W-:Y:S01]  /*3c420*/  STL.64 [R1+0xea8], R4 ;  /* 0x000ea80401007387 */ /* 0x000fe20000100a00 */
[----:B------:R-:W-:-:S03]  /*3c430*/  IMAD.WIDE R26, R59, 0x4, R100 ;  /* 0x000000043b1a7825 */ /* 0x000fc600078e0264 */
[----:B------:R-:W4:Y:S01]  /*3c440*/  LDL.LU.64 R100, [R1+0x7b8] ;  /* 0x0007b80001647983 */ /* 0x000f220000300a00 */
[----:B------:R-:W-:-:S03]  /*3c450*/  IMAD.WIDE R28, R59, 0x4, R68 ;  /* 0x000000043b1c7825 */ /* 0x000fc600078e0244 */
[----:B------:R1:W-:Y:S04]  /*3c460*/  STL.64 [R1+0x14b0], R2 ;  /* 0x0014b00201007387 */ /* 0x0003e80000100a00 */
[----:B------:R-:W-:Y:S04]  /*3c470*/  STL.64 [R1+0x2b98], R26 ;  /* 0x002b981a01007387 */ /* 0x000fe80000100a00 */
[----:B------:R-:W-:Y:S01]  /*3c480*/  STL.64 [R1+0x2ba0], R28 ;  /* 0x002ba01c01007387 */ /* 0x000fe20000100a00 */
[----:B------:R-:W-:-:S05]  /*3c490*/  IMAD.WIDE R30, R59, 0x4, R82 ;  /* 0x000000043b1e7825 */ /* 0x000fca00078e0252 */
[----:B------:R-:W-:Y:S04]  /*3c4a0*/  STL.64 [R1+0x2ba8], R30 ;  /* 0x002ba81e01007387 */ /* 0x000fe80000100a00 */
[----:B------:R-:W4:Y:S04]  /*3c4b0*/  LDL.LU.64 R88, [R1+0x7c0] ;  /* 0x0007c00001587983 */ /* 0x000f280000300a00 */
[----:B------:R-:W4:Y:S01]  /*3c4c0*/  LDL.LU.64 R86, [R1+0x7c8] ;  /* 0x0007c80001567983 */ /* 0x000f220000300a00 */
[----:B------:R-:W-:-:S05]  /*3c4d0*/  IMAD.WIDE R32, R59, 0x4, R76 ;  /* 0x000000043b207825 */ /* 0x000fca00078e024c */
[----:B------:R-:W-:Y:S04]  /*3c4e0*/  STL.64 [R1+0x2bb0], R32 ;  /* 0x002bb02001007387 */ /* 0x000fe80000100a00 */
[----:B------:R-:W4:Y:S04]  /*3c4f0*/  LDL.LU.64 R66, [R1+0x7e8] ;  /* 0x0007e80001427983 */ /* 0x000f280000300a00 */
[----:B------:R-:W4:Y:S04]  /*3c500*/  LDL.LU.64 R84, [R1+0x7e0] ;  /* 0x0007e00001547983 */ /* 0x000f280000300a00 */
[----:B------:R-:W4:Y:S04]  /*3c510*/  LDL.LU.64 R80, [R1+0x7d8] ;  /* 0x0007d80001507983 */ /* 0x000f280000300a00 */
[----:B------:R-:W4:Y:S01]  /*3c520*/  LDL.LU.64 R78, [R1+0x7d0] ;  /* 0x0007d000014e7983 */ /* 0x000f220000300a00 */
[----:B--2---:R-:W-:-:S03]  /*3c530*/  IMAD.WIDE R34, R59, 0x4, R98 ;  /* 0x000000043b227825 */ /* 0x004fc600078e0262 */
[----:B------:R-:W2:Y:S04]  /*3c540*/  LDL.LU.64 R98, [R1+0x7f0] ;  /* 0x0007f00001627983 */ /* 0x000ea80000300a00 */
[----:B------:R-:W-:Y:S04]  /*3c550*/  STL.64 [R1+0x2b38], R34 ;  /* 0x002b382201007387 */ /* 0x000fe80000100a00 */
[----:B------:R-:W2:Y:S01]  /*3c560*/  LDL.LU.64 R74, [R1+0x7f8] ;  /* 0x0007f800014a7983 */ /* 0x000ea20000300a00 */
[----:B-1----:R-:W-:-:S04]  /*3c570*/  IMAD.WIDE R2, R59, 0x4, R96 ;  /* 0x000000043b027825 */ /* 0x002fc800078e0260 */
[C---:B------:R-:W-:Y:S01]  /*3c580*/  IMAD.WIDE R4, R59.reuse, 0x4, R90 ;  /* 0x000000043b047825 */ /* 0x040fe200078e025a */
[----:B------:R3:W-:Y:S04]  /*3c590*/  STL.64 [R1+0xd40], R2 ;  /* 0x000d400201007387 */ /* 0x0007e80000100a00 */
[----:B------:R1:W-:Y:S04]  /*3c5a0*/  STL.64 [R1+0xe68], R4 ;  /* 0x000e680401007387 */ /* 0x0003e80000100a00 */
[----:B------:R-:W2:Y:S01]  /*3c5b0*/  LDL.LU.64 R70, [R1+0x800] ;  /* 0x0008000001467983 */ /* 0x000ea20000300a00 */
[----:B---3--:R-:W-:-:S05]  /*3c5c0*/  IMAD.WIDE R2, R59, 0x4, R102 ;  /* 0x000000043b027825 */ /* 0x008fca00078e0266 */
[----:B------:R3:W-:Y:S04]  /*3c5d0*/  STL.64 [R1+0x1488], R2 ;  /* 0x0014880201007387 */ /* 0x0007e80000100a00 */
[----:B------:R-:W2:Y:S01]  /*3c5e0*/  LDL.LU.64 R102, [R1+0x808] ;  /* 0x0008080001667983 */ /* 0x000ea20000300a00 */
[----:B----4-:R-:W-:-:S03]  /*3c5f0*/  IMAD.WIDE R36, R59, 0x4, R104 ;  /* 0x000000043b247825 */ /* 0x010fc600078e0268 */
[----:B------:R-:W4:Y:S04]  /*3c600*/  LDL.LU.64 R104, [R1+0x828] ;  /* 0x0008280001687983 */ /* 0x000f280000300a00 */
[----:B------:R-:W-:Y:S04]  /*3c610*/  STL.64 [R1+0x2bb8], R36 ;  /* 0x002bb82401007387 */ /* 0x000fe80000100a00 */
[----:B------:R-:W4:Y:S04]  /*3c620*/  LDL.LU.64 R72, [R1+0x820] ;  /* 0x0008200001487983 */ /* 0x000f280000300a00 */
        /* <DEDUP_REMOVED lines=8> */
[----:B------:R-:W-:-:S03]  /*3c6b0*/  IMAD.WIDE R40, R59, 0x4, R100 ;  /* 0x000000043b287825 */ /* 0x000fc600078e0264 */
[----:B------:R-:W4:Y:S04]  /*3c6c0*/  LDL.LU.64 R100, [R1+0x850] ;  /* 0x0008500001647983 */ /* 0x000f280000300a00 */
[----:B------:R-:W-:Y:S01]  /*3c6d0*/  STL.64 [R1+0x2bc8], R40 ;  /* 0x002bc82801007387 */ /* 0x000fe20000100a00 */
[----:B------:R-:W-:-:S04]  /*3c6e0*/  IMAD.WIDE R42, R59, 0x4, R88 ;  /* 0x000000043b2a7825 */ /* 0x000fc800078e0258 */
[C---:B------:R-:W-:Y:S01]  /*3c6f0*/  IMAD.WIDE R44, R59.reuse, 0x4, R86 ;  /* 0x000000043b2c7825 */ /* 0x040fe200078e0256 */
[----:B------:R-:W-:Y:S04]  /*3c700*/  STL.64 [R1+0x2bd0], R42 ;  /* 0x002bd02a01007387 */ /* 0x000fe80000100a00 */
[----:B------:R-:W-:Y:S01]  /*3c710*/  STL.64 [R1+0x2bd8], R44 ;  /* 0x002bd82c01007387 */ /* 0x000fe20000100a00 */
[----:B------:R-:W-:-:S04]  /*3c720*/  IMAD.WIDE R6, R59, 0x4, R66 ;  /* 0x000000043b067825 */ /* 0x000fc800078e0242 */
[C---:B-1----:R-:W-:Y:S01]  /*3c730*/  IMAD.WIDE R4, R59.reuse, 0x4, R84 ;  /* 0x000000043b047825 */ /* 0x042fe200078e0254 */
[----:B------:R-:W-:Y:S03]  /*3c740*/  STL.64 [R1+0xc08], R6 ;  /* 0x000c080601007387 */ /* 0x000fe60000100a00 */
[----:B---3--:R-:W-:-:S04]  /*3c750*/  IMAD.WIDE R2, R59, 0x4, R80 ;  /* 0x000000043b027825 */ /* 0x008fc800078e0250 */
[C---:B------:R-:W-:Y:S01]  /*3c760*/  IMAD.WIDE R46, R59.reuse, 0x4, R78 ;  /* 0x000000043b2e7825 */ /* 0x040fe200078e024e */
[----:B------:R-:W-:Y:S04]  /*3c770*/  STL.64 [R1+0xe30], R4 ;  /* 0x000e300401007387 */ /* 0x000fe80000100a00 */
[----:B------:R-:W-:Y:S04]  /*3c780*/  STL.64 [R1+0x2be0], R46 ;  /* 0x002be02e01007387 */ /* 0x000fe80000100a00 */
[----:B------:R4:W-:Y:S01]  /*3c790*/  STL.64 [R1+0x1460], R2 ;  /* 0x0014600201007387 */ /* 0x0009e20000100a00 */
[----:B--2---:R-:W-:-:S03]  /*3c7a0*/  IMAD.WIDE R48, R59, 0x4, R98 ;  /* 0x000000043b307825 */ /* 0x004fc600078e0262 */
[----:B------:R-:W2:Y:S01]  /*3c7b0*/  LDL.LU.64 R98, [R1+0x868] ;  /* 0x0008680001627983 */ /* 0x000ea20000300a00 */
[----:B------:R-:W-:-:S03]  /*3c7c0*/  IMAD.WIDE R50, R59, 0x4, R74 ;  /* 0x000000043b327825 */ /* 0x000fc600078e024a */
[----:B------:R-:W-:Y:S04]  /*3c7d0*/  STL.64 [R1+0x2be8], R48 ;  /* 0x002be83001007387 */ /* 0x000fe80000100a00 */
[----:B------:R-:W-:Y:S01]  /*3c7e0*/  STL.64 [R1+0x2bf0], R50 ;  /* 0x002bf03201007387 */ /* 0x000fe20000100a00 */
[----:B------:R-:W-:-:S05]  /*3c7f0*/  IMAD.WIDE R52, R59, 0x4, R70 ;  /* 0x000000043b347825 */ /* 0x000fca00078e0246 */
[----:B------:R-:W-:Y:S01]  /*3c800*/  STL.64 [R1+0x2bf8], R52 ;  /* 0x002bf83401007387 */ /* 0x000fe20000100a00 */
[----:B------:R-:W-:-:S05]  /*3c810*/  IMAD.WIDE R54, R59, 0x4, R102 ;  /* 0x000000043b367825 */ /* 0x000fca00078e0266 */
[----:B------:R-:W-:Y:S04]  /*3c820*/  STL.64 [R1+0x2c00], R54 ;  /* 0x002c003601007387 */ /* 0x000fe80000100a00 */
[----:B------:R-:W3:Y:S01]  /*3c830*/  LDL.LU.64 R102, [R1+0x860] ;  /* 0x0008600001667983 */ /* 0x000ee20000300a00 */
[----:B----4-:R-:W-:-:S03]  /*3c840*/  IMAD.WIDE R2, R59, 0x4, R104 ;  /* 0x000000043b027825 */ /* 0x010fc600078e0268 */
[----:B------:R-:W4:Y:S04]  /*3c850*/  LDL.LU.64 R104, [R1+0x858] ;  /* 0x0008580001687983 */ /* 0x000f280000300a00 */
[----:B------:R1:W-:Y:S01]  /*3c860*/  STL.64 [R1+0x6a0], R2 ;  /* 0x0006a00201007387 */ /* 0x0003e20000100a00 */
[----:B------:R-:W-:-:S04]  /*3c870*/  IMAD.WIDE R4, R59, 0x4, R72 ;  /* 0x000000043b047825 */ /* 0x000fc800078e0248 */
[C---:B------:R-:W-:Y:S01]  /*3c880*/  IMAD.WIDE R56, R59.reuse, 0x4, R82 ;  /* 0x000000043b387825 */ /* 0x040fe200078e0252 */
[----:B------:R-:W-:Y:S03]  /*3c890*/  STL.64 [R1+0xe00], R4 ;  /* 0x000e000401007387 */ /* 0x000fe60000100a00 */
[C---:B-1----:R-:W-:Y:S01]  /*3c8a0*/  IMAD.WIDE R2, R59.reuse, 0x4, R68 ;  /* 0x000000043b027825 */ /* 0x042fe200078e0244 */
[----:B------:R-:W-:Y:S04]  /*3c8b0*/  STL.64 [R1+0x2c08], R56 ;  /* 0x002c083801007387 */ /* 0x000fe80000100a00 */
[----:B------:R1:W-:Y:S04]  /*3c8c0*/  STL.64 [R1+0x1438], R2 ;  /* 0x0014380201007387 */ /* 0x0003e80000100a00 */
[----:B------:R-:W4:Y:S01]  /*3c8d0*/  LDL.LU.64 R70, [R1+0x870] ;  /* 0x0008700001467983 */ /* 0x000f220000300a00 */
[----:B------:R-:W-:-:S03]  /*3c8e0*/  IMAD.WIDE R60, R59, 0x4, R76 ;  /* 0x000000043b3c7825 */ /* 0x000fc600078e024c */
[----:B------:R-:W4:Y:S01]  /*3c8f0*/  LDL.LU.64 R72, [R1+0x878] ;  /* 0x0008780001487983 */ /* 0x000f220000300a00 */
[----:B-1----:R-:W-:-:S05]  /*3c900*/  IMAD.WIDE R2, R59, 0x4, R100 ;  /* 0x000000043b027825 */ /* 0x002fca00078e0264 */
[----:B------:R2:W-:Y:S04]  /*3c910*/  STL.64 [R1+0x1c0], R2 ;  /* 0x0001c00201007387 */ /* 0x0005e80000100a00 */
[----:B------:R-:W4:Y:S04]  /*3c920*/  LDL.LU.64 R74, [R1+0x880] ;  /* 0x00088000014a7983 */ /* 0x000f280000300a00 */
        /* <DEDUP_REMOVED lines=10> */
[----:B------:R-:W4:Y:S01]  /*3c9d0*/  LDL.LU.64 R116, [R1+0x8e8] ;  /* 0x0008e80001747983 */ /* 0x000f220000300a00 */
[----:B--2---:R-:W-:-:S05]  /*3c9e0*/  IMAD.WIDE R2, R59, 0x4, R98 ;  /* 0x000000043b027825 */ /* 0x004fca00078e0262 */
[----:B------:R3:W-:Y:S04]  /*3c9f0*/  STL.64 [R1+0xdd8], R2 ;  /* 0x000dd80201007387 */ /* 0x0007e80000100a00 */
[----:B------:R-:W2:Y:S01]  /*3ca00*/  LDL.LU.64 R114, [R1+0x8e0] ;  /* 0x0008e00001727983 */ /* 0x000ea20000300a00 */
[----:B------:R-:W-:-:S03]  /*3ca10*/  IMAD.WIDE R64, R59, 0x4, R90 ;  /* 0x000000043b407825 */ /* 0x000fc600078e025a */
[----:B------:R-:W2:Y:S01]  /*3ca20*/  LDL.LU.64 R88, [R1+0x8d8] ;  /* 0x0008d80001587983 */ /* 0x000ea20000300a00 */
[----:B------:R-:W-:-:S03]  /*3ca30*/  IMAD.WIDE R66, R59, 0x4, R94 ;  /* 0x000000043b427825 */ /* 0x000fc600078e025e */
[----:B------:R-:W2:Y:S01]  /*3ca40*/  LDL.LU.64 R90, [R1+0x8f0] ;  /* 0x0008f000015a7983 */ /* 0x000ea20000300a00 */
[----:B------:R-:W-:-:S03]  /*3ca50*/  IMAD.WIDE R62, R59, 0x4, R96 ;  /* 0x000000043b3e7825 */ /* 0x000fc600078e0260 */
[----:B------:R-:W2:Y:S04]  /*3ca60*/  LDL.LU.64 R92, [R1+0x8f8] ;  /* 0x0008f800015c7983 */ /* 0x000ea80000300a00 */
[----:B------:R-:W2:Y:S04]  /*3ca70*/  LDL.LU.64 R94, [R1+0x900] ;  /* 0x00090000015e7983 */ /* 0x000ea80000300a00 */
[----:B------:R-:W2:Y:S01]  /*3ca80*/  LDL.LU.64 R96, [R1+0x908] ;  /* 0x0009080001607983 */ /* 0x000ea20000300a00 */
[----:B---3--:R-:W-:-:S05]  /*3ca90*/  IMAD.WIDE R2, R59, 0x4, R102 ;  /* 0x000000043b027825 */ /* 0x008fca00078e0266 */
[----:B------:R1:W-:Y:S04]  /*3caa0*/  STL.64 [R1+0x1408], R2 ;  /* 0x0014080201007387 */ /* 0x0003e80000100a00 */
[----:B------:R-:W3:Y:S04]  /*3cab0*/  LDL.LU.64 R112, [R1+0x910] ;  /* 0x0009100001707983 */ /* 0x000ee80000300a00 */
[----:B------:R-:W3:Y:S04]  /*3cac0*/  LDL.LU.64 R110, [R1+0x928] ;  /* 0x00092800016e7983 */ /* 0x000ee80000300a00 */
[----:B------:R-:W3:Y:S01]  /*3cad0*/  LDL.LU.64 R108, [R1+0x920] ;  /* 0x00092000016c7983 */ /* 0x000ee20000300a00 */
[----:B----4-:R-:W-:-:S03]  /*3cae0*/  IMAD.WIDE R68, R59, 0x4, R104 ;  /* 0x000000043b447825 */ /* 0x010fc600078e0268 */
[----:B------:R-:W2:Y:S04]  /*3caf0*/  LDL.LU.64 R98, [R1+0x918] ;  /* 0x0009180001627983 */ /* 0x000ea80000300a00 */
[----:B------:R-:W2:Y:S04]  /*3cb00*/  LDL.LU.64 R100, [R1+0x930] ;  /* 0x0009300001647983 */ /* 0x000ea80000300a00 */
[----:B------:R-:W2:Y:S04]  /*3cb10*/  LDL.LU.64 R102, [R1+0x938] ;  /* 0x0009380001667983 */ /* 0x000ea80000300a00 */
[----:B------:R-:W2:Y:S04]  /*3cb20*/  LDL.LU.64 R104, [R1+0x940] ;  /* 0x0009400001687983 */ /* 0x000ea80000300a00 */
[----:B------:R-:W2:Y:S01]  /*3cb30*/  LDL.LU.64 R106, [R1+0x948] ;  /* 0x00094800016a7983 */ /* 0x000ea20000300a00 */
[----:B------:R-:W-:-:S04]  /*3cb40*/  IMAD.WIDE R6, R59, 0x4, R124 ;  /* 0x000000043b067825 */ /* 0x000fc800078e027c */
[C---:B------:R-:W-:Y:S01]  /*3cb50*/  IMAD.WIDE R4, R59.reuse, 0x4, R122 ;  /* 0x000000043b047825 */ /* 0x040fe200078e027a */
[----:B------:R1:W-:Y:S03]  /*3cb60*/  STL.64 [R1+0x1c8], R6 ;  /* 0x0001c80601007387 */ /* 0x0003e60000100a00 */
[C---:B-1----:R-:W-:Y:S01]  /*3cb70*/  IMAD.WIDE R2, R59.reuse, 0x4, R120 ;  /* 0x000000043b027825 */ /* 0x042fe200078e0278 */
[----:B------:R1:W-:Y:S04]  /*3cb80*/  STL.64 [R1+0xdb0], R4 ;  /* 0x000db00401007387 */ /* 0x0003e80000100a00 */
[----:B------:R2:W-:Y:S04]  /*3cb90*/  STL.64 [R1+0x13d8], R2 ;  /* 0x0013d80201007387 */ /* 0x0005e80000100a00 */
[----:B------:R-:W2:Y:S01]  /*3cba0*/  LDL.LU.64 R126, [R1+0x950] ;  /* 0x00095000017e7983 */ /* 0x000ea20000300a00 */
[----:B------:R-:W-:-:S04]  /*3cbb0*/  IMAD.WIDE R6, R59, 0x4, R118 ;  /* 0x000000043b067825 */ /* 0x000fc800078e0276 */
[C---:B-1----:R-:W-:Y:S01]  /*3cbc0*/  IMAD.WIDE R4, R59.reuse, 0x4, R116 ;  /* 0x000000043b047825 */ /* 0x042fe200078e0274 */
[----:B------:R3:W-:Y:S04]  /*3cbd0*/  STL.64 [R1+0x1d8], R6 ;  /* 0x0001d80601007387 */ /* 0x0007e80000100a00 */
[----:B------:R1:W-:Y:S01]  /*3cbe0*/  STL.64 [R1+0xd90], R4 ;  /* 0x000d900401007387 */ /* 0x0003e20000100a00 */
[----:B--2---:R-:W-:-:S05]  /*3cbf0*/  IMAD.WIDE R2, R59, 0x4, R114 ;  /* 0x000000043b027825 */ /* 0x004fca00078e0272 */
[----:B------:R2:W-:Y:S04]  /*3cc00*/  STL.64 [R1+0x13a8], R2 ;  /* 0x0013a80201007387 */ /* 0x0005e80000100a00 */
[----:B------:R-:W4:Y:S04]  /*3cc10*/  LDL.LU.64 R136, [R1+0x968] ;  /* 0x0009680001887983 */ /* 0x000f280000300a00 */
[----:B------:R-:W4:Y:S01]  /*3cc20*/  LDL.LU.64 R134, [R1+0x960] ;  /* 0x0009600001867983 */ /* 0x000f220000300a00 */
[----:B---3--:R-:W-:-:S04]  /*3cc30*/  IMAD.WIDE R6, R59, 0x4, R112 ;  /* 0x000000043b067825 */ /* 0x008fc800078e0270 */
[C---:B-1----:R-:W-:Y:S01]  /*3cc40*/  IMAD.WIDE R4, R59.reuse, 0x4, R110 ;  /* 0x000000043b047825 */ /* 0x042fe200078e026e */
[----:B------:R-:W-:Y:S03]  /*3cc50*/  STL.64 [R1+0x1e0], R6 ;  /* 0x0001e00601007387 */ /* 0x000fe60000100a00 */
[C---:B--2---:R-:W-:Y:S01]  /*3cc60*/  IMAD.WIDE R2, R59.reuse, 0x4, R108 ;  /* 0x000000043b027825 */ /* 0x044fe200078e026c */
[----:B------:R-:W-:Y:S04]  /*3cc70*/  STL.64 [R1+0xd78], R4 ;  /* 0x000d780401007387 */ /* 0x000fe80000100a00 */
[----:B------:R1:W-:Y:S04]  /*3cc80*/  STL.64 [R1+0x1378], R2 ;  /* 0x0013780201007387 */ /* 0x0003e80000100a00 */
[----:B------:R-:W2:Y:S04]  /*3cc90*/  LDL.LU.64 R108, [R1+0x958] ;  /* 0x00095800016c7983 */ /* 0x000ea80000300a00 */
[----:B------:R-:W3:Y:S04]  /*3cca0*/  LDL.LU.64 R110, [R1+0x970] ;  /* 0x00097000016e7983 */ /* 0x000ee80000300a00 */
[----:B------:R-:W2:Y:S04]  /*3ccb0*/  LDL.LU.64 R112, [R1+0x978] ;  /* 0x0009780001707983 */ /* 0x000ea80000300a00 */
[----:B------:R-:W2:Y:S04]  /*3ccc0*/  LDL.LU.64 R114, [R1+0x980] ;  /* 0x0009800001727983 */ /* 0x000ea80000300a00 */
[----:B------:R-:W2:Y:S04]  /*3ccd0*/  LDL.LU.64 R116, [R1+0x988] ;  /* 0x0009880001747983 */ /* 0x000ea80000300a00 */
[----:B------:R-:W2:Y:S04]  /*3cce0*/  LDL.LU.64 R162, [R1+0x990] ;  /* 0x0009900001a27983 */ /* 0x000ea80000300a00 */
[----:B------:R-:W3:Y:S04]  /*3ccf0*/  LDL.LU.64 R160, [R1+0x9a8] ;  /* 0x0009a80001a07983 */ /* 0x000ee80000300a00 */
[----:B------:R-:W3:Y:S04]  /*3cd00*/  LDL.LU.64 R146, [R1+0x9a0] ;  /* 0x0009a00001927983 */ /* 0x000ee80000300a00 */
[----:B------:R-:W3:Y:S04]  /*3cd10*/  LDL.LU.64 R118, [R1+0x998] ;  /* 0x0009980001767983 */ /* 0x000ee80000300a00 */
[----:B------:R-:W3:Y:S04]  /*3cd20*/  LDL.LU.64 R120, [R1+0x9b0] ;  /* 0x0009b00001787983 */ /* 0x000ee80000300a00 */
[----:B------:R-:W3:Y:S04]  /*3cd30*/  LDL.LU.64 R122, [R1+0x9b8] ;  /* 0x0009b800017a7983 */ /* 0x000ee80000300a00 */
[----:B------:R-:W3:Y:S01]  /*3cd40*/  LDL.LU.64 R124, [R1+0x9c0] ;  /* 0x0009c000017c7983 */ /* 0x000ee20000300a00 */
[----:B-1----:R-:W-:-:S03]  /*3cd50*/  IMAD.WIDE R2, R59, 0x4, R126 ;  /* 0x000000043b027825 */ /* 0x002fc600078e027e */
[----:B------:R-:W3:Y:S04]  /*3cd60*/  LDL.LU.64 R126, [R1+0x9c8] ;  /* 0x0009c800017e7983 */ /* 0x000ee80000300a00 */
[----:B------:R-:W3:Y:S04]  /*3cd70*/  LDL.LU.64 R158, [R1+0x9d0] ;  /* 0x0009d000019e7983 */ /* 0x000ee80000300a00 */
[----:B------:R1:W-:Y:S04]  /*3cd80*/  STL.64 [R1+0x1f0], R2 ;  /* 0x0001f00201007387 */ /* 0x0003e80000100a00 */
[----:B------:R-:W3:Y:S04]  /*3cd90*/  LDL.LU.64 R156, [R1+0x9e8] ;  /* 0x0009e800019c7983 */ /* 0x000ee80000300a00 */
[----:B------:R-:W3:Y:S04]  /*3cda0*/  LDL.LU.64 R154, [R1+0x9e0] ;  /* 0x0009e000019a7983 */ /* 0x000ee80000300a00 */
[----:B------:R-:W3:Y:S04]  /*3cdb0*/  LDL.LU.64 R128, [R1+0x9d8] ;  /* 0x0009d80001807983 */ /* 0x000ee80000300a00 */
[----:B------:R-:W3:Y:S04]  /*3cdc0*/  LDL.LU.64 R130, [R1+0x9f0] ;  /* 0x0009f00001827983 */ /* 0x000ee80000300a00 */
[----:B------:R-:W3:Y:S01]  /*3cdd0*/  LDL.LU.64 R132, [R1+0x9f8] ;  /* 0x0009f80001847983 */ /* 0x000ee20000300a00 */
[----:B----4-:R-:W-:-:S04]  /*3cde0*/  IMAD.WIDE R4, R59, 0x4, R136 ;  /* 0x000000043b047825 */ /* 0x010fc800078e0288 */
[C---:B-1----:R-:W-:Y:S02]  /*3cdf0*/  IMAD.WIDE R2, R59.reuse, 0x4, R134 ;  /* 0x000000043b027825 */ /* 0x042fe400078e0286 */
[----:B------:R-:W4:Y:S04]  /*3ce00*/  LDL.LU.64 R134, [R1+0xa00] ;  /* 0x000a000001867983 */ /* 0x000f280000300a00 */
[----:B------:R3:W-:Y:S04]  /*3ce10*/  STL.64 [R1+0xd60], R4 ;  /* 0x000d600401007387 */ /* 0x0007e80000100a00 */
[----:B------:R-:W4:Y:S04]  /*3ce20*/  LDL.LU.64 R136, [R1+0xa08] ;  /* 0x000a080001887983 */ /* 0x000f280000300a00 */
[----:B------:R1:W-:Y:S04]  /*3ce30*/  STL.64 [R1+0x1348], R2 ;  /* 0x0013480201007387 */ /* 0x0003e80000100a00 */
[----:B------:R-:W4:Y:S04]  /*3ce40*/  LDL.LU.64 R152, [R1+0xa18] ;  /* 0x000a180001987983 */ /* 0x000f280000300a00 */
[----:B------:R-:W4:Y:S04]  /*3ce50*/  LDL.LU.64 R150, [R1+0xa30] ;  /* 0x000a300001967983 */ /* 0x000f280000300a00 */
[----:B------:R-:W4:Y:S04]  /*3ce60*/  LDL.LU.64 R148, [R1+0xa28] ;  /* 0x000a280001947983 */ /* 0x000f280000300a00 */
[----:B------:R-:W4:Y:S04]  /*3ce70*/  LDL.LU.64 R138, [R1+0xa20] ;  /* 0x000a2000018a7983 */ /* 0x000f280000300a00 */
[----:B------:R-:W4:Y:S04]  /*3ce80*/  LDL.LU.64 R140, [R1+0xa38] ;  /* 0x000a3800018c7983 */ /* 0x000f280000300a00 */
[----:B------:R-:W4:Y:S04]  /*3ce90*/  LDL.LU.64 R142, [R1+0xa40] ;  /* 0x000a4000018e7983 */ /* 0x000f280000300a00 */
[----:B------:R-:W4:Y:S01]  /*3cea0*/  LDL.LU.64 R144, [R1+0xa48] ;  /* 0x000a480001907983 */ /* 0x000f220000300a00 */
[----:B--2---:R-:W-:-:S04]  /*3ceb0*/  IMAD.WIDE R6, R59, 0x4, R162 ;  /* 0x000000043b067825 */ /* 0x004fc800078e02a2 */
[C---:B---3--:R-:W-:Y:S01]  /*3cec0*/  IMAD.WIDE R4, R59.reuse, 0x4, R160 ;  /* 0x000000043b047825 */ /* 0x048fe200078e02a0 */
[----:B------:R2:W-:Y:S03]  /*3ced0*/  STL.64 [R1+0x1f8], R6 ;  /* 0x0001f80601007387 */ /* 0x0005e60000100a00 */
[C---:B-1----:R-:W-:Y:S01]  /*3cee0*/  IMAD.WIDE R2, R59.reuse, 0x4, R146 ;  /* 0x000000043b027825 */ /* 0x042fe200078e0292 */
[----:B------:R1:W-:Y:S04]  /*3cef0*/  STL.64 [R1+0x970], R4 ;  /* 0x0009700401007387 */ /* 0x0003e80000100a00 */
[----:B------:R3:W-:Y:S04]  /*3cf00*/  STL.64 [R1+0xea0], R2 ;  /* 0x000ea00201007387 */ /* 0x0007e80000100a00 */
[----:B------:R-:W4:Y:S01]  /*3cf10*/  LDL.LU.64 R146, [R1+0xa50] ;  /* 0x000a500001927983 */ /* 0x000f220000300a00 */
[----:B--2---:R-:W-:-:S04]  /*3cf20*/  IMAD.WIDE R6, R59, 0x4, R158 ;  /* 0x000000043b067825 */ /* 0x004fc800078e029e */
[C---:B-1----:R-:W-:Y:S01]  /*3cf30*/  IMAD.WIDE R4, R59.reuse, 0x4, R156 ;  /* 0x000000043b047825 */ /* 0x042fe200078e029c */
[----:B------:R4:W-:Y:S03]  /*3cf40*/  STL.64 [R1+0x208], R6 ;  /* 0x0002080601007387 */ /* 0x0009e60000100a00 */
[C---:B---3--:R-:W-:Y:S01]  /*3cf50*/  IMAD.WIDE R2, R59.reuse, 0x4, R154 ;  /* 0x000000043b027825 */ /* 0x048fe200078e029a */
[----:B------:R1:W-:Y:S04]  /*3cf60*/  STL.64 [R1+0x930], R4 ;  /* 0x0009300401007387 */ /* 0x0003e80000100a00 */
[----:B------:R2:W-:Y:S04]  /*3cf70*/  STL.64 [R1+0xe60], R2 ;  /* 0x000e600201007387 */ /* 0x0005e80000100a00 */
[----:B------:R-:W3:Y:S04]  /*3cf80*/  LDL.LU.64 R174, [R1+0xa58] ;  /* 0x000a580001ae7983 */ /* 0x000ee80000300a00 */
[----:B------:R-:W3:Y:S01]  /*3cf90*/  LDL.LU.64 R172, [R1+0xa70] ;  /* 0x000a700001ac7983 */ /* 0x000ee20000300a00 */
[----:B----4-:R-:W-:-:S04]  /*3cfa0*/  IMAD.WIDE R6, R59, 0x4, R152 ;  /* 0x000000043b067825 */ /* 0x010fc800078e0298 */
[C---:B-1----:R-:W-:Y:S01]  /*3cfb0*/  IMAD.WIDE R4, R59.reuse, 0x4, R150 ;  /* 0x000000043b047825 */ /* 0x042fe200078e0296 */
[----:B------:R-:W-:Y:S03]  /*3cfc0*/  STL.64 [R1+0x210], R6 ;  /* 0x0002100601007387 */ /* 0x000fe60000100a00 */
[C---:B--2---:R-:W-:Y:S01]  /*3cfd0*/  IMAD.WIDE R2, R59.reuse, 0x4, R148 ;  /* 0x000000043b027825 */ /* 0x044fe200078e0294 */
[----:B------:R3:W-:Y:S04]  /*3cfe0*/  STL.64 [R1+0x8e8], R4 ;  /* 0x0008e80401007387 */ /* 0x0007e80000100a00 */
[----:B------:R1:W-:Y:S04]  /*3cff0*/  STL.64 [R1+0xe28], R2 ;  /* 0x000e280201007387 */ /* 0x0003e80000100a00 */
[----:B------:R-:W2:Y:S04]  /*3d000*/  LDL.LU.64 R202, [R1+0xa68] ;  /* 0x000a680001ca7983 */ /* 0x000ea80000300a00 */
        /* <DEDUP_REMOVED lines=18> */
[----:B---3--:R-:W-:-:S04]  /*3d130*/  IMAD.WIDE R4, R59, 0x4, R174 ;  /* 0x000000043b047825 */ /* 0x008fc800078e02ae */
[C---:B-1----:R-:W-:Y:S02]  /*3d140*/  IMAD.WIDE R2, R59.reuse, 0x4, R172 ;  /* 0x000000043b027825 */ /* 0x042fe400078e02ac */
[----:B------:R-:W4:Y:S04]  /*3d150*/  LDL.LU.64 R172, [R1+0xb00] ;  /* 0x000b000001ac7983 */ /* 0x000f280000300a00 */
[----:B------:R-:W-:Y:S04]  /*3d160*/  STL.64 [R1+0x230], R4 ;  /* 0x0002300401007387 */ /* 0x000fe80000100a00 */
        /* <DEDUP_REMOVED lines=10> */
[----:B------:R1:W-:Y:S01]  /*3d210*/  STL.64 [R1+0xa30], R2 ;  /* 0x000a300201007387 */ /* 0x0003e20000100a00 */
[----:B----4-:R-:W-:-:S04]  /*3d220*/  IMAD.WIDE R6, R59, 0x4, R200 ;  /* 0x000000043b067825 */ /* 0x010fc800078e02c8 */
[C---:B------:R-:W-:Y:S01]  /*3d230*/  IMAD.WIDE R4, R59.reuse, 0x4, R198 ;  /* 0x000000043b047825 */ /* 0x040fe200078e02c6 */
[----:B------:R2:W-:Y:S03]  /*3d240*/  STL.64 [R1+0x490], R6 ;  /* 0x0004900601007387 */ /* 0x0005e60000100a00 */
[C---:B-1----:R-:W-:Y:S01]  /*3d250*/  IMAD.WIDE R2, R59.reuse, 0x4, R184 ;  /* 0x000000043b027825 */ /* 0x042fe200078e02b8 */
[----:B------:R1:W-:Y:S04]  /*3d260*/  STL.64 [R1+0x5c0], R4 ;  /* 0x0005c00401007387 */ /* 0x0003e80000100a00 */
[----:B------:R4:W-:Y:S04]  /*3d270*/  STL.64 [R1+0xa18], R2 ;  /* 0x000a180201007387 */ /* 0x0009e80000100a00 */
[----:B------:R-:W3:Y:S01]  /*3d280*/  LDL.LU.64 R184, [R1+0xb48] ;  /* 0x000b480001b87983 */ /* 0x000ee20000300a00 */
[----:B--2---:R-:W-:-:S04]  /*3d290*/  IMAD.WIDE R6, R59, 0x4, R196 ;  /* 0x000000043b067825 */ /* 0x004fc800078e02c4 */
[C---:B-1----:R-:W-:Y:S01]  /*3d2a0*/  IMAD.WIDE R4, R59.reuse, 0x4, R194 ;  /* 0x000000043b047825 */ /* 0x042fe200078e02c2 */
[----:B------:R1:W-:Y:S03]  /*3d2b0*/  STL.64 [R1+0x4a0], R6 ;  /* 0x0004a00601007387 */ /* 0x0003e60000100a00 */
[C---:B----4-:R-:W-:Y:S01]  /*3d2c0*/  IMAD.WIDE R2, R59.reuse, 0x4, R186 ;  /* 0x000000043b027825 */ /* 0x050fe200078e02ba */
[----:B------:R2:W-:Y:S04]  /*3d2d0*/  STL.64 [R1+0x5c8], R4 ;  /* 0x0005c80401007387 */ /* 0x0005e80000100a00 */
[----:B------:R4:W-:Y:S04]  /*3d2e0*/  STL.64 [R1+0x9f0], R2 ;  /* 0x0009f00201007387 */ /* 0x0009e80000100a00 */
[----:B------:R-:W3:Y:S04]  /*3d2f0*/  LDL.LU.64 R186, [R1+0xb50] ;  /* 0x000b500001ba7983 */ /* 0x000ee80000300a00 */
[----:B------:R-:W3:Y:S01]  /*3d300*/  LDL.LU.64 R210, [R1+0xb58] ;  /* 0x000b580001d27983 */ /* 0x000ee20000300a00 */
[----:B-1----:R-:W-:-:S04]  /*3d310*/  IMAD.WIDE R6, R59, 0x4, R192 ;  /* 0x000000043b067825 */ /* 0x002fc800078e02c0 */
[C---:B--2---:R-:W-:Y:S01]  /*3d320*/  IMAD.WIDE R4, R59.reuse, 0x4, R190 ;  /* 0x000000043b047825 */ /* 0x044fe200078e02be */
[----:B------:R-:W-:Y:S03]  /*3d330*/  STL.64 [R1+0x4b0], R6 ;  /* 0x0004b00601007387 */ /* 0x000fe60000100a00 */
[C---:B----4-:R-:W-:Y:S01]  /*3d340*/  IMAD.WIDE R2, R59.reuse, 0x4, R188 ;  /* 0x000000043b027825 */ /* 0x050fe200078e02bc */
[----:B------:R-:W-:Y:S04]  /*3d350*/  STL.64 [R1+0x5d0], R4 ;  /* 0x0005d00401007387 */ /* 0x000fe80000100a00 */
        /* <DEDUP_REMOVED lines=20> */
[----:B---3--:R-:W-:-:S03]  /*3d4a0*/  IMAD.WIDE R2, R59, 0x4, R210 ;  /* 0x000000043b027825 */ /* 0x008fc600078e02d2 */
[----:B------:R-:W3:Y:S04]  /*3d4b0*/  LDL.LU.64 R210, [R1+0xc48] ;  /* 0x000c480001d27983 */ /* 0x000ee80000300a00 */
[----:B------:R-:W3:Y:S04]  /*3d4c0*/  LDL.LU.64 R212, [R1+0xc50] ;  /* 0x000c500001d47983 */ /* 0x000ee80000300a00 */
[----:B------:R4:W-:Y:S04]  /*3d4d0*/  STL.64 [R1+0x4c0], R2 ;  /* 0x0004c00201007387 */ /* 0x0009e80000100a00 */
[----:B------:R-:W3:Y:S04]  /*3d4e0*/  LDL.LU.64 R214, [R1+0xc58] ;  /* 0x000c580001d67983 */ /* 0x000ee80000300a00 */
[----:B------:R-:W3:Y:S04]  /*3d4f0*/  LDL.LU.64 R216, [R1+0xc60] ;  /* 0x000c600001d87983 */ /* 0x000ee80000300a00 */
[----:B------:R-:W3:Y:S04]  /*3d500*/  LDL.LU.64 R232, [R1+0xc68] ;  /* 0x000c680001e87983 */ /* 0x000ee80000300a00 */
[----:B------:R-:W3:Y:S04]  /*3d510*/  LDL.LU.64 R230, [R1+0xc70] ;  /* 0x000c700001e67983 */ /* 0x000ee80000300a00 */
[----:B------:R-:W3:Y:S04]  /*3d520*/  LDL.LU.64 R228, [R1+0xc80] ;  /* 0x000c800001e47983 */ /* 0x000ee80000300a00 */
[----:B------:R-:W3:Y:S04]  /*3d530*/  LDL.LU.64 R218, [R1+0xc78] ;  /* 0x000c780001da7983 */ /* 0x000ee80000300a00 */
[----:B------:R-:W3:Y:S01]  /*3d540*/  LDL.LU.64 R220, [R1+0xc88] ;  /* 0x000c880001dc7983 */ /* 0x000ee20000300a00 */
[----:B--2---:R-:W-:-:S04]  /*3d550*/  IMAD.WIDE R4, R59, 0x4, R242 ;  /* 0x000000043b047825 */ /* 0x004fc800078e02f2 */
[C---:B----4-:R-:W-:Y:S01]  /*3d560*/  IMAD.WIDE R2, R59.reuse, 0x4, R240 ;  /* 0x000000043b027825 */ /* 0x050fe200078e02f0 */
[----:B------:R1:W-:Y:S04]  /*3d570*/  STL.64 [R1+0x5d8], R4 ;  /* 0x0005d80401007387 */ /* 0x0003e80000100a00 */
[----:B------:R2:W-:Y:S01]  /*3d580*/  STL.64 [R1+0x9b0], R2 ;  /* 0x0009b00201007387 */ /* 0x0005e20000100a00 */
[----:B------:R-:W-:-:S04]  /*3d590*/  IMAD.WIDE R6, R59, 0x4, R238 ;  /* 0x000000043b067825 */ /* 0x000fc800078e02ee */
[C---:B-1----:R-:W-:Y:S01]  /*3d5a0*/  IMAD.WIDE R4, R59.reuse, 0x4, R236 ;  /* 0x000000043b047825 */ /* 0x042fe200078e02ec */
[----:B------:R1:W-:Y:S03]  /*3d5b0*/  STL.64 [R1+0x4d0], R6 ;  /* 0x0004d00601007387 */ /* 0x0003e60000100a00 */
[C---:B--2---:R-:W-:Y:S01]  /*3d5c0*/  IMAD.WIDE R2, R59.reuse, 0x4, R222 ;  /* 0x000000043b027825 */ /* 0x044fe200078e02de */
[----:B------:R2:W-:Y:S04]  /*3d5d0*/  STL.64 [R1+0x5e0], R4 ;  /* 0x0005e00401007387 */ /* 0x0005e80000100a00 */
[----:B------:R4:W-:Y:S04]  /*3d5e0*/  STL.64 [R1+0x990], R2 ;  /* 0x0009900201007387 */ /* 0x0009e80000100a00 */
[----:B------:R-:W3:Y:S01]  /*3d5f0*/  LDL.LU.64 R222, [R1+0xc90] ;  /* 0x000c900001de7983 */ /* 0x000ee20000300a00 */
[----:B-1----:R-:W-:-:S04]  /*3d600*/  IMAD.WIDE R6, R59, 0x4, R234 ;  /* 0x000000043b067825 */ /* 0x002fc800078e02ea */
[C---:B--2---:R-:W-:Y:S01]  /*3d610*/  IMAD.WIDE R4, R59.reuse, 0x4, R226 ;  /* 0x000000043b047825 */ /* 0x044fe200078e02e2 */
[----:B------:R3:W-:Y:S03]  /*3d620*/  STL.64 [R1+0x4e0], R6 ;  /* 0x0004e00601007387 */ /* 0x0007e60000100a00 */
[C---:B----4-:R-:W-:Y:S01]  /*3d630*/  IMAD.WIDE R2, R59.reuse, 0x4, R224 ;  /* 0x000000043b027825 */ /* 0x050fe200078e02e0 */
[----:B------:R1:W-:Y:S04]  /*3d640*/  STL.64 [R1+0x5e8], R4 ;  /* 0x0005e80401007387 */ /* 0x0003e80000100a00 */
[----:B------:R-:W2:Y:S04]  /*3d650*/  LDL.LU.64 R224, [R1+0xc98] ;  /* 0x000c980001e07983 */ /* 0x000ea80000300a00 */
[----:B------:R4:W-:Y:S04]  /*3d660*/  STL.64 [R1+0x950], R2 ;  /* 0x0009500201007387 */ /* 0x0009e80000100a00 */
[----:B------:R-:W2:Y:S01]  /*3d670*/  LDL.LU.64 R226, [R1+0xca0] ;  /* 0x000ca00001e27983 */ /* 0x000ea20000300a00 */
[----:B---3--:R-:W-:-:S04]  /*3d680*/  IMAD.WIDE R6, R59, 0x4, R232 ;  /* 0x000000043b067825 */ /* 0x008fc800078e02e8 */
[C---:B-1----:R-:W-:Y:S01]  /*3d690*/  IMAD.WIDE R4, R59.reuse, 0x4, R230 ;  /* 0x000000043b047825 */ /* 0x042fe200078e02e6 */
[----:B------:R1:W-:Y:S03]  /*3d6a0*/  STL.64 [R1+0x4f0], R6 ;  /* 0x0004f00601007387 */ /* 0x0003e60000100a00 */
[----:B----4-:R-:W-:Y:S01]  /*3d6b0*/  IMAD.WIDE R2, R59, 0x4, R228 ;  /* 0x000000043b027825 */ /* 0x010fe200078e02e4 */
[----:B------:R3:W-:Y:S04]  /*3d6c0*/  STL.64 [R1+0x5f0], R4 ;  /* 0x0005f00401007387 */ /* 0x0007e80000100a00 */
[----:B------:R4:W-:Y:S04]  /*3d6d0*/  STL.64 [R1+0x928], R2 ;  /* 0x0009280201007387 */ /* 0x0009e80000100a00 */
        /* <DEDUP_REMOVED lines=23> */
[----:B-1----:R-:W2:Y:S04]  /*3d850*/  LDL.64 R6, [R1+0xed0] ;  /* 0x000ed00001067983 */ /* 0x002ea80000100a00 */
[----:B---3--:R-:W3:Y:S04]  /*3d860*/  LDL.64 R4, [R1+0xe90] ;  /* 0x000e900001047983 */ /* 0x008ee80000100a00 */
[----:B----4-:R-:W2:Y:S04]  /*3d870*/  LDL.64 R2, [R1+0xbd8] ;  /* 0x000bd80001027983 */ /* 0x010ea80000100a00 */
[----:B------:R-:W3:Y:S04]  /*3d880*/  LDL.64 R248, [R1+0xbd0] ;  /* 0x000bd00001f87983 */ /* 0x000ee80000100a00 */
[----:B------:R-:W3:Y:S01]  /*3d890*/  LDL.64 R250, [R1+0xbc0] ;  /* 0x000bc00001fa7983 */ /* 0x000ee20000100a00 */
[----:B------:R-:W-:-:S05]  /*3d8a0*/  LOP3.LUT R0, R0, 0x7f, RZ, 0xc0, !PT ;  /* 0x0000007f00007812 */ /* 0x000fca00078ec0ff */
[----:B------:R-:W-:Y:S02]  /*3d8b0*/  IMAD.SHL.U32 R0, R0, 0x4, RZ ;  /* 0x0000000400007824 */ /* 0x000fe400078e00ff */
[----:B------:R-:W-:-:S04]  /*3d8c0*/  IMAD.WIDE R70, R59, 0x4, R70 ;  /* 0x000000043b467825 */ /* 0x000fc800078e0246 */
        /* <DEDUP_REMOVED lines=27> */
[----:B--2---:R-:W-:-:S04]  /*3da80*/  IMAD.WIDE R32, R59, 0x4, R32 ;  /* 0x000000043b207825 */ /* 0x004fc800078e0220 */
[C---:B------:R-:W-:Y:S01]  /*3da90*/  IMAD.WIDE R30, R59.reuse, 0x4, R30 ;  /* 0x000000043b1e7825 */ /* 0x040fe200078e021e */
[----:B------:R1:W-:Y:S03]  /*3daa0*/  STL.64 [R1+0x500], R32 ;  /* 0x0005002001007387 */ /* 0x0003e60000100a00 */
[C---:B------:R-:W-:Y:S01]  /*3dab0*/  IMAD.WIDE R28, R59.reuse, 0x4, R28 ;  /* 0x000000043b1c7825 */ /* 0x040fe200078e021c */
[----:B------:R2:W-:Y:S04]  /*3dac0*/  STL.64 [R1+0x5f8], R30 ;  /* 0x0005f81e01007387 */ /* 0x0005e80000100a00 */
[----:B------:R1:W-:Y:S01]  /*3dad0*/  STL.64 [R1+0x8e0], R28 ;  /* 0x0008e01c01007387 */ /* 0x0003e20000100a00 */
[----:B------:R-:W-:-:S04]  /*3dae0*/  IMAD.WIDE R26, R59, 0x4, R26 ;  /* 0x000000043b1a7825 */ /* 0x000fc800078e021a */
[C---:B------:R-:W-:Y:S01]  /*3daf0*/  IMAD.WIDE R24, R59.reuse, 0x4, R24 ;  /* 0x000000043b187825 */ /* 0x040fe200078e0218 */
[----:B------:R1:W-:Y:S03]  /*3db00*/  STL.64 [R1+0x510], R26 ;  /* 0x0005101a01007387 */ /* 0x0003e60000100a00 */
[C---:B------:R-:W-:Y:S01]  /*3db10*/  IMAD.WIDE R22, R59.reuse, 0x4, R22 ;  /* 0x000000043b167825 */ /* 0x040fe200078e0216 */
[----:B------:R-:W-:Y:S04]  /*3db20*/  STL.64 [R1+0x600], R24 ;  /* 0x0006001801007387 */ /* 0x000fe80000100a00 */
[----:B------:R1:W-:Y:S01]  /*3db30*/  STL.64 [R1+0x690], R22 ;  /* 0x0006901601007387 */ /* 0x0003e20000100a00 */
[----:B------:R-:W-:-:S04]  /*3db40*/  IMAD.WIDE R20, R59, 0x4, R20 ;  /* 0x000000043b147825 */ /* 0x000fc800078e0214 */
[C---:B------:R-:W-:Y:S01]  /*3db50*/  IMAD.WIDE R18, R59.reuse, 0x4, R18 ;  /* 0x000000043b127825 */ /* 0x040fe200078e0212 */
[----:B------:R1:W-:Y:S03]  /*3db60*/  STL.64 [R1+0x520], R20 ;  /* 0x0005201401007387 */ /* 0x0003e60000100a00 */
[C---:B------:R-:W-:Y:S01]  /*3db70*/  IMAD.WIDE R16, R59.reuse, 0x4, R16 ;  /* 0x000000043b107825 */ /* 0x040fe200078e0210 */
[----:B------:R1:W-:Y:S04]  /*3db80*/  STL.64 [R1+0x608], R18 ;  /* 0x0006081201007387 */ /* 0x0003e80000100a00 */
[----:B------:R-:W-:Y:S04]  /*3db90*/  STL.64 [R1+0x2a48], R58 ;  /* 0x002a483a01007387 */ /* 0x000fe80000100a00 */
[----:B------:R1:W-:Y:S04]  /*3dba0*/  STL.64 [R1+0x610], R16 ;  /* 0x0006101001007387 */ /* 0x0003e80000100a00 */
[----:B------:R-:W4:Y:S04]  /*3dbb0*/  LDL.64 R56, [R1+0xba8] ;  /* 0x000ba80001387983 */ /* 0x000f280000100a00 */
        /* <DEDUP_REMOVED lines=10> */
[----:B-1----:R-:W4:Y:S04]  /*3dc60*/  LDL.64 R32, [R1+0x288] ;  /* 0x0002880001207983 */ /* 0x002f280000100a00 */
[----:B--2---:R-:W2:Y:S04]  /*3dc70*/  LDL.64 R30, [R1+0x270] ;  /* 0x00027000011e7983 */ /* 0x004ea80000100a00 */
[----:B------:R-:W2:Y:S04]  /*3dc80*/  LDL.64 R28, [R1+0x258] ;  /* 0x00025800011c7983 */ /* 0x000ea80000100a00 */
[----:B------:R-:W2:Y:S04]  /*3dc90*/  LDL.64 R26, [R1+0x240] ;  /* 0x00024000011a7983 */ /* 0x000ea80000100a00 */
[----:B------:R-:W2:Y:S04]  /*3dca0*/  LDL.64 R22, [R1+0x220] ;  /* 0x0002200001167983 */ /* 0x000ea80000100a00 */
[----:B------:R-:W2:Y:S04]  /*3dcb0*/  LDL.64 R20, [R1+0x1e8] ;  /* 0x0001e80001147983 */ /* 0x000ea80000100a00 */
[----:B------:R1:W-:Y:S04]  /*3dcc0*/  LDGSTS.E [R0+0x40000], [R14.64], P5 ;  /* 0x400000000e007fae */ /* 0x0003e8000a921848 */
[----:B------:R-:W2:Y:S04]  /*3dcd0*/  LDL.64 R18, [R1+0x1b0] ;  /* 0x0001b00001127983 */ /* 0x000ea80000100a00 */
[----:B------:R1:W-:Y:S04]  /*3dce0*/  LDGSTS.E [R0+0x41000], [R12.64], P5 ;  /* 0x410000000c007fae */ /* 0x0003e8000a921848 */
[----:B------:R-:W2:Y:S04]  /*3dcf0*/  LDL.64 R16, [R1+0x198] ;  /* 0x0001980001107983 */ /* 0x000ea80000100a00 */
[----:B------:R3:W-:Y:S04]  /*3dd00*/  LDGSTS.E [R0+0x42000], [R10.64], P5 ;  /* 0x420000000a007fae */ /* 0x0007e8000a921848 */
[----:B-1----:R-:W2:Y:S04]  /*3dd10*/  LDL.64 R12, [R1+0x178] ;  /* 0x00017800010c7983 */ /* 0x002ea80000100a00 */
[----:B------:R1:W-:Y:S04]  /*3dd20*/  LDGSTS.E [R0+0x43000], [R8.64], P5 ;  /* 0x4300000008007fae */ /* 0x0003e8000a921848 */
[----:B---3--:R-:W2:Y:S04]  /*3dd30*/  LDL.64 R10, [R1+0x158] ;  /* 0x00015800010a7983 */ /* 0x008ea80000100a00 */
[----:B------:R1:W-:Y:S04]  /*3dd40*/  LDGSTS.E [R0+0x44000], [R6.64], P5 ;  /* 0x4400000006007fae */ /* 0x0003e8000a921848 */
[----:B-1----:R-:W2:Y:S01]  /*3dd50*/  LDL.64 R8, [R1+0x138] ;  /* 0x0001380001087983 */ /* 0x002ea20000100a00 */
[----:B------:R-:W-:-:S03]  /*3dd60*/  IMAD.WIDE R126, R59, 0x4, R126 ;  /* 0x000000043b7e7825 */ /* 0x000fc600078e027e */
[----:B------:R-:W2:Y:S04]  /*3dd70*/  LDL.64 R34, [R1+0xd8] ;  /* 0x0000d80001227983 */ /* 0x000ea80000100a00 */
[----:B------:R-:W2:Y:S01]  /*3dd80*/  LDL.64 R6, [R1+0x118] ;  /* 0x0001180001067983 */ /* 0x000ea20000100a00 */
[----:B------:R-:W-:-:S03]  /*3dd90*/  IMAD.WIDE R128, R59, 0x4, R128 ;  /* 0x000000043b807825 */ /* 0x000fc600078e0280 */
[----:B------:R-:W2:Y:S01]  /*3dda0*/  LDL.64 R24, [R1+0xb8] ;  /* 0x0000b80001187983 */ /* 0x000ea20000100a00 */
[----:B------:R-:W-:-:S03]  /*3ddb0*/  IMAD.WIDE R130, R59, 0x4, R130 ;  /* 0x000000043b827825 */ /* 0x000fc600078e0282 */
[----:B------:R1:W-:Y:S01]  /*3ddc0*/  LDGSTS.E [R0+0x45000], [R4.64], P5 ;  /* 0x4500000004007fae */ /* 0x0003e2000a921848 */
[----:B------:R-:W-:-:S03]  /*3ddd0*/  IMAD.WIDE R132, R59, 0x4, R132 ;  /* 0x000000043b847825 */ /* 0x000fc600078e0284 */
[----:B------:R-:W2:Y:S01]  /*3dde0*/  LDL.64 R14, [R1+0x98] ;  /* 0x00009800010e7983 */ /* 0x000ea20000100a00 */
[----:B------:R-:W-:-:S03]  /*3ddf0*/  IMAD.WIDE R134, R59, 0x4, R134 ;  /* 0x000000043b867825 */ /* 0x000fc600078e0286 */
[----:B------:R1:W-:Y:S01]  /*3de00*/  LDGSTS.E [R0+0x46000], [R2.64], P5 ;  /* 0x4600000002007fae */ /* 0x0003e2000a921848 */
[----:B------:R-:W-:-:S03]  /*3de10*/  IMAD.WIDE R136, R59, 0x4, R136 ;  /* 0x000000043b887825 */ /* 0x000fc600078e0288 */
[----:B-1----:R-:W2:Y:S01]  /*3de20*/  LDL.64 R4, [R1+0x78] ;  /* 0x0000780001047983 */ /* 0x002ea20000100a00 */
        /* <DEDUP_REMOVED lines=8> */
[----:B------:R-:W-:-:S04]  /*3deb0*/  IMAD.WIDE R146, R59, 0x4, R146 ;  /* 0x000000043b927825 */ /* 0x000fc800078e0292 */
[C---:B------:R-:W-:Y:S01]  /*3dec0*/  IMAD.WIDE R148, R59.reuse, 0x4, R148 ;  /* 0x000000043b947825 */ /* 0x040fe200078e0294 */
[----:B------:R-:W2:Y:S03]  /*3ded0*/  LDL.64 R250, [R1] ;  /* 0x0000000001fa7983 */ /* 0x000ea60000100a00 */
        /* <DEDUP_REMOVED lines=35> */
[C---:B------:R-:W-:Y:S01]  /*3e110*/  IMAD.WIDE R220, R59.reuse, 0x4, R220 ;  /* 0x000000043bdc7825 */ /* 0x040fe200078e02dc */
[----:B----4-:R1:W-:Y:S03]  /*3e120*/  LDGSTS.E [R0+0x49000], [R56.64], P5 ;  /* 0x4900000038007fae */ /* 0x0103e6000a921848 */
[C---:B------:R-:W-:Y:S01]  /*3e130*/  IMAD.WIDE R222, R59.reuse, 0x4, R222 ;  /* 0x000000043bde7825 */ /* 0x040fe200078e02de */
[----:B------:R4:W-:Y:S03]  /*3e140*/  LDGSTS.E [R0+0x4a000], [R54.64], P5 ;  /* 0x4a00000036007fae */ /* 0x0009e6000a921848 */
        /* <DEDUP_REMOVED lines=21> */
[----:B--2---:R2:W-:Y:S03]  /*3e2a0*/  LDGSTS.E [R0+0x55000], [R30.64], P5 ;  /* 0x550000001e007fae */ /* 0x0045e6000a921848 */
[----:B------:R-:W-:-:S02]  /*3e2b0*/  IMAD.WIDE R246, R59, 0x4, R246 ;  /* 0x000000043bf67825 */ /* 0x000fc400078e02f6 */
[----:B------:R-:W3:Y:S04]  /*3e2c0*/  LDL.64 R58, [R1+0xf8] ;  /* 0x0000f800013a7983 */ /* 0x000ee80000100a00 */
[----:B-1----:R-:W3:Y:S04]  /*3e2d0*/  LDL.LU.64 R56, [R1+0x2c08] ;  /* 0x002c080001387983 */ /* 0x002ee80000300a00 */
[----:B----4-:R-:W2:Y:S04]  /*3e2e0*/  LDL.LU.64 R54, [R1+0x2c00] ;  /* 0x002c000001367983 */ /* 0x010ea80000300a00 */
        /* <DEDUP_REMOVED lines=10> */
[----:B--2---:R-:W2:Y:S04]  /*3e390*/  LDL.LU.64 R30, [R1+0x2ba8] ;  /* 0x002ba800011e7983 */ /* 0x004ea80000300a00 */
        /* <DEDUP_REMOVED lines=19> */
[----:B-1----:R-:W2:Y:S04]  /*3e4d0*/  LDL.LU.64 R6, [R1+0x2b58] ;  /* 0x002b580001067983 */ /* 0x002ea80000300a00 */
[----:B---3--:R1:W-:Y:S04]  /*3e4e0*/  LDGSTS.E [R0+0x60000], [R58.64], P5 ;  /* 0x600000003a007fae */ /* 0x0083e8000a921848 */
        /* <DEDUP_REMOVED lines=16> */
[----:B------:R1:W-:Y:S04]  /*3e5f0*/  STL.64 [R1+0x2a38], R6 ;  /* 0x002a380601007387 */ /* 0x0003e80000100a00 */
[----:B------:R2:W-:Y:S04]  /*3e600*/  LDGSTS.E [R0+0x69000], [R16.64], P5 ;  /* 0x6900000010007fae */ /* 0x0005e8000a921848 */
[----:B------:R2:W-:Y:S04]  /*3e610*/  LDGSTS.E [R0+0x6a000], [R26.64], P5 ;  /* 0x6a0000001a007fae */ /* 0x0005e8000a921848 */
[----:B-1----:R-:W1:Y:S04]  /*3e620*/  S2R R7, SR_TID.X ;  /* 0x0000000000077919 */ /* 0x002e680000002100 */
[----:B------:R1:W-:Y:S04]  /*3e630*/  LDGSTS.E [R0+0x6b000], [R36.64], P5 ;  /* 0x6b00000024007fae */ /* 0x0003e8000a921848 */
[----:B------:R1:W-:Y:S04]  /*3e640*/  LDGSTS.E [R0+0x6c000], [R46.64], P5 ;  /* 0x6c0000002e007fae */ /* 0x0003e8000a921848 */
[----:B------:R1:W-:Y:S04]  /*3e650*/  LDGSTS.E [R0+0x6d000], [R56.64], P5 ;  /* 0x6d00000038007fae */ /* 0x0003e8000a921848 */
[----:B------:R2:W-:Y:S04]  /*3e660*/  LDGSTS.E [R0+0x6e000], [R68.64], P5 ;  /* 0x6e00000044007fae */ /* 0x0005e8000a921848 */
[----:B------:R-:W-:Y:S04]  /*3e670*/  STL.64 [R1+0x2a40], R16 ;  /* 0x002a401001007387 */ /* 0x000fe80000100a00 */
[----:B------:R2:W-:Y:S01]  /*3e680*/  LDGSTS.E [R0+0x6f000], [R78.64], P5 ;  /* 0x6f0000004e007fae */ /* 0x0005e2000a921848 */
[----:B-1----:R-:W-:-:S03]  /*3e690*/  LOP3.LUT R7, R7, 0x7f, RZ, 0xc0, !PT ;  /* 0x0000007f07077812 */ /* 0x002fc600078ec0ff */
[----:B------:R-:W-:Y:S04]  /*3e6a0*/  STL.64 [R1+0x2a50], R26 ;  /* 0x002a501a01007387 */ /* 0x000fe80000100a00 */
[----:B------:R1:W-:Y:S04]  /*3e6b0*/  LDGSTS.E [R0+0x70000], [R88.64], P5 ;  /* 0x7000000058007fae */ /* 0x0003e8000a921848 */
[----:B------:R-:W-:Y:S04]  /*3e6c0*/  STL.64 [R1+0x2a58], R36 ;  /* 0x002a582401007387 */ /* 0x000fe80000100a00 */
[----:B------:R1:W-:Y:S04]  /*3e6d0*/  LDGSTS.E [R0+0x71000], [R98.64], P5 ;  /* 0x7100000062007fae */ /* 0x0003e8000a921848 */
[----:B------:R1:W-:Y:S04]  /*3e6e0*/  STL.64 [R1+0x2a60], R46 ;  /* 0x002a602e01007387 */ /* 0x0003e80000100a00 */
[----:B------:R1:W-:Y:S01]  /*3e6f0*/  LDGSTS.E [R0+0x72000], [R108.64], P5 ;  /* 0x720000006c007fae */ /* 0x0003e2000a921848 */
[----:B------:R-:W-:-:S03]  /*3e700*/  IMAD.SHL.U32 R7, R7, 0x4, RZ ;  /* 0x0000000407077824 */ /* 0x000fc600078e00ff */
        /* <DEDUP_REMOVED lines=28> */
[----:B----4-:R2:W-:Y:S04]  /*3e8d0*/  LDGSTS.E [R47+0x40200], [R58.64], P5 ;  /* 0x402000003a2f7fae */ /* 0x0105e8000a921848 */
[----:B------:R-:W-:Y:S04]  /*3e8e0*/  STL.64 [R1+0x2ad8], R198 ;  /* 0x002ad8c601007387 */ /* 0x000fe80000100a00 */
[----:B---3--:R3:W-:Y:S04]  /*3e8f0*/  LDGSTS.E [R47+0x41200], [R34.64], P5 ;  /* 0x41200000222f7fae */ /* 0x0087e8000a921848 */
        /* <DEDUP_REMOVED lines=8> */
[----:B------:R2:W-:Y:S04]  /*3e980*/  LDGSTS.E [R47+0x46200], [R248.64], P5 ;  /* 0x46200000f82f7fae */ /* 0x0005e8000a921848 */
[----:B------:R3:W-:Y:S04]  /*3e990*/  LDGSTS.E [R47+0x47200], [R250.64], P5 ;  /* 0x47200000fa2f7fae */ /* 0x0007e8000a921848 */
[----:B-1----:R-:W4:Y:S04]  /*3e9a0*/  LDL.64 R2, [R1+0xbb8] ;  /* 0x000bb80001027983 */ /* 0x002f280000100a00 */
[----:B--2---:R-:W2:Y:S04]  /*3e9b0*/  LDL.64 R248, [R1+0xba0] ;  /* 0x000ba00001f87983 */ /* 0x004ea80000100a00 */
[----:B---3--:R-:W3:Y:S04]  /*3e9c0*/  LDL.64 R250, [R1+0x3a0] ;  /* 0x0003a00001fa7983 */ /* 0x008ee80000100a00 */
        /* <DEDUP_REMOVED lines=29> */
[----:B--2---:R2:W-:Y:S04]  /*3eba0*/  LDGSTS.E [R47+0x49200], [R248.64], P5 ;  /* 0x49200000f82f7fae */ /* 0x0045e8000a921848 */
[----:B---3--:R3:W-:Y:S04]  /*3ebb0*/  LDGSTS.E [R47+0x4a200], [R250.64], P5 ;  /* 0x4a200000fa2f7fae */ /* 0x0087e8000a921848 */
[----:B-1----:R-:W4:Y:S04]  /*3ebc0*/  LDL.LU.64 R2, [R1+0x2b50] ;  /* 0x002b500001027983 */ /* 0x002f280000300a00 */
[----:B--2---:R-:W2:Y:S04]  /*3ebd0*/  LDL.LU.64 R248, [R1+0x2b48] ;  /* 0x002b480001f87983 */ /* 0x004ea80000300a00 */
[----:B---3--:R-:W3:Y:S04]  /*3ebe0*/  LDL.LU.64 R250, [R1+0x2b40] ;  /* 0x002b400001fa7983 */ /* 0x008ee80000300a00 */
        /* <DEDUP_REMOVED lines=35> */
[----:B------:R-:W2:Y:S04]  /*3ee20*/  LDL.64 R4, [R1+0xe50] ;  /* 0x000e500001047983 */ /* 0x000ea80000100a00 */
[----:B------:R-:W1:Y:S02]  /*3ee30*/  S2R R17, SR_TID.X ;  /* 0x0000000000117919 */ /* 0x000e640000002100 */
[----:B-1----:R-:W-:-:S05]  /*3ee40*/  LOP3.LUT R17, R17, 0x7f, RZ, 0xc0, !PT ;  /* 0x0000007f11117812 */ /* 0x002fca00078ec0ff */
[----:B------:R-:W-:-:S05]  /*3ee50*/  IMAD.SHL.U32 R16, R17, 0x4, RZ ;  /* 0x0000000411107824 */ /* 0x000fca00078e00ff */
[C---:B------:R-:W-:Y:S01]  /*3ee60*/  LOP3.LUT R17, R16.reuse, 0x20, RZ, 0x3c, !PT ;  /* 0x0000002010117812 */ /* 0x040fe200078e3cff */
[----:B---3--:R-:W-:Y:S04]  /*3ee70*/  STL.64 [R1+0x2b00], R250 ;  /* 0x002b00fa01007387 */ /* 0x008fe80000100a00 */
[----:B------:R1:W-:Y:S04]  /*3ee80*/  LDGSTS.E [R47+0x67200], [R250.64], P5 ;  /* 0x67200000fa2f7fae */ /* 0x0003e8000a921848 */
[----:B------:R-:W-:Y:S04]  /*3ee90*/  STL.64 [R1+0x2b08], R8 ;  /* 0x002b080801007387 */ /* 0x000fe80000100a00 */
[----:B------:R3:W-:Y:S04]  /*3eea0*/  LDGSTS.E [R47+0x68200], [R8.64], P5 ;  /* 0x68200000082f7fae */ /* 0x0007e8000a921848 */
[----:B------:R1:W-:Y:S04]  /*3eeb0*/  STL.64 [R1+0x2b10], R18 ;  /* 0x002b101201007387 */ /* 0x0003e80000100a00 */
[----:B------:R1:W-:Y:S04]  /*3eec0*/  LDGSTS.E [R47+0x69200], [R18.64], P5 ;  /* 0x69200000122f7fae */ /* 0x0003e8000a921848 */
[----:B------:R2:W-:Y:S04]  /*3eed0*/  STL.64 [R1+0x2b18], R28 ;  /* 0x002b181c01007387 */ /* 0x0005e80000100a00 */
[----:B------:R2:W-:Y:S04]  /*3eee0*/  LDGSTS.E [R47+0x6a200], [R28.64], P5 ;  /* 0x6a2000001c2f7fae */ /* 0x0005e8000a921848 */
[----:B-1----:R-:W4:Y:S04]  /*3eef0*/  LDL.64 R18, [R1+0xe20] ;  /* 0x000e200001127983 */ /* 0x002f280000100a00 */
[----:B------:R1:W-:Y:S04]  /*3ef00*/  LDGSTS.E [R47+0x6b200], [R38.64], P5 ;  /* 0x6b200000262f7fae */ /* 0x0003e8000a921848 */
[----:B---3--:R-:W3:Y:S04]  /*3ef10*/  LDL.64 R8, [R1+0xdf8] ;  /* 0x000df80001087983 */ /* 0x008ee80000100a00 */
[----:B------:R1:W-:Y:S04]  /*3ef20*/  LDGSTS.E [R47+0x6c200], [R48.64], P5 ;  /* 0x6c200000302f7fae */ /* 0x0003e8000a921848 */
[----:B------:R-:W3:Y:S04]  /*3ef30*/  LDL.64 R250, [R1+0xdd0] ;  /* 0x000dd00001fa7983 */ /* 0x000ee80000100a00 */
        /* <DEDUP_REMOVED lines=38> */
[----:B--2---:R2:W-:Y:S04]  /*3f1a0*/  LDGSTS.E [R17+0x40400], [R36.64], P5 ;  /* 0x4040000024117fae */ /* 0x0045e8000a921848 */
        /* <DEDUP_REMOVED lines=14> */
[----:B------:R-:W2:Y:S01]  /*3f290*/  LDL.64 R14, [R1+0x40] ;  /* 0x00004000010e7983 */ /* 0x000ea20000100a00 */
[----:B------:R-:W-:-:S03]  /*3f2a0*/  LOP3.LUT R16, R16, 0x30, RZ, 0x3c, !PT ;  /* 0x0000003010107812 */ /* 0x000fc600078e3cff */
[----:B------:R-:W2:Y:S04]  /*3f2b0*/  LDL.64 R28, [R1+0x1518] ;  /* 0x00151800011c7983 */ /* 0x000ea80000100a00 */
[----:B-1----:R-:W2:Y:S04]  /*3f2c0*/  LDL.64 R4, [R1+0x18] ;  /* 0x0000180001047983 */ /* 0x002ea80000100a00 */
[----:B----4-:R1:W-:Y:S04]  /*3f2d0*/  LDGSTS.E [R17+0x48400], [R18.64], P5 ;  /* 0x4840000012117fae */ /* 0x0103e8000a921848 */
        /* <DEDUP_REMOVED lines=86> */
[----:B--2---:R2:W-:Y:S04]  /*3f840*/  LDGSTS.E [R16+0x40600], [R36.64], P5 ;  /* 0x4060000024107fae */ /* 0x0045e8000a921848 */
[----:B---3--:R3:W-:Y:S04]  /*3f850*/  LDGSTS.E [R16+0x41600], [R26.64], P5 ;  /* 0x416000001a107fae */ /* 0x0087e8000a921848 */
[----:B--2---:R-:W2:Y:S04]  /*3f860*/  LDL.64 R36, [R1+0x100] ;  /* 0x0001000001247983 */ /* 0x004ea80000100a00 */
[----:B----4-:R4:W-:Y:S04]  /*3f870*/  LDGSTS.E [R16+0x42600], [R6.64], P5 ;  /* 0x4260000006107fae */ /* 0x0109e8000a921848 */
[----:B---3--:R-:W3:Y:S04]  /*3f880*/  LDL.64 R26, [R1+0xe0] ;  /* 0x0000e000011a7983 */ /* 0x008ee80000100a00 */
[----:B------:R1:W-:Y:S04]  /*3f890*/  LDGSTS.E [R16+0x43600], [R58.64], P5 ;  /* 0x436000003a107fae */ /* 0x0003e8000a921848 */
[----:B----4-:R-:W4:Y:S04]  /*3f8a0*/  LDL.64 R6, [R1+0xc0] ;  /* 0x0000c00001067983 */ /* 0x010f280000100a00 */
        /* <DEDUP_REMOVED lines=32> */
[----:B------:R-:W2:Y:S04]  /*3fab0*/  S2R R17, SR_TID.X ;  /* 0x0000000000117919 */ /* 0x000ea80000002100 */
[----:B------:R-:W4:Y:S04]  /*3fac0*/  LDL.64 R18, [R1+0x14f0] ;  /* 0x0014f00001127983 */ /* 0x000f280000100a00 */
[----:B-1----:R-:W4:Y:S04]  /*3fad0*/  LDL.64 R46, [R1+0x16b8] ;  /* 0x0016b800012e7983 */ /* 0x002f280000100a00 */
        /* <DEDUP_REMOVED lines=21> */
[----:B--2---:R1:W-:Y:S04]  /*3fc30*/  LDGSTS.E [R16+0x5f600], [R36.64], P5 ;  /* 0x5f60000024107fae */ /* 0x0043e8000a921848 */
[----:B---3--:R2:W-:Y:S04]  /*3fc40*/  LDGSTS.E [R16+0x60600], [R26.64], P5 ;  /* 0x606000001a107fae */ /* 0x0085e8000a921848 */
[----:B----4-:R3:W-:Y:S04]  /*3fc50*/  LDGSTS.E [R16+0x61600], [R6.64], P5 ;  /* 0x6160000006107fae */ /* 0x0107e8000a921848 */
[----:B--2---:R-:W2:Y:S04]  /*3fc60*/  LDL.64 R26, [R1+0x1698] ;  /* 0x00169800011a7983 */ /* 0x004ea80000100a00 */
[----:B------:R4:W-:Y:S04]  /*3fc70*/  LDGSTS.E [R16+0x62600], [R58.64], P5 ;  /* 0x626000003a107fae */ /* 0x0009e8000a921848 */
[----:B---3--:R-:W3:Y:S04]  /*3fc80*/  LDL.64 R6, [R1+0x1678] ;  /* 0x0016780001067983 */ /* 0x008ee80000100a00 */
[----:B------:R1:W-:Y:S04]  /*3fc90*/  LDGSTS.E [R16+0x63600], [R34.64], P5 ;  /* 0x6360000022107fae */ /* 0x0003e8000a921848 */
[----:B----4-:R-:W3:Y:S04]  /*3fca0*/  LDL.64 R58, [R1+0x1658] ;  /* 0x00165800013a7983 */ /* 0x010ee80000100a00 */
        /* <DEDUP_REMOVED lines=9> */
[----:B------:R1:W-:Y:S04]  /*3fd40*/  LDGSTS.E [R16+0x69600], [R22.64], P5 ;  /* 0x6960000016107fae */ /* 0x0003e8000a921848 */
[----:B------:R1:W-:Y:S04]  /*3fd50*/  LDGSTS.E [R16+0x6a600], [R32.64], P5 ;  /* 0x6a60000020107fae */ /* 0x0003e8000a921848 */
[----:B------:R1:W-:Y:S04]  /*3fd60*/  LDGSTS.E [R16+0x6b600], [R42.64], P5 ;  /* 0x6b6000002a107fae */ /* 0x0003e8000a921848 */
[----:B------:R1:W-:Y:S04]  /*3fd70*/  LDGSTS.E [R16+0x6c600], [R52.64], P5 ;  /* 0x6c60000034107fae */ /* 0x0003e8000a921848 */
[----:B------:R1:W-:Y:S01]  /*3fd80*/  LDGSTS.E [R16+0x6d600], [R64.64], P5 ;  /* 0x6d60000040107fae */ /* 0x0003e2000a921848 */
[----:B------:R-:W-:-:S03]  /*3fd90*/  LOP3.LUT R17, R17, 0x7f, RZ, 0xc0, !PT ;  /* 0x0000007f11117812 */ /* 0x000fc600078ec0ff */
[----:B------:R1:W-:Y:S04]  /*3fda0*/  LDGSTS.E [R16+0x6e600], [R74.64], P5 ;  /* 0x6e6000004a107fae */ /* 0x0003e8000a921848 */
[----:B------:R1:W-:Y:S04]  /*3fdb0*/  LDGSTS.E [R16+0x6f600], [R84.64], P5 ;  /* 0x6f60000054107fae */ /* 0x0003e8000a921848 */
[----:B------:R1:W-:Y:S04]  /*3fdc0*/  LDGSTS.E [R16+0x70600], [R94.64], P5 ;  /* 0x706000005e107fae */ /* 0x0003e8000a921848 */
[----:B------:R1:W-:Y:S04]  /*3fdd0*/  LDGSTS.E [R16+0x71600], [R104.64], P5 ;  /* 0x7160000068107fae */ /* 0x0003e8000a921848 */
[----:B------:R1:W-:Y:S01]  /*3fde0*/  LDGSTS.E [R16+0x72600], [R114.64], P5 ;  /* 0x7260000072107fae */ /* 0x0003e2000a921848 */
[----:B------:R-:W-:-:S03]  /*3fdf0*/  IMAD.SHL.U32 R17, R17, 0x4, RZ ;  /* 0x0000000411117824 */ /* 0x000fc600078e00ff */
        /* <DEDUP_REMOVED lines=16> */
[----:B--2---:R1:W-:Y:S04]  /*3ff00*/  LDGSTS.E [R37+0x41800], [R26.64], P5 ;  /* 0x418000001a257fae */ /* 0x0043e8000a921848 */
[----:B---3--:R2:W-:Y:S04]  /*3ff10*/  LDGSTS.E [R37+0x42800], [R6.64], P5 ;  /* 0x4280000006257fae */ /* 0x0085e8000a921848 */
        /* <DEDUP_REMOVED lines=11> */
[----:B-1----:R-:W4:Y:S04]  /*3ffd0*/  LDL.64 R4, [R1+0x1540] ;  /* 0x0015400001047983 */ /* 0x002f280000100a00 */
[----:B--2---:R1:W-:Y:S04]  /*3ffe0*/  LDGSTS.E [R37+0x48800], [R34.64], P5 ;  /* 0x4880000022257fae */ /* 0x0043e8000a921848 */
[----:B---3--:R2:W-:Y:S04]  /*3fff0*/  LDGSTS.E [R37+0x49800], [R24.64], P5 ;  /* 0x4980000018257fae */ /* 0x0085e8000a921848 */
[----:B-1----:R-:W3:Y:S04]  /*40000*/  LDL.LU.64 R34, [R1+0x2b38] ;  /* 0x002b380001227983 */ /* 0x002ee80000300a00 */
[----:B----4-:R1:W-:Y:S04]  /*40010*/  LDGSTS.E [R37+0x4a800], [R14.64], P5 ;  /* 0x4a8000000e257fae */ /* 0x0103e8000a921848 */
[----:B--2---:R-:W2:Y:S04]  /*40020*/  LDL.LU.64 R24, [R1+0x2b30] ;  /* 0x002b300001187983 */ /* 0x004ea80000300a00 */
[----:B------:R4:W-:Y:S04]  /*40030*/  LDGSTS.E [R37+0x4b800], [R4.64], P5 ;  /* 0x4b80000004257fae */ /* 0x0009e8000a921848 */
[----:B------:R4:W-:Y:S04]  /*40040*/  LDGSTS.E [R37+0x4c800], [R28.64], P5 ;  /* 0x4c8000001c257fae */ /* 0x0009e8000a921848 */
[----:B-1----:R-:W2:Y:S04]  /*40050*/  LDL.LU.64 R14, [R1+0x2b28] ;  /* 0x002b2800010e7983 */ /* 0x002ea80000300a00 */
[----:B------:R1:W-:Y:S04]  /*40060*/  LDGSTS.E [R37+0x4d800], [R18.64], P5 ;  /* 0x4d80000012257fae */ /* 0x0003e8000a921848 */
[----:B----4-:R-:W4:Y:S04]  /*40070*/  LDL.LU.64 R4, [R1+0x2b20] ;  /* 0x002b200001047983 */ /* 0x010f280000300a00 */
        /* <DEDUP_REMOVED lines=25> */
[----:B-1----:R-:W3:Y:S04]  /*40210*/  LDL.64 R88, [R1+0x17a0] ;  /* 0x0017a00001587983 */ /* 0x002ee80000100a00 */
[----:B------:R-:W3:Y:S04]  /*40220*/  LDL.64 R78, [R1+0x1778] ;  /* 0x00177800014e7983 */ /* 0x000ee80000100a00 */
[----:B------:R-:W3:Y:S04]  /*40230*/  LDL.64 R58, [R1+0x17c0] ;  /* 0x0017c000013a7983 */ /* 0x000ee80000100a00 */
[----:B------:R-:W3:Y:S04]  /*40240*/  LDL.64 R68, [R1+0x1748] ;  /* 0x0017480001447983 */ /* 0x000ee80000100a00 */
[----:B------:R-:W3:Y:S04]  /*40250*/  LDL.64 R56, [R1+0x1730] ;  /* 0x0017300001387983 */ /* 0x000ee80000100a00 */
[----:B------:R-:W3:Y:S04]  /*40260*/  LDL.64 R46, [R1+0x1718] ;  /* 0x00171800012e7983 */ /* 0x000ee80000100a00 */
[----:B------:R-:W3:Y:S04]  /*40270*/  LDL.64 R26, [R1+0x1700] ;  /* 0x00170000011a7983 */ /* 0x000ee80000100a00 */
[----:B------:R-:W3:Y:S01]  /*40280*/  LDL.64 R6, [R1+0x16e8] ;  /* 0x0016e80001067983 */ /* 0x000ee20000100a00 */
[----:B------:R-:W-:-:S03]  /*40290*/  LOP3.LUT R36, R17, 0x50, RZ, 0x3c, !PT ;  /* 0x0000005011247812 */ /* 0x000fc600078e3cff */
        /* <DEDUP_REMOVED lines=22> */
[----:B------:R1:W-:Y:S04]  /*40400*/  LDGSTS.E [R37+0x69800], [R24.64], P5 ;  /* 0x6980000018257fae */ /* 0x0003e8000a921848 */
        /* <DEDUP_REMOVED lines=25> */
[----:B--2---:R-:W2:Y:S04]  /*405a0*/  LDL.64 R58, [R1+0x16b0] ;  /* 0x0016b000013a7983 */ /* 0x004ea80000100a00 */
[----:B------:R1:W-:Y:S04]  /*405b0*/  LDGSTS.E [R36+0x43a00], [R68.64], P5 ;  /* 0x43a0000044247fae */ /* 0x0003e8000a921848 */
[----:B------:R1:W-:Y:S04]  /*405c0*/  LDGSTS.E [R36+0x44a00], [R56.64], P5 ;  /* 0x44a0000038247fae */ /* 0x0003e8000a921848 */
[----:B------:R4:W-:Y:S04]  /*405d0*/  LDGSTS.E [R36+0x45a00], [R46.64], P5 ;  /* 0x45a000002e247fae */ /* 0x0009e8000a921848 */
[----:B------:R3:W-:Y:S04]  /*405e0*/  LDGSTS.E [R36+0x46a00], [R26.64], P5 ;  /* 0x46a000001a247fae */ /* 0x0007e8000a921848 */
[----:B-1----:R-:W2:Y:S04]  /*405f0*/  LDL.64 R56, [R1+0x1630] ;  /* 0x0016300001387983 */ /* 0x002ea80000100a00 */
[----:B----4-:R-:W4:Y:S04]  /*40600*/  LDL.64 R46, [R1+0x1610] ;  /* 0x00161000012e7983 */ /* 0x010f280000100a00 */
[----:B------:R1:W-:Y:S04]  /*40610*/  LDGSTS.E [R36+0x47a00], [R6.64], P5 ;  /* 0x47a0000006247fae */ /* 0x0003e8000a921848 */
[----:B---3--:R-:W3:Y:S04]  /*40620*/  LDL.64 R26, [R1+0x1358] ;  /* 0x00135800011a7983 */ /* 0x008ee80000100a00 */
[----:B------:R-:W3:Y:S04]  /*40630*/  LDL.64 R88, [R1+0xeb0] ;  /* 0x000eb00001587983 */ /* 0x000ee80000100a00 */
[----:B-1----:R-:W3:Y:S04]  /*40640*/  LDL.64 R6, [R1+0x13b8] ;  /* 0x0013b80001067983 */ /* 0x002ee80000100a00 */
[----:B------:R-:W3:Y:S04]  /*40650*/  LDL.64 R78, [R1+0xe70] ;  /* 0x000e7000014e7983 */ /* 0x000ee80000100a00 */
[----:B------:R1:W-:Y:S04]  /*40660*/  LDGSTS.E [R36+0x48a00], [R16.64], P5 ;  /* 0x48a0000010247fae */ /* 0x0003e8000a921848 */
[----:B------:R-:W3:Y:S04]  /*40670*/  LDL.64 R68, [R1+0xe38] ;  /* 0x000e380001447983 */ /* 0x000ee80000100a00 */
[----:B-1----:R-:W3:Y:S04]  /*40680*/  LDL.64 R16, [R1+0xe08] ;  /* 0x000e080001107983 */ /* 0x002ee80000100a00 */
[----:B--2---:R1:W-:Y:S04]  /*40690*/  LDGSTS.E [R36+0x49a00], [R58.64], P5 ;  /* 0x49a000003a247fae */ /* 0x0043e8000a921848 */
[----:B------:R3:W-:Y:S04]  /*406a0*/  LDGSTS.E [R36+0x4aa00], [R18.64], P5 ;  /* 0x4aa0000012247fae */ /* 0x0007e8000a921848 */
[----:B------:R3:W-:Y:S04]  /*406b0*/  LDGSTS.E [R36+0x4ba00], [R8.64], P5 ;  /* 0x4ba0000008247fae */ /* 0x0007e8000a921848 */
[----:B-1----:R-:W2:Y:S04]  /*406c0*/  LDL.64 R58, [R1+0xde0] ;  /* 0x000de000013a7983 */ /* 0x002ea80000100a00 */
[----:B------:R1:W-:Y:S04]  /*406d0*/  LDGSTS.E [R36+0x4ca00], [R250.64], P5 ;  /* 0x4ca00000fa247fae */ /* 0x0003e8000a921848 */
[----:B------:R1:W-:Y:S04]  /*406e0*/  LDGSTS.E [R36+0x4da00], [R56.64], P5 ;  /* 0x4da0000038247fae */ /* 0x0003e8000a921848 */
[----:B----4-:R4:W-:Y:S04]  /*406f0*/  LDGSTS.E [R36+0x4ea00], [R46.64], P5 ;  /* 0x4ea000002e247fae */ /* 0x0109e8000a921848 */
        /* <DEDUP_REMOVED lines=15> */
[----:B----4-:R-:W4:Y:S04]  /*407f0*/  LDL.64 R46, [R1+0xd98] ;  /* 0x000d9800012e7983 */ /* 0x010f280000100a00 */
[----:B---3--:R3:W-:Y:S04]  /*40800*/  LDGSTS.E [R36+0x5da00], [R6.64], P5 ;  /* 0x5da0000006247fae */ /* 0x0087e8000a921848 */
[----:B------:R1:W-:Y:S04]  /*40810*/  LDGSTS.E [R36+0x5ea00], [R98.64], P5 ;  /* 0x5ea0000062247fae */ /* 0x0003e8000a921848 */
[----:B------:R1:W-:Y:S04]  /*40820*/  LDGSTS.E [R36+0x5fa00], [R26.64], P5 ;  /* 0x5fa000001a247fae */ /* 0x0003e8000a921848 */
[----:B---3--:R-:W3:Y:S04]  /*40830*/  LDL.64 R6, [R1+0xd80] ;  /* 0x000d800001067983 */ /* 0x008ee80000100a00 */
[----:B------:R1:W-:Y:S04]  /*40840*/  LDGSTS.E [R36+0x60a00], [R88.64], P5 ;  /* 0x60a0000058247fae */ /* 0x0003e8000a921848 */
[----:B-1----:R-:W3:Y:S04]  /*40850*/  LDL.64 R26, [R1+0xd68] ;  /* 0x000d6800011a7983 */ /* 0x002ee80000100a00 */
[----:B------:R1:W-:Y:S04]  /*40860*/  LDGSTS.E [R36+0x61a00], [R78.64], P5 ;  /* 0x61a000004e247fae */ /* 0x0003e8000a921848 */
[----:B------:R-:W3:Y:S04]  /*40870*/  LDL.64 R18, [R1+0xd50] ;  /* 0x000d500001127983 */ /* 0x000ee80000100a00 */
[----:B------:R1:W-:Y:S04]  /*40880*/  LDGSTS.E [R36+0x62a00], [R68.64], P5 ;  /* 0x62a0000044247fae */ /* 0x0003e8000a921848 */
[----:B------:R-:W3:Y:S04]  /*40890*/  LDL.64 R8, [R1+0xd40] ;  /* 0x000d400001087983 */ /* 0x000ee80000100a00 */
[----:B------:R1:W-:Y:S04]  /*408a0*/  LDGSTS.E [R36+0x63a00], [R16.64], P5 ;  /* 0x63a0000010247fae */ /* 0x0003e8000a921848 */
[----:B------:R-:W3:Y:S04]  /*408b0*/  LDL.64 R250, [R1+0xc08] ;  /* 0x000c080001fa7983 */ /* 0x000ee80000100a00 */
[----:B------:R-:W3:Y:S04]  /*408c0*/  LDL.64 R238, [R1+0x1c8] ;  /* 0x0001c80001ee7983 */ /* 0x000ee80000100a00 */
[----:B-1----:R-:W3:Y:S04]  /*408d0*/  LDL.64 R16, [R1+0x6a0] ;  /* 0x0006a00001107983 */ /* 0x002ee80000100a00 */
        /* <DEDUP_REMOVED lines=20> */
[----:B----4-:R4:W-:Y:S04]  /*40a20*/  LDGSTS.E [R36+0x66a00], [R46.64], P5 ;  /* 0x66a000002e247fae */ /* 0x0109e8000a921848 */
[----:B-1----:R-:W2:Y:S04]  /*40a30*/  LDL.64 R56, [R1+0x1860] ;  /* 0x0018600001387983 */ /* 0x002ea80000100a00 */
[----:B----4-:R-:W4:Y:S04]  /*40a40*/  LDL.64 R46, [R1+0x1848] ;  /* 0x00184800012e7983 */ /* 0x010f280000100a00 */
[----:B---3--:R1:W-:Y:S04]  /*40a50*/  LDGSTS.E [R36+0x67a00], [R6.64], P5 ;  /* 0x67a0000006247fae */ /* 0x0083e8000a921848 */
[----:B------:R3:W-:Y:S04]  /*40a60*/  LDGSTS.E [R36+0x68a00], [R26.64], P5 ;  /* 0x68a000001a247fae */ /* 0x0007e8000a921848 */
[----:B-1----:R-:W4:Y:S04]  /*40a70*/  LDL.64 R6, [R1+0x510] ;  /* 0x0005100001067983 */ /* 0x002f280000100a00 */
[----:B------:R1:W-:Y:S04]  /*40a80*/  LDGSTS.E [R36+0x69a00], [R18.64], P5 ;  /* 0x69a0000012247fae */ /* 0x0003e8000a921848 */
[----:B---3--:R-:W4:Y:S04]  /*40a90*/  LDL.64 R26, [R1+0x1838] ;  /* 0x00183800011a7983 */ /* 0x008f280000100a00 */
[----:B------:R1:W-:Y:S01]  /*40aa0*/  LDGSTS.E [R36+0x6aa00], [R8.64], P5 ;  /* 0x6aa0000008247fae */ /* 0x0003e2000a921848 */
[----:B------:R-:W-:-:S03]  /*40ab0*/  LOP3.LUT R37, R0, 0x60, RZ, 0x3c, !PT ;  /* 0x0000006000257812 */ /* 0x000fc600078e3cff */
        /* <DEDUP_REMOVED lines=9> */
[----:B-1----:R-:W3:Y:S04]  /*40b50*/  LDL.64 R58, [R1+0x1810] ;  /* 0x00181000013a7983 */ /* 0x002ee80000100a00 */
        /* <DEDUP_REMOVED lines=15> */
[----:B------:R-:W2:Y:S04]  /*40c50*/  LDL.64 R228, [R1+0x1710] ;  /* 0x0017100001e47983 */ /* 0x000ea80000100a00 */
[----:B-1----:R-:W2:Y:S04]  /*40c60*/  LDL.64 R218, [R1+0x16f8] ;  /* 0x0016f80001da7983 */ /* 0x002ea80000100a00 */
[----:B------:R-:W2:Y:S04]  /*40c70*/  LDL.64 R208, [R1+0x16e0] ;  /* 0x0016e00001d07983 */ /* 0x000ea80000100a00 */
[----:B------:R-:W2:Y:S04]  /*40c80*/  LDL.64 R198, [R1+0x16c8] ;  /* 0x0016c80001c67983 */ /* 0x000ea80000100a00 */
[----:B----4-:R1:W-:Y:S04]  /*40c90*/  LDGSTS.E [R36+0x7ea00], [R6.64], P5 ;  /* 0x7ea0000006247fae */ /* 0x0103e8000a921848 */
[----:B------:R4:W-:Y:S04]  /*40ca0*/  LDGSTS.E [R36+0x7fa00], [R78.64], P5 ;  /* 0x7fa000004e247fae */ /* 0x0009e8000a921848 */
[----:B------:R4:W-:Y:S04]  /*40cb0*/  LDGSTS.E [R37+0x40c00], [R68.64], P5 ;  /* 0x40c0000044257fae */ /* 0x0009e8000a921848 */
[----:B-1----:R-:W2:Y:S04]  /*40cc0*/  LDL.64 R6, [R1+0x1800] ;  /* 0x0018000001067983 */ /* 0x002ea80000100a00 */
[----:B------:R1:W-:Y:S04]  /*40cd0*/  LDGSTS.E [R37+0x41c00], [R56.64], P5 ;  /* 0x41c0000038257fae */ /* 0x0003e8000a921848 */
[----:B------:R1:W-:Y:S04]  /*40ce0*/  LDGSTS.E [R37+0x42c00], [R46.64], P5 ;  /* 0x42c000002e257fae */ /* 0x0003e8000a921848 */
[----:B------:R1:W-:Y:S04]  /*40cf0*/  LDGSTS.E [R37+0x43c00], [R26.64], P5 ;  /* 0x43c000001a257fae */ /* 0x0003e8000a921848 */
[----:B------:R-:W2:Y:S04]  /*40d00*/  LDL.64 R188, [R1+0x16a8] ;  /* 0x0016a80001bc7983 */ /* 0x000ea80000100a00 */
[----:B-1----:R-:W2:Y:S04]  /*40d10*/  LDL.64 R46, [R1+0x1788] ;  /* 0x00178800012e7983 */ /* 0x002ea80000100a00 */
        /* <DEDUP_REMOVED lines=9> */
[----:B------:R1:W-:Y:S04]  /*40db0*/  LDGSTS.E [R37+0x44c00], [R16.64], P5 ;  /* 0x44c0000010257fae */ /* 0x0003e8000a921848 */
[----:B------:R-:W2:Y:S04]  /*40dc0*/  LDL.64 R98, [R1+0x1580] ;  /* 0x0015800001627983 */ /* 0x000ea80000100a00 */
[----:B------:R-:W2:Y:S04]  /*40dd0*/  LDL.64 R88, [R1+0x1558] ;  /* 0x0015580001587983 */ /* 0x000ea80000100a00 */
[----:B----4-:R-:W4:Y:S04]  /*40de0*/  LDL.64 R78, [R1+0x1508] ;  /* 0x00150800014e7983 */ /* 0x010f280000100a00 */
[----:B------:R-:W4:Y:S04]  /*40df0*/  LDL.64 R68, [R1+0x14e0] ;  /* 0x0014e00001447983 */ /* 0x000f280000100a00 */
[----:B------:R-:W4:Y:S04]  /*40e00*/  LDL.64 R56, [R1+0x14b8] ;  /* 0x0014b80001387983 */ /* 0x000f280000100a00 */
[----:B-1----:R-:W4:Y:S04]  /*40e10*/  LDL.64 R16, [R1+0x1490] ;  /* 0x0014900001107983 */ /* 0x002f280000100a00 */
[----:B---3--:R1:W-:Y:S04]  /*40e20*/  LDGSTS.E [R37+0x45c00], [R58.64], P5 ;  /* 0x45c000003a257fae */ /* 0x0083e8000a921848 */
[----:B-1----:R-:W3:Y:S04]  /*40e30*/  LDL.64 R58, [R1+0x1530] ;  /* 0x00153000013a7983 */ /* 0x002ee80000100a00 */
[----:B--2---:R1:W-:Y:S04]  /*40e40*/  LDGSTS.E [R37+0x46c00], [R6.64], P5 ;  /* 0x46c0000006257fae */ /* 0x0043e8000a921848 */
        /* <DEDUP_REMOVED lines=24> */
[----:B------:R-:W4:Y:S04]  /*40fd0*/  LDL.64 R26, [R1+0x1410] ;  /* 0x00141000011a7983 */ /* 0x000f280000100a00 */
[----:B--2---:R-:W2:Y:S04]  /*40fe0*/  LDL.64 R28, [R1+0x13b0] ;  /* 0x0013b000011c7983 */ /* 0x004ea80000100a00 */
        /* <DEDUP_REMOVED lines=18> */
[----:B-1----:R-:W2:Y:S04]  /*41110*/  LDL.64 R88, [R1+0x5e8] ;  /* 0x0005e80001587983 */ /* 0x002ea80000100a00 */
[----:B---3--:R1:W-:Y:S04]  /*41120*/  LDGSTS.E [R37+0x5dc00], [R58.64], P5 ;  /* 0x5dc000003a257fae */ /* 0x0083e8000a921848 */
[----:B----4-:R3:W-:Y:S04]  /*41130*/  LDGSTS.E [R37+0x5ec00], [R78.64], P5 ;  /* 0x5ec000004e257fae */ /* 0x0107e8000a921848 */
[----:B------:R4:W-:Y:S04]  /*41140*/  LDGSTS.E [R37+0x5fc00], [R68.64], P5 ;  /* 0x5fc0000044257fae */ /* 0x0009e8000a921848 */
[----:B-1----:R-:W2:Y:S04]  /*41150*/  LDL.64 R58, [R1+0x13e0] ;  /* 0x0013e000013a7983 */ /* 0x002ea80000100a00 */
[----:B------:R1:W-:Y:S04]  /*41160*/  LDGSTS.E [R37+0x60c00], [R56.64], P5 ;  /* 0x60c0000038257fae */ /* 0x0003e8000a921848 */
[----:B------:R1:W-:Y:S04]  /*41170*/  LDGSTS.E [R37+0x61c00], [R16.64], P5 ;  /* 0x61c0000010257fae */ /* 0x0003e8000a921848 */
[----:B---3--:R-:W3:Y:S04]  /*41180*/  LDL.64 R78, [R1+0x5f0] ;  /* 0x0005f000014e7983 */ /* 0x008ee80000100a00 */
[----:B----4-:R-:W4:Y:S04]  /*41190*/  LDL.64 R68, [R1+0x5f8] ;  /* 0x0005f80001447983 */ /* 0x010f280000100a00 */
[----:B-1----:R-:W3:Y:S04]  /*411a0*/  LDL.64 R16, [R1+0xea8] ;  /* 0x000ea80001107983 */ /* 0x002ee80000100a00 */
[----:B------:R-:W4:Y:S04]  /*411b0*/  LDL.64 R56, [R1+0x600] ;  /* 0x0006000001387983 */ /* 0x000f280000100a00 */
[----:B------:R1:W-:Y:S04]  /*411c0*/  LDGSTS.E [R37+0x62c00], [R6.64], P5 ;  /* 0x62c0000006257fae */ /* 0x0003e8000a921848 */
[----:B-1----:R-:W4:Y:S04]  /*411d0*/  LDL.64 R6, [R1+0xe68] ;  /* 0x000e680001067983 */ /* 0x002f280000100a00 */
[----:B------:R1:W-:Y:S04]  /*411e0*/  LDGSTS.E [R37+0x63c00], [R46.64], P5 ;  /* 0x63c000002e257fae */ /* 0x0003e8000a921848 */
[----:B------:R1:W-:Y:S04]  /*411f0*/  LDGSTS.E [R37+0x64c00], [R26.64], P5 ;  /* 0x64c000001a257fae */ /* 0x0003e8000a921848 */
[----:B-1----:R-:W4:Y:S04]  /*41200*/  LDL.64 R46, [R1+0x608] ;  /* 0x00060800012e7983 */ /* 0x002f280000100a00 */
[----:B------:R-:W4:Y:S04]  /*41210*/  LDL.64 R26, [R1+0x18c8] ;  /* 0x0018c800011a7983 */ /* 0x000f280000100a00 */
[----:B--2---:R1:W-:Y:S04]  /*41220*/  LDGSTS.E [R37+0x65c00], [R58.64], P5 ;  /* 0x65c000003a257fae */ /* 0x0043e8000a921848 */
[----:B------:R2:W-:Y:S04]  /*41230*/  LDGSTS.E [R37+0x66c00], [R28.64], P5 ;  /* 0x66c000001c257fae */ /* 0x0005e8000a921848 */
[----:B------:R2:W-:Y:S04]  /*41240*/  LDGSTS.E [R37+0x67c00], [R18.64], P5 ;  /* 0x67c0000012257fae */ /* 0x0005e8000a921848 */
[----:B-1----:R-:W4:Y:S04]  /*41250*/  LDL.64 R58, [R1+0x18c0] ;  /* 0x0018c000013a7983 */ /* 0x002f280000100a00 */
[----:B------:R1:W-:Y:S04]  /*41260*/  LDGSTS.E [R37+0x68c00], [R8.64], P5 ;  /* 0x68c0000008257fae */ /* 0x0003e8000a921848 */
[----:B---3--:R3:W-:Y:S01]  /*41270*/  LDGSTS.E [R37+0x69c00], [R16.64], P5 ;  /* 0x69c0000010257fae */ /* 0x0087e2000a921848 */
[----:B------:R-:W-:-:S03]  /*41280*/  LOP3.LUT R0, R0, 0x70, RZ, 0x3c, !PT ;  /* 0x0000007000007812 */ /* 0x000fc600078e3cff */
[----:B--2---:R-:W2:Y:S04]  /*41290*/  LDL.64 R28, [R1+0x18a8] ;  /* 0x0018a800011c7983 */ /* 0x004ea80000100a00 */
[----:B------:R-:W2:Y:S04]  /*412a0*/  LDL.64 R18, [R1+0x18a0] ;  /* 0x0018a00001127983 */ /* 0x000ea80000100a00 */
[----:B---3--:R-:W3:Y:S04]  /*412b0*/  LDL.64 R16, [R1+0x18b8] ;  /* 0x0018b80001107983 */ /* 0x008ee80000100a00 */
[----:B-1----:R-:W2:Y:S04]  /*412c0*/  LDL.64 R8, [R1+0x1890] ;  /* 0x0018900001087983 */ /* 0x002ea80000100a00 */
[----:B----4-:R1:W-:Y:S04]  /*412d0*/  LDGSTS.E [R37+0x6ac00], [R6.64], P5 ;  /* 0x6ac0000006257fae */ /* 0x0103e8000a921848 */
        /* <DEDUP_REMOVED lines=23> */
[----:B----4-:R-:W4:Y:S04]  /*41450*/  LDL.64 R250, [R1+0x1868] ;  /* 0x0018680001fa7983 */ /* 0x010f280000100a00 */
        /* <DEDUP_REMOVED lines=22> */
[----:B------:R1:W-:Y:S04]  /*415c0*/  LDGSTS.E [R0+0x41e00], [R58.64], P5 ;  /* 0x41e000003a007fae */ /* 0x0003e8000a921848 */
[----:B-1----:R-:W4:Y:S04]  /*415d0*/  LDL.64 R58, [R1+0x1880] ;  /* 0x00188000013a7983 */ /* 0x002f280000100a00 */
[----:B---3--:R1:W-:Y:S04]  /*415e0*/  LDGSTS.E [R0+0x42e00], [R16.64], P5 ;  /* 0x42e0000010007fae */ /* 0x0083e8000a921848 */
[----:B-1----:R-:W3:Y:S04]  /*415f0*/  LDL.64 R16, [R1+0x1620] ;  /* 0x0016200001107983 */ /* 0x002ee80000100a00 */
[----:B--2---:R1:W-:Y:S04]  /*41600*/  LDGSTS.E [R0+0x43e00], [R6.64], P5 ;  /* 0x43e0000006007fae */ /* 0x0043e8000a921848 */
[----:B------:R2:W-:Y:S04]  /*41610*/  LDGSTS.E [R0+0x44e00], [R28.64], P5 ;  /* 0x44e000001c007fae */ /* 0x0005e8000a921848 */
[----:B------:R2:W-:Y:S04]  /*41620*/  LDGSTS.E [R0+0x45e00], [R18.64], P5 ;  /* 0x45e0000012007fae */ /* 0x0005e8000a921848 */
[----:B-1----:R-:W3:Y:S04]  /*41630*/  LDL.64 R6, [R1+0x1600] ;  /* 0x0016000001067983 */ /* 0x002ee80000100a00 */
[----:B------:R1:W-:Y:S04]  /*41640*/  LDGSTS.E [R0+0x46e00], [R8.64], P5 ;  /* 0x46e0000008007fae */ /* 0x0003e8000a921848 */
[----:B--2---:R-:W2:Y:S04]  /*41650*/  LDL.64 R28, [R1+0x15a0] ;  /* 0x0015a000011c7983 */ /* 0x004ea80000100a00 */
[----:B------:R-:W2:Y:S04]  /*41660*/  LDL.64 R18, [R1+0x1578] ;  /* 0x0015780001127983 */ /* 0x000ea80000100a00 */
[----:B-1----:R-:W2:Y:S04]  /*41670*/  LDL.64 R8, [R1+0x1550] ;  /* 0x0015500001087983 */ /* 0x002ea80000100a00 */
[----:B----4-:R1:W-:Y:S04]  /*41680*/  LDGSTS.E [R0+0x47e00], [R26.64], P5 ;  /* 0x47e000001a007fae */ /* 0x0103e8000a921848 */
        /* <DEDUP_REMOVED lines=26> */
[----:B------:R1:W-:Y:S04]  /*41830*/  LDGSTS.E [R0+0x60e00], [R6.64], P5 ;  /* 0x60e0000006007fae */ /* 0x0003e8000a921848 */
[----:B------:R-:W4:Y:S04]  /*41840*/  LDL.64 R250, [R1+0x14d8] ;  /* 0x0014d80001fa7983 */ /* 0x000f280000100a00 */
[----:B---3--:R-:W3:Y:S04]  /*41850*/  LDL.64 R16, [R1+0x1528] ;  /* 0x0015280001107983 */ /* 0x008ee80000100a00 */
        /* <DEDUP_REMOVED lines=12> */
[----:B--2---:R-:W3:Y:S04]  /*41920*/  LDL.64 R128, [R1+0xe28] ;  /* 0x000e280001807983 */ /* 0x004ee80000100a00 */
        /* <DEDUP_REMOVED lines=8> */
[----:B------:R1:W-:Y:S04]  /*419b0*/  LDGSTS.E [R0+0x61e00], [R26.64], P5 ;  /* 0x61e000001a007fae */ /* 0x0003e8000a921848 */
[----:B------:R-:W3:Y:S04]  /*419c0*/  LDL.64 R36, [R1+0x8e0] ;  /* 0x0008e00001247983 */ /* 0x000ee80000100a00 */
[----:B-1----:R-:W3:Y:S04]  /*419d0*/  LDL.64 R26, [R1+0x690] ;  /* 0x00069000011a7983 */ /* 0x002ee80000100a00 */
[----:B----4-:R1:W-:Y:S04]  /*419e0*/  LDGSTS.E [R0+0x62e00], [R58.64], P5 ;  /* 0x62e000003a007fae */ /* 0x0103e8000a921848 */
[----:B------:R4:W-:Y:S04]  /*419f0*/  LDGSTS.E [R0+0x63e00], [R28.64], P5 ;  /* 0x63e000001c007fae */ /* 0x0009e8000a921848 */
[----:B------:R4:W-:Y:S04]  /*41a00*/  LDGSTS.E [R0+0x64e00], [R18.64], P5 ;  /* 0x64e0000012007fae */ /* 0x0009e8000a921848 */
[----:B-1----:R-:W2:Y:S04]  /*41a10*/  LDL.64 R58, [R1+0x610] ;  /* 0x00061000013a7983 */ /* 0x002ea80000100a00 */
[----:B----4-:R1:W5:Y:S04]  /*41a20*/  LDL.LU.64 R28, [R1+0x2b18] ;  /* 0x002b1800011c7983 */ /* 0x0103680000300a00 */
[----:B------:R1:W5:Y:S04]  /*41a30*/  LDL.LU.64 R18, [R1+0x2b10] ;  /* 0x002b100001127983 */ /* 0x0003680000300a00 */
[----:B------:R4:W-:Y:S04]  /*41a40*/  LDGSTS.E [R0+0x65e00], [R8.64], P5 ;  /* 0x65e0000008007fae */ /* 0x0009e8000a921848 */
[----:B----4-:R1:W5:Y:S04]  /*41a50*/  LDL.LU.64 R8, [R1+0x2b08] ;  /* 0x002b080001087983 */ /* 0x0103680000300a00 */
[----:B---3--:R3:W-:Y:S04]  /*41a60*/  LDGSTS.E [R0+0x66e00], [R16.64], P5 ;  /* 0x66e0000010007fae */ /* 0x0087e8000a921848 */
[----:B------:R4:W-:Y:S04]  /*41a70*/  LDGSTS.E [R0+0x67e00], [R6.64], P5 ;  /* 0x67e0000006007fae */ /* 0x0009e8000a921848 */
[----:B------:R1:W-:Y:S04]  /*41a80*/  LDGSTS.E [R0+0x68e00], [R250.64], P5 ;  /* 0x68e00000fa007fae */ /* 0x0003e8000a921848 */
[----:B---3--:R-:W3:Y:S04]  /*41a90*/  LDL.LU.64 R16, [R1+0x1340] ;  /* 0x0013400001107983 */ /* 0x008ee80000300a00 */
[----:B----4-:R-:W4:Y:S04]  /*41aa0*/  LDL.LU.64 R6, [R1+0x1320] ;  /* 0x0013200001067983 */ /* 0x010f280000300a00 */
[----:B------:R1:W-:Y:S04]  /*41ab0*/  LDGSTS.E [R0+0x69e00], [R238.64], P5 ;  /* 0x69e00000ee007fae */ /* 0x0003e8000a921848 */
[----:B------:R1:W-:Y:S04]  /*41ac0*/  LDGSTS.E [R0+0x6ae00], [R228.64], P5 ;  /* 0x6ae00000e4007fae */ /* 0x0003e8000a921848 */
[----:B------:R1:W-:Y:S04]  /*41ad0*/  LDGSTS.E [R0+0x6be00], [R218.64], P5 ;  /* 0x6be00000da007fae */ /* 0x0003e8000a921848 */
[----:B------:R1:W-:Y:S04]  /*41ae0*/  LDGSTS.E [R0+0x6ce00], [R208.64], P5 ;  /* 0x6ce00000d0007fae */ /* 0x0003e8000a921848 */
[----:B------:R1:W-:Y:S04]  /*41af0*/  LDGSTS.E [R0+0x6de00], [R198.64], P5 ;  /* 0x6de00000c6007fae */ /* 0x0003e8000a921848 */
[----:B-1----:R1:W5:Y:S04]  /*41b00*/  LDL.LU.64 R250, [R1+0x2b00] ;  /* 0x002b000001fa7983 */ /* 0x0023680000300a00 */
[----:B------:R1:W-:Y:S04]  /*41b10*/  LDGSTS.E [R0+0x6ee00], [R188.64], P5 ;  /* 0x6ee00000bc007fae */ /* 0x0003e8000a921848 */
[----:B------:R1:W5:Y:S04]  /*41b20*/  LDL.LU.64 R238, [R1+0x2af8] ;  /* 0x002af80001ee7983 */ /* 0x0003680000300a00 */
        /* <DEDUP_REMOVED lines=32> */
[----:B-1----:R1:W5:Y:S04]  /*41d30*/  LDL.LU.64 R68, [R1+0x2a70] ;  /* 0x002a700001447983 */ /* 0x0023680000300a00 */
[----:B------:R1:W5:Y:S04]  /*41d40*/  LDL.LU.64 R56, [R1+0x2a68] ;  /* 0x002a680001387983 */ /* 0x0003680000300a00 */
[----:B------:R1:W5:Y:S04]  /*41d50*/  LDL.LU.64 R46, [R1+0x2a60] ;  /* 0x002a6000012e7983 */ /* 0x0003680000300a00 */
[----:B------:R1:W5:Y:S04]  /*41d60*/  LDL.LU.64 R36, [R1+0x2a58] ;  /* 0x002a580001247983 */ /* 0x0003680000300a00 */
[----:B------:R1:W5:Y:S04]  /*41d70*/  LDL.LU.64 R26, [R1+0x2a50] ;  /* 0x002a5000011a7983 */ /* 0x0003680000300a00 */
[----:B--2---:R2:W-:Y:S02]  /*41d80*/  LDGSTS.E [R0+0x7fe00], [R58.64], P5 ;  /* 0x7fe000003a007fae */ /* 0x0045e4000a921848 */
[----:B--2---:R-:W-:-:S02]  /*41d90*/  IMAD.MOV.U32 R0, RZ, RZ, c[0x0][0x188] ;  /* 0x00006200ff007624 */ /* 0x004fc400078e00ff */
[----:B------:R-:W2:Y:S02]  /*41da0*/  LDL.LU.64 R58, [R1+0x2a48] ;  /* 0x002a4800013a7983 */ /* 0x000ea40000300a00 */
[----:B------:R-:W-:-:S04]  /*41db0*/  IMAD.SHL.U32 R0, R0, 0x80, RZ ;  /* 0x0000008000007824 */ /* 0x000fc800078e00ff */
[----:B---3--:R-:W-:-:S04]  /*41dc0*/  IMAD.WIDE R16, R0, 0x4, R16 ;  /* 0x0000000400107825 */ /* 0x008fc800078e0210 */
[----:B----4-:R-:W-:Y:S01]  /*41dd0*/  IMAD.WIDE R6, R0, 0x4, R6 ;  /* 0x0000000400067825 */ /* 0x010fe200078e0206 */
[----:B------:R3:W-:Y:S04]  /*41de0*/  STL.64 [R1+0x618], R16 ;  /* 0x0006181001007387 */ /* 0x0007e80000100a00 */
[----:B---3--:R1:W5:Y:S04]  /*41df0*/  LDL.LU.64 R16, [R1+0x2a40] ;  /* 0x002a400001107983 */ /* 0x0083680000300a00 */
[----:B------:R3:W-:Y:S04]  /*41e00*/  STL.64 [R1+0x630], R6 ;  /* 0x0006300601007387 */ /* 0x0007e80000100a00 */
[----:B---3--:R1:W5:Y:S01]  /*41e10*/  LDL.LU.64 R6, [R1+0x2a38] ;  /* 0x002a380001067983 */ /* 0x0083620000300a00 */
[----:B--2---:R-:W-:Y:S01]  /*41e20*/  ISETP.GE.U32.AND P5, PT, R58, 0x7ffffe68, PT ;  /* 0x7ffffe683a00780c */ /* 0x004fe20003fa6070 */
[----:B------:R-:W-:-:S05]  /*41e30*/  IMAD.SHL.U32 R58, R252, 0x4, RZ ;  /* 0x00000004fc3a7824 */ /* 0x000fca00078e00ff */
[C---:B------:R-:W-:Y:S02]  /*41e40*/  IADD3 R252, R58.reuse, 0x100000, RZ ;  /* 0x001000003afc7810 */ /* 0x040fe40007ffe0ff */
[----:B------:R-:W-:Y:S02]  /*41e50*/  IADD3 R58, R58, 0x100000, RZ ;  /* 0x001000003a3a7810 */ /* 0x000fe40007ffe0ff */
[----:B-1----:R-:W-:Y:S04]  /*41e60*/  STL.64 [R1+0x2d98], R96 ;  /* 0x002d986001007387 */ /* 0x002fe80000100a00 */
[----:B------:R1:W-:Y:S04]  /*41e70*/  STL.64 [R1+0x2d90], R106 ;  /* 0x002d906a01007387 */ /* 0x0003e80000100a00 */
[----:B------:R-:W0:Y:S04]  /*41e80*/  LDGDEPBAR ;  /* 0x00000000000079af */ /* 0x000e280000000000 */
[----:B-1----:R-:W2:Y:S04]  /*41e90*/  LDL.LU.64 R106, [R1+0x12f0] ;  /* 0x0012f000016a7983 */ /* 0x002ea80000300a00 */
[----:B------:R-:W-:Y:S04]  /*41ea0*/  STL.64 [R1+0x2d88], R116 ;  /* 0x002d887401007387 */ /* 0x000fe80000100a00 */
[----:B------:R1:W-:Y:S04]  /*41eb0*/  STL.64 [R1+0x2d80], R126 ;  /* 0x002d807e01007387 */ /* 0x0003e80000100a00 */
[----:B-1----:R-:W3:Y:S04]  /*41ec0*/  LDL.LU.64 R126, [R1+0x1308] ;  /* 0x00130800017e7983 */ /* 0x002ee80000300a00 */
[----:B------:R1:W-:Y:S04]  /*41ed0*/  STL.64 [R1+0x2d78], R136 ;  /* 0x002d788801007387 */ /* 0x0003e80000100a00 */
[----:B-1----:R-:W2:Y:S04]  /*41ee0*/  LDL.LU.64 R136, [R1+0x12d8] ;  /* 0x0012d80001887983 */ /* 0x002ea80000300a00 */
[----:B------:R1:W-:Y:S04]  /*41ef0*/  STL.64 [R1+0x2d70], R146 ;  /* 0x002d709201007387 */ /* 0x0003e80000100a00 */
[----:B-1----:R-:W2:Y:S04]  /*41f00*/  LDL.64 R146, [R1+0x630] ;  /* 0x0006300001927983 */ /* 0x002ea80000100a00 */
[----:B------:R1:W-:Y:S04]  /*41f10*/  STL.64 [R1+0x2d68], R156 ;  /* 0x002d689c01007387 */ /* 0x0003e80000100a00 */
[----:B-1----:R-:W2:Y:S04]  /*41f20*/  LDL.64 R156, [R1+0x618] ;  /* 0x00061800019c7983 */ /* 0x002ea80000100a00 */
[----:B------:R1:W-:Y:S04]  /*41f30*/  STL.64 [R1+0x2d60], R166 ;  /* 0x002d60a601007387 */ /* 0x0003e80000100a00 */
[----:B------:R-:W-:Y:S06]  /*41f40*/  BAR.SYNC.DEFER_BLOCKING 0x0 ;  /* 0x0000000000007b1d */ /* 0x000fec0000010000 */
[----:B-1----:R-:W2:Y:S04]  /*41f50*/  LDL.LU.64 R166, [R1+0x12a8] ;  /* 0x0012a80001a67983 */ /* 0x002ea80000300a00 */
[----:B------:R1:W-:Y:S04]  /*41f60*/  STL.64 [R1+0x2d58], R176 ;  /* 0x002d58b001007387 */ /* 0x0003e80000100a00 */
[----:B-1----:R-:W2:Y:S01]  /*41f70*/  LDL.LU.64 R176, [R1+0x12c0] ;  /* 0x0012c00001b07983 */ /* 0x002ea20000300a00 */
[----:B------:R-:W-:-:S02]  /*41f80*/  IMAD.MOV.U32 R96, RZ, RZ, c[0x0][0x180] ;  /* 0x00006000ff607624 */ /* 0x000fc400078e00ff */
[----:B------:R-:W-:Y:S01]  /*41f90*/  IMAD.MOV.U32 R117, RZ, RZ, c[0x0][0x180] ;  /* 0x00006000ff757624 */ /* 0x000fe200078e00ff */
[----:B------:R-:W-:Y:S02]  /*41fa0*/  STL.64 [R1+0x2d50], R186 ;  /* 0x002d50ba01007387 */ /* 0x000fe40000100a00 */
[----:B------:R-:W-:Y:S02]  /*41fb0*/  IADD3 R116, R96, -0x11d, RZ ;  /* 0xfffffee360747810 */ /* 0x000fe40007ffe0ff */
[----:B------:R-:W-:Y:S01]  /*41fc0*/  STL.64 [R1+0x2d48], R196 ;  /* 0x002d48c401007387 */ /* 0x000fe20000100a00 */
[----:B------:R-:W-:-:S03]  /*41fd0*/  IADD3 R117, R117, -0x121, RZ ;  /* 0xfffffedf75757810 */ /* 0x000fc60007ffe0ff */
[----:B------:R-:W-:Y:S04]  /*41fe0*/  STL.64 [R1+0x2d40], R206 ;  /* 0x002d40ce01007387 */ /* 0x000fe80000100a00 */
[----:B------:R-:W-:Y:S04]  /*41ff0*/  STL.64 [R1+0x2d38], R216 ;  /* 0x002d38d801007387 */ /* 0x000fe80000100a00 */
[----:B------:R-:W-:Y:S04]  /*42000*/  STL [R1+0x2d30], R227 ;  /* 0x002d30e301007387 */ /* 0x000fe80000100800 */
[----:B------:R-:W-:Y:S04]  /*42010*/  STL.64 [R1+0x2d28], R236 ;  /* 0x002d28ec01007387 */ /* 0x000fe80000100a00 */
[----:B------:R1:W-:Y:S04]  /*42020*/  STL.64 [R1+0x2d20], R246 ;  /* 0x002d20f601007387 */ /* 0x0003e80000100a00 */
[----:B------:R-:W1:Y:S02]  /*42030*/  S2R R97, SR_TID.X ;  /* 0x0000000000617919 */ /* 0x000e640000002100 */
[----:B-1----:R-:W-:-:S05]  /*42040*/  LOP3.LUT R96, R97, 0x7f, RZ, 0xc0, !PT ;  /* 0x0000007f61607812 */ /* 0x002fca00078ec0ff */
[----:B------:R-:W-:Y:S01]  /*42050*/  IMAD.SHL.U32 R247, R96, 0x4, RZ ;  /* 0x0000000460f77824 */ /* 0x000fe200078e00ff */
[----:B------:R-:W-:Y:S01]  /*42060*/  @!PT LDS RZ, [RZ] ;  /* 0x00000000fffff984 */ /* 0x000fe20000000800 */
[----:B------:R-:W-:Y:S01]  /*42070*/  @!PT LDS RZ, [RZ] ;  /* 0x00000000fffff984 */ /* 0x000fe20000000800 */
[----:B------:R-:W-:Y:S01]  /*42080*/  @!PT LDS RZ, [RZ] ;  /* 0x00000000fffff984 */ /* 0x000fe20000000800 */
[----:B--2---:R1:W-:Y:S01]  /*42090*/  LDGSTS.E [R252+0x20000], [R156.64], !P3 ;  /* 0x200000009cfc7fae */ /* 0x0043e2000d921848 */
[----:B------:R-:W-:-:S03]  /*420a0*/  ISETP.GE.U32.AND P3, PT, R116, 0x7ffffe64, PT ;  /* 0x7ffffe647400780c */ /* 0x000fc60003f66070 */
[----:B------:R2:W-:Y:S01]  /*420b0*/  LDGSTS.E [R58+0x20800], [R146.64], !P2 ;  /* 0x20800000923a7fae */ /* 0x0005e2000d121848 */
[----:B------:R-:W-:-:S03]  /*420c0*/  ISETP.GE.U32.AND P2, PT, R117, 0x7ffffe60, PT ;  /* 0x7ffffe607500780c */ /* 0x000fc60003f46070 */
[----:B------:R-:W4:Y:S01]  /*420d0*/  LDL.LU.64 R116, [R1+0x1290] ;  /* 0x0012900001747983 */ /* 0x000f220000300a00 */
[----:B---3--:R-:W-:-:S03]  /*420e0*/  IMAD.WIDE R196, R0, 0x4, R126 ;  /* 0x0000000400c47825 */ /* 0x008fc600078e027e */
[----:B------:R-:W3:Y:S01]  /*420f0*/  LDL.LU.64 R126, [R1+0x1278] ;  /* 0x00127800017e7983 */ /* 0x000ee20000300a00 */
[----:B-1----:R-:W-:Y:S02]  /*42100*/  IMAD.MOV.U32 R157, RZ, RZ, c[0x0][0x180] ;  /* 0x00006000ff9d7624 */ /* 0x002fe400078e00ff */
[----:B------:R-:W-:Y:S01]  /*42110*/  IMAD.WIDE R186, R0, 0x4, R106 ;  /* 0x0000000400ba7825 */ /* 0x000fe200078e026a */
[----:B------:R-:W-:Y:S01]  /*42120*/  STL.64 [R1+0x638], R196 ;  /* 0x000638c401007387 */ /* 0x000fe20000100a00 */
[----:B------:R-:W-:-:S03]  /*42130*/  IADD3 R156, R247, 0x100000, RZ ;  /* 0x00100000f79c7810 */ /* 0x000fc60007ffe0ff */
[----:B------:R-:W3:Y:S01]  /*42140*/  LDL.LU.64 R106, [R1+0x1260] ;  /* 0x00126000016a7983 */ /* 0x000ee20000300a00 */
[----:B------:R-:W-:Y:S01]  /*42150*/  IADD3 R252, R247, 0x100000, RZ ;  /* 0x00100000f7fc7810 */ /* 0x000fe20007ffe0ff */
[----:B--2---:R-:W-:Y:S01]  /*42160*/  IMAD.WIDE R136, R0, 0x4, R136 ;  /* 0x0000000400887825 */ /* 0x004fe200078e0288 */
[C---:B------:R-:W-:Y:S01]  /*42170*/  IADD3 R147, R157.reuse, -0x125, RZ ;  /* 0xfffffedb9d937810 */ /* 0x040fe20007ffe0ff */
[----:B------:R4:W-:Y:S01]  /*42180*/  LDGSTS.E [R156+0x21000], [R196.64], !P1 ;  /* 0x21000000c49c7fae */ /* 0x0009e2000c921848 */
[----:B------:R-:W-:Y:S02]  /*42190*/  IADD3 R146, R157, -0x129, RZ ;  /* 0xfffffed79d927810 */ /* 0x000fe40007ffe0ff */
[----:B------:R-:W-:Y:S01]  /*421a0*/  IADD3 R58, R247, 0x100000, RZ ;  /* 0x00100000f73a7810 */ /* 0x000fe20007ffe0ff */
[----:B------:R1:W-:Y:S01]  /*421b0*/  STL.64 [R1+0x640], R186 ;  /* 0x000640ba01007387 */ /* 0x0003e20000100a00 */
[----:B------:R-:W-:-:S03]  /*421c0*/  ISETP.GE.U32.AND P1, PT, R147, 0x7ffffe5c, PT ;  /* 0x7ffffe5c9300780c */ /* 0x000fc60003f26070 */
[----:B------:R1:W-:Y:S01]  /*421d0*/  LDGSTS.E [R252+0x21800], [R186.64], !P0 ;  /* 0x21800000bafc7fae */ /* 0x0003e2000c121848 */
[----:B------:R-:W-:-:S03]  /*421e0*/  ISETP.GE.U32.AND P0, PT, R146, 0x7ffffe58, PT ;  /* 0x7ffffe589200780c */ /* 0x000fc60003f06070 */
[----:B------:R2:W-:Y:S04]  /*421f0*/  STL.64 [R1+0x648], R136 ;  /* 0x0006488801007387 */ /* 0x0005e80000100a00 */
[----:B------:R2:W-:Y:S04]  /*42200*/  LDGSTS.E [R58+0x22000], [R136.64], !P4 ;  /* 0x22000000883a7fae */ /* 0x0005e8000e121848 */
[----:B------:R-:W3:Y:S01]  /*42210*/  LDL.LU.64 R146, [R1+0x1248] ;  /* 0x0012480001927983 */ /* 0x000ee20000300a00 */
[----:B-1----:R-:W-:-:S03]  /*42220*/  IMAD.WIDE R186, R0, 0x4, R176 ;  /* 0x0000000400ba7825 */ /* 0x002fc600078e02b0 */
[----:B------:R-:W3:Y:S01]  /*42230*/  LDL.LU.64 R176, [R1+0x1230] ;  /* 0x0012300001b07983 */ /* 0x000ee20000300a00 */
[C---:B--2---:R-:W-:Y:S01]  /*42240*/  IADD3 R136, R157.reuse, -0x12d, RZ ;  /* 0xfffffed39d887810 */ /* 0x044fe20007ffe0ff */
[----:B------:R-:W-:Y:S01]  /*42250*/  IMAD.WIDE R166, R0, 0x4, R166 ;  /* 0x0000000400a67825 */ /* 0x000fe200078e02a6 */
[C---:B------:R-:W-:Y:S01]  /*42260*/  IADD3 R137, R157.reuse, -0x131, RZ ;  /* 0xfffffecf9d897810 */ /* 0x040fe20007ffe0ff */
[----:B------:R1:W-:Y:S01]  /*42270*/  LDGSTS.E [R252+0x22800], [R186.64], !P6 ;  /* 0x22800000bafc7fae */ /* 0x0003e2000f121848 */
[----:B------:R-:W-:Y:S02]  /*42280*/  ISETP.GE.U32.AND P4, PT, R136, 0x7ffffe54, PT ;  /* 0x7ffffe548800780c */ /* 0x000fe40003f86070 */
[----:B------:R-:W-:Y:S01]  /*42290*/  IADD3 R136, R157, -0x135, RZ ;  /* 0xfffffecb9d887810 */ /* 0x000fe20007ffe0ff */
[----:B------:R1:W-:Y:S01]  /*422a0*/  STL.64 [R1+0x650], R186 ;  /* 0x000650ba01007387 */ /* 0x0003e20000100a00 */
[----:B------:R-:W-:-:S03]  /*422b0*/  ISETP.GE.U32.AND P6, PT, R137, 0x7ffffe50, PT ;  /* 0x7ffffe508900780c */ /* 0x000fc60003fc6070 */
[----:B------:R3:W-:Y:S01]  /*422c0*/  LDGSTS.E [R58+0x23000], [R166.64], !P5 ;  /* 0x23000000a63a7fae */ /* 0x0007e2000e921848 */
[----:B------:R-:W-:-:S03]  /*422d0*/  ISETP.GE.U32.AND P5, PT, R136, 0x7ffffe4c, PT ;  /* 0x7ffffe4c8800780c */ /* 0x000fc60003fa6070 */
[----:B------:R3:W-:Y:S04]  /*422e0*/  STL.64 [R1+0x658], R166 ;  /* 0x000658a601007387 */ /* 0x0007e80000100a00 */
[----:B------:R-:W2:Y:S01]  /*422f0*/  LDL.LU.64 R136, [R1+0x1218] ;  /* 0x0012180001887983 */ /* 0x000ea20000300a00 */
[----:B----4-:R-:W-:-:S03]  /*42300*/  IMAD.WIDE R196, R0, 0x4, R116 ;  /* 0x0000000400c47825 */ /* 0x010fc600078e0274 */
[----:B------:R-:W4:Y:S01]  /*42310*/  LDL.LU.64 R116, [R1+0x1200] ;  /* 0x0012000001747983 */ /* 0x000f220000300a00 */
[----:B-1----:R-:W-:Y:S01]  /*42320*/  IADD3 R187, R247, 0x100000, RZ ;  /* 0x00100000f7bb7810 */ /* 0x002fe20007ffe0ff */
[C---:B---3--:R-:W-:Y:S02]  /*42330*/  IMAD.WIDE R166, R0.reuse, 0x4, R126 ;  /* 0x0000000400a67825 */ /* 0x048fe400078e027e */
[----:B------:R-:W-:Y:S04]  /*42340*/  STL.64 [R1+0x6a8], R196 ;  /* 0x0006a8c401007387 */ /* 0x000fe80000100a00 */
[----:B------:R-:W3:Y:S01]  /*42350*/  LDL.LU.64 R126, [R1+0x11e8] ;  /* 0x0011e800017e7983 */ /* 0x000ee20000300a00 */
[----:B------:R-:W-:Y:S01]  /*42360*/  IMAD.WIDE R106, R0, 0x4, R106 ;  /* 0x00000004006a7825 */ /* 0x000fe200078e026a */
[----:B------:R-:W-:-:S02]  /*42370*/  IADD3 R186, R157, -0x139, RZ ;  /* 0xfffffec79dba7810 */ /* 0x000fc40007ffe0ff */
[----:B------:R1:W-:Y:S04]  /*42380*/  LDGSTS.E [R187+0x23800], [R196.64], !P3 ;  /* 0x23800000c4bb7fae */ /* 0x0003e8000d921848 */
[----:B------:R1:W-:Y:S04]  /*42390*/  STL.64 [R1+0x6e0], R166 ;  /* 0x0006e0a601007387 */ /* 0x0003e80000100a00 */
[----:B------:R1:W-:Y:S01]  /*423a0*/  LDGSTS.E [R252+0x24000], [R166.64], !P2 ;  /* 0x24000000a6fc7fae */ /* 0x0003e2000d121848 */
[----:B------:R-:W-:-:S03]  /*423b0*/  ISETP.GE.U32.AND P3, PT, R186, 0x7ffffe48, PT ;  /* 0x7ffffe48ba00780c */ /* 0x000fc60003f66070 */
[----:B------:R1:W-:Y:S04]  /*423c0*/  STL.64 [R1+0x6e8], R106 ;  /* 0x0006e86a01007387 */ /* 0x0003e80000100a00 */
[----:B------:R1:W-:Y:S04]  /*423d0*/  LDGSTS.E [R58+0x24800], [R106.64], !P1 ;  /* 0x248000006a3a7fae */ /* 0x0003e8000c921848 */
[----:B-1----:R-:W3:Y:S01]  /*423e0*/  LDL.LU.64 R166, [R1+0x11d0] ;  /* 0x0011d00001a67983 */ /* 0x002ee20000300a00 */
[----:B------:R-:W-:-:S03]  /*423f0*/  IMAD.WIDE R186, R0, 0x4, R146 ;  /* 0x0000000400ba7825 */ /* 0x000fc600078e0292 */
[----:B------:R-:W3:Y:S01]  /*42400*/  LDL.LU.64 R146, [R1+0x11b8] ;  /* 0x0011b80001927983 */ /* 0x000ee20000300a00 */
[C---:B------:R-:W-:Y:S01]  /*42410*/  IADD3 R106, R157.reuse, -0x141, RZ ;  /* 0xfffffebf9d6a7810 */ /* 0x040fe20007ffe0ff */
[----:B------:R-:W-:Y:S01]  /*42420*/  IMAD.WIDE R176, R0, 0x4, R176 ;  /* 0x0000000400b07825 */ /* 0x000fe200078e02b0 */
[C---:B------:R-:W-:Y:S01]  /*42430*/  IADD3 R107, R157.reuse, -0x145, RZ ;  /* 0xfffffebb9d6b7810 */ /* 0x040fe20007ffe0ff */
[----:B------:R1:W-:Y:S01]  /*42440*/  LDGSTS.E [R252+0x25000], [R186.64], !P0 ;  /* 0x25000000bafc7fae */ /* 0x0003e2000c121848 */
[----:B------:R-:W-:Y:S02]  /*42450*/  ISETP.GE.U32.AND P1, PT, R106, 0x7ffffe40, PT ;  /* 0x7ffffe406a00780c */ /* 0x000fe40003f26070 */
[----:B------:R-:W-:Y:S01]  /*42460*/  IADD3 R106, R157, -0x149, RZ ;  /* 0xfffffeb79d6a7810 */ /* 0x000fe20007ffe0ff */
[----:B------:R-:W-:Y:S01]  /*42470*/  STL.64 [R1+0x870], R186 ;  /* 0x000870ba01007387 */ /* 0x000fe20000100a00 */
[----:B------:R-:W-:-:S03]  /*42480*/  ISETP.GE.U32.AND P0, PT, R107, 0x7ffffe3c, PT ;  /* 0x7ffffe3c6b00780c */ /* 0x000fc60003f06070 */
[----:B------:R4:W-:Y:S01]  /*42490*/  LDGSTS.E [R58+0x25800], [R176.64], !P4 ;  /* 0x25800000b03a7fae */ /* 0x0009e2000e121848 */
[----:B------:R-:W-:-:S03]  /*424a0*/  ISETP.GE.U32.AND P4, PT, R106, 0x7ffffe38, PT ;  /* 0x7ffffe386a00780c */ /* 0x000fc60003f86070 */
[----:B------:R4:W-:Y:S04]  /*424b0*/  STL.64 [R1+0x880], R176 ;  /* 0x000880b001007387 */ /* 0x0009e80000100a00 */
[----:B------:R-:W3:Y:S01]  /*424c0*/  LDL.LU.64 R106, [R1+0x11a0] ;  /* 0x0011a000016a7983 */ /* 0x000ee20000300a00 */
[----:B--2---:R-:W-:-:S03]  /*424d0*/  IMAD.WIDE R196, R0, 0x4, R136 ;  /* 0x0000000400c47825 */ /* 0x004fc600078e0288 */
[----:B------:R-:W2:Y:S04]  /*424e0*/  LDL.LU.64 R136, [R1+0x1188] ;  /* 0x0011880001887983 */ /* 0x000ea80000300a00 */
[----:B------:R-:W-:Y:S01]  /*424f0*/  STL.64 [R1+0x8d0], R196 ;  /* 0x0008d0c401007387 */ /* 0x000fe20000100a00 */
[----:B----4-:R-:W-:-:S03]  /*42500*/  IMAD.WIDE R176, R0, 0x4, R116 ;  /* 0x0000000400b07825 */ /* 0x010fc600078e0274 */
[----:B------:R-:W4:Y:S01]  /*42510*/  LDL.LU.64 R116, [R1+0x1170] ;  /* 0x0011700001747983 */ /* 0x000f220000300a00 */
[----:B------:R-:W-:Y:S02]  /*42520*/  IADD3 R156, R157, -0x13d, RZ ;  /* 0xfffffec39d9c7810 */ /* 0x000fe40007ffe0ff */
[----:B-1----:R-:W-:Y:S02]  /*42530*/  IADD3 R187, R247, 0x100000, RZ ;  /* 0x00100000f7bb7810 */ /* 0x002fe40007ffe0ff */
[----:B------:R-:W-:Y:S01]  /*42540*/  ISETP.GE.U32.AND P2, PT, R156, 0x7ffffe44, PT ;  /* 0x7ffffe449c00780c */ /* 0x000fe20003f46070 */
[----:B---3--:R-:W-:Y:S01]  /*42550*/  IMAD.WIDE R126, R0, 0x4, R126 ;  /* 0x00000004007e7825 */ /* 0x008fe200078e027e */
[----:B------:R-:W-:Y:S01]  /*42560*/  IADD3 R186, R157, -0x14d, RZ ;  /* 0xfffffeb39dba7810 */ /* 0x000fe20007ffe0ff */
[----:B------:R1:W-:Y:S03]  /*42570*/  LDGSTS.E [R187+0x26000], [R196.64], !P6 ;  /* 0x26000000c4bb7fae */ /* 0x0003e6000f121848 */
[----:B------:R-:W-:Y:S01]  /*42580*/  ISETP.GE.U32.AND P6, PT, R186, 0x7ffffe34, PT ;  /* 0x7ffffe34ba00780c */ /* 0x000fe20003fc6070 */
[----:B------:R3:W-:Y:S04]  /*42590*/  STL.64 [R1+0x8d8], R176 ;  /* 0x0008d8b001007387 */ /* 0x0007e80000100a00 */
[----:B------:R3:W-:Y:S04]  /*425a0*/  LDGSTS.E [R252+0x26800], [R176.64], !P5 ;  /* 0x26800000b0fc7fae */ /* 0x0007e8000e921848 */
[----:B------:R3:W-:Y:S04]  /*425b0*/  STL.64 [R1+0x8f0], R126 ;  /* 0x0008f07e01007387 */ /* 0x0007e80000100a00 */
[----:B------:R3:W-:Y:S04]  /*425c0*/  LDGSTS.E [R58+0x27000], [R126.64], !P3 ;  /* 0x270000007e3a7fae */ /* 0x0007e8000d921848 */
[----:B---3--:R-:W3:Y:S01]  /*425d0*/  LDL.LU.64 R176, [R1+0x1158] ;  /* 0x0011580001b07983 */ /* 0x008ee20000300a00 */
[----:B-1----:R-:W-:-:S03]  /*425e0*/  IMAD.WIDE R186, R0, 0x4, R166 ;  /* 0x0000000400ba7825 */ /* 0x002fc600078e02a6 */
[----:B------:R-:W3:Y:S01]  /*425f0*/  LDL.LU.64 R166, [R1+0x1140] ;  /* 0x0011400001a67983 */ /* 0x000ee20000300a00 */
[C---:B------:R-:W-:Y:S01]  /*42600*/  IADD3 R126, R157.reuse, -0x155, RZ ;  /* 0xfffffeab9d7e7810 */ /* 0x040fe20007ffe0ff */
        /* <DEDUP_REMOVED lines=9> */
[----:B------:R-:W-:Y:S04]  /*426a0*/  STL.64 [R1+0x900], R146 ;  /* 0x0009009201007387 */ /* 0x000fe80000100a00 */
[----:B------:R-:W3:Y:S01]  /*426b0*/  LDL.LU.64 R126, [R1+0x1128] ;  /* 0x00112800017e7983 */ /* 0x000ee20000300a00 */
[----:B------:R-:W-:-:S03]  /*426c0*/  IMAD.WIDE R196, R0, 0x4, R106 ;  /* 0x0000000400c47825 */ /* 0x000fc600078e026a */
[----:B------:R-:W3:Y:S01]  /*426d0*/  LDL.LU.64 R106, [R1+0x1110] ;  /* 0x00111000016a7983 */ /* 0x000ee20000300a00 */
[----:B--2---:R-:W-:-:S03]  /*426e0*/  IMAD.WIDE R186, R0, 0x4, R136 ;  /* 0x0000000400ba7825 */ /* 0x004fc600078e0288 */
[----:B------:R-:W-:Y:S04]  /*426f0*/  STL.64 [R1+0x908], R196 ;  /* 0x000908c401007387 */ /* 0x000fe80000100a00 */
[----:B------:R-:W2:Y:S01]  /*42700*/  LDL.LU.64 R136, [R1+0x10f0] ;  /* 0x0010f00001887983 */ /* 0x000ea20000300a00 */
[----:B------:R-:W-:-:S04]  /*42710*/  IADD3 R156, R157, -0x151, RZ ;  /* 0xfffffeaf9d9c7810 */ /* 0x000fc80007ffe0ff */
[----:B------:R-:W-:Y:S02]  /*42720*/  ISETP.GE.U32.AND P5, PT, R156, 0x7ffffe30, PT ;  /* 0x7ffffe309c00780c */ /* 0x000fe40003fa6070 */
[----:B------:R-:W-:Y:S01]  /*42730*/  IADD3 R156, R247, 0x100000, RZ ;  /* 0x00100000f79c7810 */ /* 0x000fe20007ffe0ff */
[----:B------:R-:W-:Y:S04]  /*42740*/  STL.64 [R1+0x910], R186 ;  /* 0x000910ba01007387 */ /* 0x000fe80000100a00 */
[----:B------:R1:W-:Y:S04]  /*42750*/  LDGSTS.E [R156+0x28800], [R196.64], !P0 ;  /* 0x28800000c49c7fae */ /* 0x0003e8000c121848 */
[----:B------:R3:W-:Y:S01]  /*42760*/  LDGSTS.E [R252+0x29000], [R186.64], !P4 ;  /* 0x29000000bafc7fae */ /* 0x0007e2000e121848 */
[----:B----4-:R-:W-:-:S05]  /*42770*/  IMAD.WIDE R116, R0, 0x4, R116 ;  /* 0x0000000400747825 */ /* 0x010fca00078e0274 */
[----:B------:R4:W-:Y:S04]  /*42780*/  STL.64 [R1+0x918], R116 ;  /* 0x0009187401007387 */ /* 0x0009e80000100a00 */
[----:B------:R4:W-:Y:S04]  /*42790*/  LDGSTS.E [R58+0x29800], [R116.64], !P6 ;  /* 0x29800000743a7fae */ /* 0x0009e8000f121848 */
[----:B----4-:R-:W4:Y:S01]  /*427a0*/  LDL.LU.64 R116, [R1+0x10d0] ;  /* 0x0010d00001747983 */ /* 0x010f220000300a00 */
[----:B-1----:R-:W-:Y:S01]  /*427b0*/  IADD3 R146, R157, -0x165, RZ ;  /* 0xfffffe9b9d927810 */ /* 0x002fe20007ffe0ff */
[----:B---3--:R-:W-:-:S02]  /*427c0*/  IMAD.WIDE R186, R0, 0x4, R176 ;  /* 0x0000000400ba7825 */ /* 0x008fc400078e02b0 */
[----:B------:R-:W3:Y:S02]  /*427d0*/  LDL.LU.64 R176, [R1+0x10b0] ;  /* 0x0010b00001b07983 */ /* 0x000ee40000300a00 */
[----:B------:R-:W-:Y:S01]  /*427e0*/  IMAD.WIDE R166, R0, 0x4, R166 ;  /* 0x0000000400a67825 */ /* 0x000fe200078e02a6 */
[----:B------:R-:W-:Y:S01]  /*427f0*/  ISETP.GE.U32.AND P4, PT, R146, 0x7ffffe1c, PT ;  /* 0x7ffffe1c9200780c */ /* 0x000fe20003f86070 */
[----:B------:R-:W-:Y:S01]  /*42800*/  STL.64 [R1+0x920], R186 ;  /* 0x000920ba01007387 */ /* 0x000fe20000100a00 */
[----:B------:R-:W-:-:S03]  /*42810*/  IADD3 R147, R157, -0x161, RZ ;  /* 0xfffffe9f9d937810 */ /* 0x000fc60007ffe0ff */
[----:B------:R1:W-:Y:S01]  /*42820*/  LDGSTS.E [R252+0x2a000], [R186.64], !P5 ;  /* 0x2a000000bafc7fae */ /* 0x0003e2000e921848 */
[----:B------:R-:W-:-:S03]  /*42830*/  IADD3 R146, R157, -0x169, RZ ;  /* 0xfffffe979d927810 */ /* 0x000fc60007ffe0ff */
[----:B------:R1:W-:Y:S04]  /*42840*/  STL.64 [R1+0x938], R166 ;  /* 0x000938a601007387 */ /* 0x0003e80000100a00 */
[----:B------:R1:W-:Y:S01]  /*42850*/  LDGSTS.E [R58+0x2a800], [R166.64], !P3 ;  /* 0x2a800000a63a7fae */ /* 0x0003e2000d921848 */
[----:B------:R-:W-:Y:S02]  /*42860*/  ISETP.GE.U32.AND P0, PT, R147, 0x7ffffe20, PT ;  /* 0x7ffffe209300780c */ /* 0x000fe40003f06070 */
[----:B------:R-:W-:Y:S02]  /*42870*/  ISETP.GE.U32.AND P6, PT, R146, 0x7ffffe18, PT ;  /* 0x7ffffe189200780c */ /* 0x000fe40003fc6070 */
[C---:B------:R-:W-:Y:S02]  /*42880*/  IADD3 R147, R157.reuse, -0x16d, RZ ;  /* 0xfffffe939d937810 */ /* 0x040fe40007ffe0ff */
[----:B------:R-:W-:Y:S01]  /*42890*/  IADD3 R146, R157, -0x171, RZ ;  /* 0xfffffe8f9d927810 */ /* 0x000fe20007ffe0ff */
[----:B-1----:R-:W3:Y:S01]  /*428a0*/  LDL.LU.64 R166, [R1+0x1098] ;  /* 0x0010980001a67983 */ /* 0x002ee20000300a00 */
[----:B------:R-:W-:-:S03]  /*428b0*/  IMAD.WIDE R196, R0, 0x4, R126 ;  /* 0x0000000400c47825 */ /* 0x000fc600078e027e */
[----:B------:R-:W3:Y:S01]  /*428c0*/  LDL.LU.64 R126, [R1+0x1088] ;  /* 0x00108800017e7983 */ /* 0x000ee20000300a00 */
[----:B------:R-:W-:Y:S01]  /*428d0*/  ISETP.GE.U32.AND P5, PT, R147, 0x7ffffe14, PT ;  /* 0x7ffffe149300780c */ /* 0x000fe20003fa6070 */
[----:B------:R-:W-:Y:S01]  /*428e0*/  IMAD.WIDE R186, R0, 0x4, R106 ;  /* 0x0000000400ba7825 */ /* 0x000fe200078e026a */
[----:B------:R-:W-:Y:S01]  /*428f0*/  ISETP.GE.U32.AND P3, PT, R146, 0x7ffffe10, PT ;  /* 0x7ffffe109200780c */ /* 0x000fe20003f66070 */
[----:B------:R-:W-:Y:S01]  /*42900*/  STL.64 [R1+0x940], R196 ;  /* 0x000940c401007387 */ /* 0x000fe20000100a00 */
[C---:B------:R-:W-:Y:S01]  /*42910*/  IADD3 R147, R157.reuse, -0x175, RZ ;  /* 0xfffffe8b9d937810 */ /* 0x040fe20007ffe0ff */
[----:B--2---:R-:W-:Y:S01]  /*42920*/  IMAD.WIDE R136, R0, 0x4, R136 ;  /* 0x0000000400887825 */ /* 0x004fe200078e0288 */
[----:B------:R-:W-:Y:S01]  /*42930*/  IADD3 R146, R157, -0x179, RZ ;  /* 0xfffffe879d927810 */ /* 0x000fe20007ffe0ff */
[----:B------:R-:W2:Y:S04]  /*42940*/  LDL.LU.64 R106, [R1+0x1078] ;  /* 0x00107800016a7983 */ /* 0x000ea80000300a00 */
[----:B------:R1:W-:Y:S01]  /*42950*/  LDGSTS.E [R156+0x2b000], [R196.64], !P2 ;  /* 0x2b000000c49c7fae */ /* 0x0003e2000d121848 */
[----:B------:R-:W-:-:S03]  /*42960*/  ISETP.GE.U32.AND P2, PT, R147, 0x7ffffe0c, PT ;  /* 0x7ffffe0c9300780c */ /* 0x000fc60003f46070 */
[----:B------:R4:W-:Y:S04]  /*42970*/  STL.64 [R1+0x948], R186 ;  /* 0x000948ba01007387 */ /* 0x0009e80000100a00 */
[----:B------:R4:W-:Y:S01]  /*42980*/  LDGSTS.E [R252+0x2b800], [R186.64], !P1 ;  /* 0x2b800000bafc7fae */ /* 0x0009e2000c921848 */
[----:B------:R-:W-:-:S03]  /*42990*/  ISETP.GE.U32.AND P1, PT, R146, 0x7ffffe08, PT ;  /* 0x7ffffe089200780c */ /* 0x000fc60003f26070 */
[----:B------:R1:W-:Y:S04]  /*429a0*/  STL.64 [R1+0x958], R136 ;  /* 0x0009588801007387 */ /* 0x0003e80000100a00 */
[----:B------:R-:W2:Y:S04]  /*429b0*/  LDL.LU.64 R146, [R1+0x1068] ;  /* 0x0010680001927983 */ /* 0x000ea80000300a00 */
[----:B------:R1:W-:Y:S01]  /*429c0*/  LDGSTS.E [R58+0x2c000], [R136.64], !P0 ;  /* 0x2c000000883a7fae */ /* 0x0003e2000c121848 */
[----:B----4-:R-:W-:-:S03]  /*429d0*/  IMAD.WIDE R186, R0, 0x4, R116 ;  /* 0x0000000400ba7825 */ /* 0x010fc600078e0274 */
[----:B------:R-:W4:Y:S01]  /*429e0*/  LDL.LU.64 R116, [R1+0x1058] ;  /* 0x0010580001747983 */ /* 0x000f220000300a00 */
[C---:B-1----:R-:W-:Y:S01]  /*429f0*/  IADD3 R136, R157.reuse, -0x17d, RZ ;  /* 0xfffffe839d887810 */ /* 0x042fe20007ffe0ff */
[----:B---3--:R-:W-:Y:S02]  /*42a00*/  IMAD.WIDE R176, R0, 0x4, R176 ;  /* 0x0000000400b07825 */ /* 0x008fe400078e02b0 */
[----:B------:R-:W-:Y:S01]  /*42a10*/  STL.64 [R1+0x960], R186 ;  /* 0x000960ba01007387 */ /* 0x000fe20000100a00 */
[----:B------:R-:W-:Y:S02]  /*42a20*/  ISETP.GE.U32.AND P0, PT, R136, 0x7ffffe04, PT ;  /* 0x7ffffe048800780c */ /* 0x000fe40003f06070 */
[----:B------:R-:W-:Y:S01]  /*42a30*/  IADD3 R136, R157, -0x106, RZ ;  /* 0xfffffefa9d887810 */ /* 0x000fe20007ffe0ff */
[----:B------:R1:W-:Y:S04]  /*42a40*/  LDGSTS.E [R252+0x2c800], [R186.64], !P4 ;  /* 0x2c800000bafc7fae */ /* 0x0003e8000e121848 */
[----:B------:R3:W-:Y:S04]  /*42a50*/  STL.64 [R1+0x968], R176 ;  /* 0x000968b001007387 */ /* 0x0007e80000100a00 */
[----:B------:R3:W-:Y:S01]  /*42a60*/  LDGSTS.E [R58+0x2d000], [R176.64], !P6 ;  /* 0x2d000000b03a7fae */ /* 0x0007e2000f121848 */
[----:B------:R-:W-:-:S02]  /*42a70*/  ISETP.GE.U32.AND P6, PT, R136, 0x7ffffe7b, PT ;  /* 0x7ffffe7b8800780c */ /* 0x000fc40003fc6070 */
[----:B------:R-:W-:Y:S02]  /*42a80*/  IADD3 R137, R157, -0x102, RZ ;  /* 0xfffffefe9d897810 */ /* 0x000fe40007ffe0ff */
[----:B------:R-:W-:Y:S01]  /*42a90*/  IADD3 R136, R247, 0x100000, RZ ;  /* 0x00100000f7887810 */ /* 0x000fe20007ffe0ff */
[----:B---3--:R-:W3:Y:S01]  /*42aa0*/  LDL.LU.64 R176, [R1+0x1338] ;  /* 0x0013380001b07983 */ /* 0x008ee20000300a00 */
[----:B------:R-:W-:-:S04]  /*42ab0*/  IMAD.WIDE R196, R0, 0x4, R166 ;  /* 0x0000000400c47825 */ /* 0x000fc800078e02a6 */
[C---:B------:R-:W-:Y:S01]  /*42ac0*/  IMAD.WIDE R166, R0.reuse, 0x4, R126 ;  /* 0x0000000400a67825 */ /* 0x040fe200078e027e */
[----:B------:R-:W-:Y:S04]  /*42ad0*/  STL.64 [R1+0x9a0], R196 ;  /* 0x0009a0c401007387 */ /* 0x000fe80000100a00 */
[----:B------:R-:W3:Y:S01]  /*42ae0*/  LDL.LU.64 R126, [R1+0x1318] ;  /* 0x00131800017e7983 */ /* 0x000ee20000300a00 */
[----:B------:R-:W-:Y:S02]  /*42af0*/  ISETP.GE.U32.AND P4, PT, R137, 0x7ffffe7f, PT ;  /* 0x7ffffe7f8900780c */ /* 0x000fe40003f86070 */
[----:B-1----:R-:W-:Y:S01]  /*42b00*/  IADD3 R186, R157, -0x10a, RZ ;  /* 0xfffffef69dba7810 */ /* 0x002fe20007ffe0ff */
[----:B------:R1:W-:Y:S01]  /*42b10*/  STL.64 [R1+0x998], R166 ;  /* 0x000998a601007387 */ /* 0x0003e20000100a00 */
[----:B--2---:R-:W-:-:S03]  /*42b20*/  IMAD.WIDE R106, R0, 0x4, R106 ;  /* 0x00000004006a7825 */ /* 0x004fc600078e026a */
[----:B------:R2:W-:Y:S01]  /*42b30*/  LDGSTS.E [R136+0x2d800], [R196.64], !P5 ;  /* 0x2d800000c4887fae */ /* 0x0005e2000e921848 */
[----:B------:R-:W-:-:S03]  /*42b40*/  ISETP.GE.U32.AND P5, PT, R186, 0x7ffffe77, PT ;  /* 0x7ffffe77ba00780c */ /* 0x000fc60003fa6070 */
[----:B------:R1:W-:Y:S04]  /*42b50*/  LDGSTS.E [R252+0x2e000], [R166.64], !P3 ;  /* 0x2e000000a6fc7fae */ /* 0x0003e8000d921848 */
[----:B------:R1:W-:Y:S04]  /*42b60*/  LDGSTS.E [R58+0x2e800], [R106.64], !P2 ;  /* 0x2e8000006a3a7fae */ /* 0x0003e8000d121848 */
[----:B--2---:R-:W2:Y:S01]  /*42b70*/  LDL.LU.64 R136, [R1+0x1300] ;  /* 0x0013000001887983 */ /* 0x004ea20000300a00 */
[----:B------:R-:W-:-:S03]  /*42b80*/  IMAD.WIDE R186, R0, 0x4, R146 ;  /* 0x0000000400ba7825 */ /* 0x000fc600078e0292 */
[----:B------:R-:W-:Y:S04]  /*42b90*/  STL.64 [R1+0x988], R106 ;  /* 0x0009886a01007387 */ /* 0x000fe80000100a00 */
[----:B------:R-:W2:Y:S04]  /*42ba0*/  LDL.LU.64 R146, [R1+0x12e8] ;  /* 0x0012e80001927983 */ /* 0x000ea80000300a00 */
[----:B------:R-:W-:Y:S04]  /*42bb0*/  STL.64 [R1+0x980], R186 ;  /* 0x000980ba01007387 */ /* 0x000fe80000100a00 */
[----:B-1----:R-:W2:Y:S04]  /*42bc0*/  LDL.LU.64 R166, [R1+0x12d0] ;  /* 0x0012d00001a67983 */ /* 0x002ea80000300a00 */
[----:B------:R1:W-:Y:S01]  /*42bd0*/  LDGSTS.E [R252+0x2f000], [R186.64], !P1 ;  /* 0x2f000000bafc7fae */ /* 0x0003e2000c921848 */
[----:B----4-:R-:W-:-:S05]  /*42be0*/  IMAD.WIDE R116, R0, 0x4, R116 ;  /* 0x0000000400747825 */ /* 0x010fca00078e0274 */
[----:B------:R4:W-:Y:S04]  /*42bf0*/  STL.64 [R1+0x978], R116 ;  /* 0x0009787401007387 */ /* 0x0009e80000100a00 */
[----:B------:R4:W-:Y:S04]  /*42c00*/  LDGSTS.E [R58+0x2f800], [R116.64], !P0 ;  /* 0x2f800000743a7fae */ /* 0x0009e8000c121848 */
[----:B----4-:R-:W4:Y:S04]  /*42c10*/  LDL.LU.64 R116, [R1+0x12b8] ;  /* 0x0012b80001747983 */ /* 0x010f280000300a00 */
[----:B------:R-:W1:Y:S01]  /*42c20*/  S2R R107, SR_TID.X ;  /* 0x00000000006b7919 */ /* 0x000e620000002100 */
[----:B---3--:R-:W-:-:S03]  /*42c30*/  IMAD.WIDE R206, R0, 0x4, R176 ;  /* 0x0000000400ce7825 */ /* 0x008fc600078e02b0 */
[----:B------:R-:W3:Y:S01]  /*42c40*/  LDL.LU.64 R176, [R1+0x12a0] ;  /* 0x0012a00001b07983 */ /* 0x000ee20000300a00 */
[----:B------:R-:W-:-:S03]  /*42c50*/  IADD3 R156, R157, -0x10e, RZ ;  /* 0xfffffef29d9c7810 */ /* 0x000fc60007ffe0ff */
[----:B------:R-:W-:Y:S01]  /*42c60*/  STL.64 [R1+0x9a8], R206 ;  /* 0x0009a8ce01007387 */ /* 0x000fe20000100a00 */
[----:B-1----:R-:W-:-:S05]  /*42c70*/  LOP3.LUT R107, R107, 0x7f, RZ, 0xc0, !PT ;  /* 0x0000007f6b6b7812 */ /* 0x002fca00078ec0ff */
[----:B------:R-:W-:Y:S02]  /*42c80*/  IMAD.SHL.U32 R107, R107, 0x4, RZ ;  /* 0x000000046b6b7824 */ /* 0x000fe400078e00ff */
[C---:B------:R-:W-:Y:S02]  /*42c90*/  IMAD.WIDE R186, R0.reuse, 0x4, R126 ;  /* 0x0000000400ba7825 */ /* 0x040fe400078e027e */
[----:B------:R-:W3:Y:S01]  /*42ca0*/  LDL.LU.64 R126, [R1+0x1288] ;  /* 0x00128800017e7983 */ /* 0x000ee20000300a00 */
[----:B------:R-:W-:Y:S02]  /*42cb0*/  LOP3.LUT R107, R107, 0x20, RZ, 0x3c, !PT ;  /* 0x000000206b6b7812 */ /* 0x000fe400078e3cff */
[----:B------:R-:W-:Y:S02]  /*42cc0*/  IADD3 R106, R157, -0x112, RZ ;  /* 0xfffffeee9d6a7810 */ /* 0x000fe40007ffe0ff */
[C---:B------:R-:W-:Y:S01]  /*42cd0*/  IADD3 R196, R107.reuse, 0x100000, RZ ;  /* 0x001000006bc47810 */ /* 0x040fe20007ffe0ff */
[----:B--2---:R-:W-:Y:S01]  /*42ce0*/  IMAD.WIDE R136, R0, 0x4, R136 ;  /* 0x0000000400887825 */ /* 0x004fe200078e0288 */
[----:B------:R-:W-:-:S02]  /*42cf0*/  IADD3 R252, R107, 0x100000, RZ ;  /* 0x001000006bfc7810 */ /* 0x000fc40007ffe0ff */
[----:B------:R-:W-:Y:S01]  /*42d00*/  IADD3 R58, R107, 0x100000, RZ ;  /* 0x001000006b3a7810 */ /* 0x000fe20007ffe0ff */
[----:B------:R4:W-:Y:S01]  /*42d10*/  LDGSTS.E [R196+0x20200], [R206.64], !P4 ;  /* 0x20200000cec47fae */ /* 0x0009e2000e121848 */
[----:B------:R-:W-:Y:S02]  /*42d20*/  ISETP.GE.U32.AND P3, PT, R156, 0x7ffffe73, PT ;  /* 0x7ffffe739c00780c */ /* 0x000fe40003f66070 */
[----:B------:R-:W-:Y:S01]  /*42d30*/  ISETP.GE.U32.AND P2, PT, R106, 0x7ffffe6f, PT ;  /* 0x7ffffe6f6a00780c */ /* 0x000fe20003f46070 */
[----:B------:R1:W-:Y:S04]  /*42d40*/  STL.64 [R1+0x9b8], R186 ;  /* 0x0009b8ba01007387 */ /* 0x0003e80000100a00 */
[----:B------:R1:W-:Y:S04]  /*42d50*/  LDGSTS.E [R252+0x20a00], [R186.64], !P6 ;  /* 0x20a00000bafc7fae */ /* 0x0003e8000f121848 */
[----:B------:R2:W-:Y:S04]  /*42d60*/  STL.64 [R1+0x9c0], R136 ;  /* 0x0009c08801007387 */ /* 0x0005e80000100a00 */
[----:B------:R2:W-:Y:S01]  /*42d70*/  LDGSTS.E [R58+0x21200], [R136.64], !P5 ;  /* 0x21200000883a7fae */ /* 0x0005e2000e921848 */
[----:B-1----:R-:W-:-:S04]  /*42d80*/  IMAD.WIDE R186, R0, 0x4, R146 ;  /* 0x0000000400ba7825 */ /* 0x002fc800078e0292 */
[C---:B------:R-:W-:Y:S01]  /*42d90*/  IMAD.WIDE R166, R0.reuse, 0x4, R166 ;  /* 0x0000000400a67825 */ /* 0x040fe200078e02a6 */
[----:B------:R3:W-:Y:S04]  /*42da0*/  LDGSTS.E [R252+0x21a00], [R186.64], !P3 ;  /* 0x21a00000bafc7fae */ /* 0x0007e8000d921848 */
[----:B--2---:R-:W2:Y:S04]  /*42db0*/  LDL.LU.64 R136, [R1+0x1270] ;  /* 0x0012700001887983 */ /* 0x004ea80000300a00 */
[----:B------:R-:W2:Y:S04]  /*42dc0*/  LDL.LU.64 R146, [R1+0x1258] ;  /* 0x0012580001927983 */ /* 0x000ea80000300a00 */
[----:B------:R-:W-:Y:S04]  /*42dd0*/  STL.64 [R1+0x9c8], R186 ;  /* 0x0009c8ba01007387 */ /* 0x000fe80000100a00 */
[----:B------:R1:W-:Y:S04]  /*42de0*/  STL.64 [R1+0x9d8], R166 ;  /* 0x0009d8a601007387 */ /* 0x0003e80000100a00 */
[----:B------:R1:W-:Y:S04]  /*42df0*/  LDGSTS.E [R58+0x22200], [R166.64], !P2 ;  /* 0x22200000a63a7fae */ /* 0x0003e8000d121848 */
[----:B-1----:R-:W2:Y:S01]  /*42e00*/  LDL.LU.64 R166, [R1+0x1240] ;  /* 0x0012400001a67983 */ /* 0x002ea20000300a00 */
[----:B----4-:R-:W-:-:S03]  /*42e10*/  IMAD.WIDE R206, R0, 0x4, R116 ;  /* 0x0000000400ce7825 */ /* 0x010fc600078e0274 */
[----:B------:R-:W4:Y:S01]  /*42e20*/  LDL.LU.64 R116, [R1+0x1228] ;  /* 0x0012280001747983 */ /* 0x000f220000300a00 */
[C---:B------:R-:W-:Y:S02]  /*42e30*/  IADD3 R156, R157.reuse, -0x116, RZ ;  /* 0xfffffeea9d9c7810 */ /* 0x040fe40007ffe0ff */
[C---:B------:R-:W-:Y:S02]  /*42e40*/  IADD3 R106, R157.reuse, -0x11a, RZ ;  /* 0xfffffee69d6a7810 */ /* 0x040fe40007ffe0ff */
[----:B------:R-:W-:Y:S02]  /*42e50*/  ISETP.GE.U32.AND P1, PT, R156, 0x7ffffe6b, PT ;  /* 0x7ffffe6b9c00780c */ /* 0x000fe40003f26070 */
[----:B------:R-:W-:Y:S02]  /*42e60*/  IADD3 R156, R157, -0x11e, RZ ;  /* 0xfffffee29d9c7810 */ /* 0x000fe40007ffe0ff */
[----:B------:R-:W-:Y:S02]  /*42e70*/  ISETP.GE.U32.AND P0, PT, R106, 0x7ffffe67, PT ;  /* 0x7ffffe676a00780c */ /* 0x000fe40003f06070 */
[----:B------:R-:W-:-:S02]  /*42e80*/  ISETP.GE.U32.AND P4, PT, R156, 0x7ffffe63, PT ;  /* 0x7ffffe639c00780c */ /* 0x000fc40003f86070 */
[C---:B------:R-:W-:Y:S01]  /*42e90*/  IADD3 R106, R157.reuse, -0x122, RZ ;  /* 0xfffffede9d6a7810 */ /* 0x040fe20007ffe0ff */
[----:B---3--:R-:W-:Y:S01]  /*42ea0*/  IMAD.WIDE R186, R0, 0x4, R176 ;  /* 0x0000000400ba7825 */ /* 0x008fe200078e02b0 */
[----:B------:R-:W-:Y:S02]  /*42eb0*/  STL.64 [R1+0x9e0], R206 ;  /* 0x0009e0ce01007387 */ /* 0x000fe40000100a00 */
[----:B------:R-:W-:Y:S02]  /*42ec0*/  ISETP.GE.U32.AND P6, PT, R106, 0x7ffffe5f, PT ;  /* 0x7ffffe5f6a00780c */ /* 0x000fe40003fc6070 */
[----:B------:R-:W-:Y:S01]  /*42ed0*/  IADD3 R106, R157, -0x126, RZ ;  /* 0xfffffeda9d6a7810 */ /* 0x000fe20007ffe0ff */
[----:B------:R1:W-:Y:S03]  /*42ee0*/  LDGSTS.E [R196+0x22a00], [R206.64], !P1 ;  /* 0x22a00000cec47fae */ /* 0x0003e6000c921848 */
[----:B------:R-:W-:Y:S01]  /*42ef0*/  ISETP.GE.U32.AND P5, PT, R106, 0x7ffffe5b, PT ;  /* 0x7ffffe5b6a00780c */ /* 0x000fe20003fa6070 */
[----:B------:R2:W-:Y:S01]  /*42f00*/  LDGSTS.E [R252+0x23200], [R186.64], !P0 ;  /* 0x23200000bafc7fae */ /* 0x0005e2000c121848 */
[----:B------:R-:W-:-:S03]  /*42f10*/  IMAD.WIDE R176, R0, 0x4, R126 ;  /* 0x0000000400b07825 */ /* 0x000fc600078e027e */
[----:B------:R-:W3:Y:S04]  /*42f20*/  LDL.LU.64 R126, [R1+0x1210] ;  /* 0x00121000017e7983 */ /* 0x000ee80000300a00 */
[----:B------:R-:W-:Y:S04]  /*42f30*/  STL.64 [R1+0x9e8], R186 ;  /* 0x0009e8ba01007387 */ /* 0x000fe80000100a00 */
[----:B------:R1:W-:Y:S04]  /*42f40*/  STL.64 [R1+0x9f8], R176 ;  /* 0x0009f8b001007387 */ /* 0x0003e80000100a00 */
[----:B------:R1:W-:Y:S04]  /*42f50*/  LDGSTS.E [R58+0x23a00], [R176.64], !P4 ;  /* 0x23a00000b03a7fae */ /* 0x0003e8000e121848 */
[----:B-1----:R-:W3:Y:S01]  /*42f60*/  LDL.LU.64 R176, [R1+0x11f8] ;  /* 0x0011f80001b07983 */ /* 0x002ee20000300a00 */
[----:B--2---:R-:W-:-:S03]  /*42f70*/  IMAD.WIDE R186, R0, 0x4, R136 ;  /* 0x0000000400ba7825 */ /* 0x004fc600078e0288 */
[----:B------:R-:W2:Y:S01]  /*42f80*/  LDL.LU.64 R136, [R1+0x11e0] ;  /* 0x0011e00001887983 */ /* 0x000ea20000300a00 */
[----:B------:R-:W-:-:S03]  /*42f90*/  IMAD.WIDE R146, R0, 0x4, R146 ;  /* 0x0000000400927825 */ /* 0x000fc600078e0292 */
[----:B------:R-:W-:Y:S04]  /*42fa0*/  STL.64 [R1+0xa00], R186 ;  /* 0x000a00ba01007387 */ /* 0x000fe80000100a00 */
[----:B------:R4:W-:Y:S04]  /*42fb0*/  LDGSTS.E [R252+0x24200], [R186.64], !P6 ;  /* 0x24200000bafc7fae */ /* 0x0009e8000f121848 */
[----:B------:R1:W-:Y:S04]  /*42fc0*/  STL.64 [R1+0xa08], R146 ;  /* 0x000a089201007387 */ /* 0x0003e80000100a00 */
[----:B------:R1:W-:Y:S04]  /*42fd0*/  LDGSTS.E [R58+0x24a00], [R146.64], !P5 ;  /* 0x24a00000923a7fae */ /* 0x0003e8000e921848 */
[----:B-1----:R-:W2:Y:S01]  /*42fe0*/  LDL.LU.64 R146, [R1+0x11c8] ;  /* 0x0011c80001927983 */ /* 0x002ea20000300a00 */
[----:B------:R-:W-:-:S03]  /*42ff0*/  IMAD.WIDE R206, R0, 0x4, R166 ;  /* 0x0000000400ce7825 */ /* 0x000fc600078e02a6 */
[----:B------:R-:W2:Y:S04]  /*43000*/  LDL.LU.64 R166, [R1+0x11b0] ;  /* 0x0011b00001a67983 */ /* 0x000ea80000300a00 */
[----:B------:R-:W-:Y:S01]  /*43010*/  STL.64 [R1+0xa20], R206 ;  /* 0x000a20ce01007387 */ /* 0x000fe20000100a00 */
        /* <DEDUP_REMOVED lines=8> */
[----:B------:R-:W-:-:S04]  /*430a0*/  IADD3 R106, R157, -0x136, RZ ;  /* 0xfffffeca9d6a7810 */ /* 0x000fc80007ffe0ff */
[----:B------:R-:W-:Y:S01]  /*430b0*/  ISETP.GE.U32.AND P0, PT, R106, 0x7ffffe4b, PT ;  /* 0x7ffffe4b6a00780c */ /* 0x000fe20003f06070 */
[----:B------:R1:W-:Y:S01]  /*430c0*/  LDGSTS.E [R196+0x25200], [R206.64], !P3 ;  /* 0x25200000cec47fae */ /* 0x0003e2000d921848 */
[----:B------:R-:W-:-:S03]  /*430d0*/  IADD3 R106, R157, -0x13a, RZ ;  /* 0xfffffec69d6a7810 */ /* 0x000fc60007ffe0ff */
[----:B------:R-:W-:Y:S01]  /*430e0*/  STL.64 [R1+0xa28], R186 ;  /* 0x000a28ba01007387 */ /* 0x000fe20000100a00 */
[----:B------:R-:W-:-:S03]  /*430f0*/  ISETP.GE.U32.AND P4, PT, R106, 0x7ffffe47, PT ;  /* 0x7ffffe476a00780c */ /* 0x000fc60003f86070 */
[----:B------:R1:W-:Y:S01]  /*43100*/  LDGSTS.E [R252+0x25a00], [R186.64], !P2 ;  /* 0x25a00000bafc7fae */ /* 0x0003e2000d121848 */
[----:B---3--:R-:W-:-:S05]  /*43110*/  IMAD.WIDE R126, R0, 0x4, R126 ;  /* 0x00000004007e7825 */ /* 0x008fca00078e027e */
[----:B------:R3:W-:Y:S04]  /*43120*/  STL.64 [R1+0xa40], R126 ;  /* 0x000a407e01007387 */ /* 0x0007e80000100a00 */
[----:B------:R3:W-:Y:S01]  /*43130*/  LDGSTS.E [R58+0x26200], [R126.64], !P1 ;  /* 0x262000007e3a7fae */ /* 0x0007e2000c921848 */
[----:B------:R-:W-:-:S03]  /*43140*/  IADD3 R156, R157, -0x13e, RZ ;  /* 0xfffffec29d9c7810 */ /* 0x000fc60007ffe0ff */
[----:B---3--:R-:W3:Y:S01]  /*43150*/  LDL.LU.64 R126, [R1+0x1180] ;  /* 0x00118000017e7983 */ /* 0x008ee20000300a00 */
[----:B-1----:R-:W-:-:S03]  /*43160*/  IMAD.WIDE R186, R0, 0x4, R176 ;  /* 0x0000000400ba7825 */ /* 0x002fc600078e02b0 */
[----:B------:R-:W3:Y:S04]  /*43170*/  LDL.LU.64 R176, [R1+0x1168] ;  /* 0x0011680001b07983 */ /* 0x000ee80000300a00 */
[----:B------:R-:W-:Y:S04]  /*43180*/  STL.64 [R1+0xa48], R186 ;  /* 0x000a48ba01007387 */ /* 0x000fe80000100a00 */
[----:B------:R1:W-:Y:S01]  /*43190*/  LDGSTS.E [R252+0x26a00], [R186.64], !P0 ;  /* 0x26a00000bafc7fae */ /* 0x0003e2000c121848 */
[----:B--2---:R-:W-:Y:S01]  /*431a0*/  IMAD.WIDE R136, R0, 0x4, R136 ;  /* 0x0000000400887825 */ /* 0x004fe200078e0288 */
[----:B------:R-:W-:-:S04]  /*431b0*/  IADD3 R106, R157, -0x142, RZ ;  /* 0xfffffebe9d6a7810 */ /* 0x000fc80007ffe0ff */
[----:B------:R2:W-:Y:S04]  /*431c0*/  STL.64 [R1+0xa60], R136 ;  /* 0x000a608801007387 */ /* 0x0005e80000100a00 */
[----:B------:R2:W-:Y:S01]  /*431d0*/  LDGSTS.E [R58+0x27200], [R136.64], !P4 ;  /* 0x27200000883a7fae */ /* 0x0005e2000e121848 */
[----:B------:R-:W-:Y:S02]  /*431e0*/  ISETP.GE.U32.AND P6, PT, R156, 0x7ffffe43, PT ;  /* 0x7ffffe439c00780c */ /* 0x000fe40003fc6070 */
[----:B------:R-:W-:Y:S02]  /*431f0*/  IADD3 R156, R157, -0x146, RZ ;  /* 0xfffffeba9d9c7810 */ /* 0x000fe40007ffe0ff */
[----:B------:R-:W-:Y:S01]  /*43200*/  ISETP.GE.U32.AND P5, PT, R106, 0x7ffffe3f, PT ;  /* 0x7ffffe3f6a00780c */ /* 0x000fe20003fa6070 */
[----:B--2---:R-:W2:Y:S01]  /*43210*/  LDL.LU.64 R136, [R1+0x1150] ;  /* 0x0011500001887983 */ /* 0x004ea20000300a00 */
[----:B------:R-:W-:-:S03]  /*43220*/  IMAD.WIDE R206, R0, 0x4, R146 ;  /* 0x0000000400ce7825 */ /* 0x000fc600078e0292 */
[----:B------:R-:W2:Y:S01]  /*43230*/  LDL.LU.64 R146, [R1+0x1138] ;  /* 0x0011380001927983 */ /* 0x000ea20000300a00 */
[----:B-1----:R-:W-:-:S03]  /*43240*/  IMAD.WIDE R186, R0, 0x4, R166 ;  /* 0x0000000400ba7825 */ /* 0x002fc600078e02a6 */
[----:B------:R-:W-:Y:S01]  /*43250*/  STL.64 [R1+0xa68], R206 ;  /* 0x000a68ce01007387 */ /* 0x000fe20000100a00 */
[----:B------:R-:W-:-:S03]  /*43260*/  ISETP.GE.U32.AND P3, PT, R156, 0x7ffffe3b, PT ;  /* 0x7ffffe3b9c00780c */ /* 0x000fc60003f66070 */
[----:B------:R-:W2:Y:S04]  /*43270*/  LDL.LU.64 R166, [R1+0x1120] ;  /* 0x0011200001a67983 */ /* 0x000ea80000300a00 */
[----:B------:R2:W-:Y:S04]  /*43280*/  LDGSTS.E [R196+0x27a00], [R206.64], !P6 ;  /* 0x27a00000cec47fae */ /* 0x0005e8000f121848 */
[----:B------:R-:W-:Y:S04]  /*43290*/  STL.64 [R1+0xa80], R186 ;  /* 0x000a80ba01007387 */ /* 0x000fe80000100a00 */
[----:B------:R3:W-:Y:S01]  /*432a0*/  LDGSTS.E [R252+0x28200], [R186.64], !P5 ;  /* 0x28200000bafc7fae */ /* 0x0007e2000e921848 */
[----:B----4-:R-:W-:-:S05]  /*432b0*/  IMAD.WIDE R116, R0, 0x4, R116 ;  /* 0x0000000400747825 */ /* 0x010fca00078e0274 */
[----:B------:R1:W-:Y:S04]  /*432c0*/  STL.64 [R1+0xa88], R116 ;  /* 0x000a887401007387 */ /* 0x0003e80000100a00 */
[----:B------:R1:W-:Y:S04]  /*432d0*/  LDGSTS.E [R58+0x28a00], [R116.64], !P3 ;  /* 0x28a00000743a7fae */ /* 0x0003e8000d921848 */
[----:B-1----:R-:W4:Y:S01]  /*432e0*/  LDL.LU.64 R116, [R1+0x1108] ;  /* 0x0011080001747983 */ /* 0x002f220000300a00 */
[----:B------:R-:W-:-:S04]  /*432f0*/  IADD3 R106, R157, -0x14a, RZ ;  /* 0xfffffeb69d6a7810 */ /* 0x000fc80007ffe0ff */
[----:B------:R-:W-:Y:S02]  /*43300*/  ISETP.GE.U32.AND P2, PT, R106, 0x7ffffe37, PT ;  /* 0x7ffffe376a00780c */ /* 0x000fe40003f46070 */
[----:B------:R-:W-:-:S04]  /*43310*/  IADD3 R106, R157, -0x14e, RZ ;  /* 0xfffffeb29d6a7810 */ /* 0x000fc80007ffe0ff */
[----:B------:R-:W-:Y:S02]  /*43320*/  ISETP.GE.U32.AND P1, PT, R106, 0x7ffffe33, PT ;  /* 0x7ffffe336a00780c */ /* 0x000fe40003f26070 */
[C---:B------:R-:W-:Y:S02]  /*43330*/  IADD3 R156, R157.reuse, -0x152, RZ ;  /* 0xfffffeae9d9c7810 */ /* 0x040fe40007ffe0ff */
[C---:B------:R-:W-:Y:S02]  /*43340*/  IADD3 R106, R157.reuse, -0x156, RZ ;  /* 0xfffffeaa9d6a7810 */ /* 0x040fe40007ffe0ff */
[----:B------:R-:W-:Y:S02]  /*43350*/  ISETP.GE.U32.AND P0, PT, R156, 0x7ffffe2f, PT ;  /* 0x7ffffe2f9c00780c */ /* 0x000fe40003f06070 */
[----:B------:R-:W-:Y:S02]  /*43360*/  IADD3 R156, R157, -0x15a, RZ ;  /* 0xfffffea69d9c7810 */ /* 0x000fe40007ffe0ff */
[----:B------:R-:W-:-:S02]  /*43370*/  ISETP.GE.U32.AND P4, PT, R106, 0x7ffffe2b, PT ;  /* 0x7ffffe2b6a00780c */ /* 0x000fc40003f86070 */
[----:B------:R-:W-:Y:S01]  /*43380*/  ISETP.GE.U32.AND P6, PT, R156, 0x7ffffe27, PT ;  /* 0x7ffffe279c00780c */ /* 0x000fe20003fc6070 */
[C---:B---3--:R-:W-:Y:S02]  /*43390*/  IMAD.WIDE R186, R0.reuse, 0x4, R126 ;  /* 0x0000000400ba7825 */ /* 0x048fe400078e027e */
[----:B------:R-:W3:Y:S02]  /*433a0*/  LDL.LU.64 R126, [R1+0x10e8] ;  /* 0x0010e800017e7983 */ /* 0x000ee40000300a00 */
[C---:B------:R-:W-:Y:S02]  /*433b0*/  IMAD.WIDE R176, R0.reuse, 0x4, R176 ;  /* 0x0000000400b07825 */ /* 0x040fe400078e02b0 */
[----:B------:R-:W-:Y:S04]  /*433c0*/  STL.64 [R1+0xaa0], R186 ;  /* 0x000aa0ba01007387 */ /* 0x000fe80000100a00 */
[----:B------:R1:W-:Y:S04]  /*433d0*/  LDGSTS.E [R252+0x29200], [R186.64], !P2 ;  /* 0x29200000bafc7fae */ /* 0x0003e8000d121848 */
[----:B------:R1:W-:Y:S04]  /*433e0*/  STL.64 [R1+0xaa8], R176 ;  /* 0x000aa8b001007387 */ /* 0x0003e80000100a00 */
[----:B------:R1:W-:Y:S04]  /*433f0*/  LDGSTS.E [R58+0x29a00], [R176.64], !P1 ;  /* 0x29a00000b03a7fae */ /* 0x0003e8000c921848 */
[----:B-1----:R-:W3:Y:S01]  /*43400*/  LDL.LU.64 R176, [R1+0x10c8] ;  /* 0x0010c80001b07983 */ /* 0x002ee20000300a00 */
[----:B--2---:R-:W-:-:S03]  /*43410*/  IMAD.WIDE R206, R0, 0x4, R136 ;  /* 0x0000000400ce7825 */ /* 0x004fc600078e0288 */
[----:B------:R-:W2:Y:S04]  /*43420*/  LDL.LU.64 R136, [R1+0x10a8] ;  /* 0x0010a80001887983 */ /* 0x000ea80000300a00 */
[----:B------:R-:W-:Y:S01]  /*43430*/  STL.64 [R1+0xac0], R206 ;  /* 0x000ac0ce01007387 */ /* 0x000fe20000100a00 */
[----:B------:R-:W-:-:S03]  /*43440*/  IMAD.WIDE R186, R0, 0x4, R146 ;  /* 0x0000000400ba7825 */ /* 0x000fc600078e0292 */
[----:B------:R1:W-:Y:S04]  /*43450*/  LDGSTS.E [R196+0x2a200], [R206.64], !P0 ;  /* 0x2a200000cec47fae */ /* 0x0003e8000c121848 */
[----:B------:R-:W2:Y:S01]  /*43460*/  LDL.LU.64 R146, [R1+0x1090] ;  /* 0x0010900001927983 */ /* 0x000ea20000300a00 */
[----:B------:R-:W-:-:S03]  /*43470*/  IMAD.WIDE R166, R0, 0x4, R166 ;  /* 0x0000000400a67825 */ /* 0x000fc600078e02a6 */
[----:B------:R-:W-:Y:S04]  /*43480*/  STL.64 [R1+0xac8], R186 ;  /* 0x000ac8ba01007387 */ /* 0x000fe80000100a00 */
[----:B------:R4:W-:Y:S04]  /*43490*/  LDGSTS.E [R252+0x2aa00], [R186.64], !P4 ;  /* 0x2aa00000bafc7fae */ /* 0x0009e8000e121848 */
[----:B------:R1:W-:Y:S04]  /*434a0*/  STL.64 [R1+0xae0], R166 ;  /* 0x000ae0a601007387 */ /* 0x0003e80000100a00 */
[----:B------:R1:W-:Y:S04]  /*434b0*/  LDGSTS.E [R58+0x2b200], [R166.64], !P6 ;  /* 0x2b200000a63a7fae */ /* 0x0003e8000f121848 */
[----:B-1----:R-:W2:Y:S01]  /*434c0*/  LDL.LU.64 R166, [R1+0x1080] ;  /* 0x0010800001a67983 */ /* 0x002ea20000300a00 */
[----:B----4-:R-:W-:-:S03]  /*434d0*/  IMAD.WIDE R186, R0, 0x4, R116 ;  /* 0x0000000400ba7825 */ /* 0x010fc600078e0274 */
[----:B------:R-:W4:Y:S01]  /*434e0*/  LDL.LU.64 R116, [R1+0x1070] ;  /* 0x0010700001747983 */ /* 0x000f220000300a00 */
[----:B------:R-:W-:-:S04]  /*434f0*/  IADD3 R106, R157, -0x15e, RZ ;  /* 0xfffffea29d6a7810 */ /* 0x000fc80007ffe0ff */
[----:B------:R-:W-:Y:S02]  /*43500*/  ISETP.GE.U32.AND P5, PT, R106, 0x7ffffe23, PT ;  /* 0x7ffffe236a00780c */ /* 0x000fe40003fa6070 */
[C---:B------:R-:W-:Y:S02]  /*43510*/  IADD3 R106, R157.reuse, -0x162, RZ ;  /* 0xfffffe9e9d6a7810 */ /* 0x040fe40007ffe0ff */
[C---:B------:R-:W-:Y:S02]  /*43520*/  IADD3 R156, R157.reuse, -0x166, RZ ;  /* 0xfffffe9a9d9c7810 */ /* 0x040fe40007ffe0ff */
[----:B------:R-:W-:Y:S02]  /*43530*/  ISETP.GE.U32.AND P3, PT, R106, 0x7ffffe1f, PT ;  /* 0x7ffffe1f6a00780c */ /* 0x000fe40003f66070 */
[----:B------:R-:W-:Y:S01]  /*43540*/  ISETP.GE.U32.AND P2, PT, R156, 0x7ffffe1b, PT ;  /* 0x7ffffe1b9c00780c */ /* 0x000fe20003f46070 */
[----:B------:R1:W-:Y:S01]  /*43550*/  STL.64 [R1+0xae8], R186 ;  /* 0x000ae8ba01007387 */ /* 0x0003e20000100a00 */
[----:B------:R-:W-:-:S03]  /*43560*/  IADD3 R106, R157, -0x16a, RZ ;  /* 0xfffffe969d6a7810 */ /* 0x000fc60007ffe0ff */
[----:B------:R1:W-:Y:S01]  /*43570*/  LDGSTS.E [R252+0x2ba00], [R186.64], !P5 ;  /* 0x2ba00000bafc7fae */ /* 0x0003e2000e921848 */
[----:B------:R-:W-:Y:S02]  /*43580*/  ISETP.GE.U32.AND P1, PT, R106, 0x7ffffe17, PT ;  /* 0x7ffffe176a00780c */ /* 0x000fe40003f26070 */
[----:B------:R-:W-:Y:S01]  /*43590*/  IADD3 R106, R157, -0x172, RZ ;  /* 0xfffffe8e9d6a7810 */ /* 0x000fe20007ffe0ff */
[----:B---3--:R-:W-:-:S05]  /*435a0*/  IMAD.WIDE R126, R0, 0x4, R126 ;  /* 0x00000004007e7825 */ /* 0x008fca00078e027e */
[----:B------:R3:W-:Y:S04]  /*435b0*/  STL.64 [R1+0xb00], R126 ;  /* 0x000b007e01007387 */ /* 0x0007e80000100a00 */
[----:B-1----:R-:W4:Y:S04]  /*435c0*/  LDL.LU.64 R186, [R1+0x1060] ;  /* 0x0010600001ba7983 */ /* 0x002f280000300a00 */
[----:B------:R3:W-:Y:S01]  /*435d0*/  LDGSTS.E [R58+0x2c200], [R126.64], !P3 ;  /* 0x2c2000007e3a7fae */ /* 0x0007e2000d921848 */
[----:B------:R-:W-:Y:S01]  /*435e0*/  IADD3 R156, R157, -0x16e, RZ ;  /* 0xfffffe929d9c7810 */ /* 0x000fe20007ffe0ff */
[----:B------:R-:W-:Y:S01]  /*435f0*/  IMAD.WIDE R196, R0, 0x4, R176 ;  /* 0x0000000400c47825 */ /* 0x000fe200078e02b0 */
[----:B---3--:R-:W-:-:S04]  /*43600*/  IADD3 R126, R107, 0x100000, RZ ;  /* 0x001000006b7e7810 */ /* 0x008fc80007ffe0ff */
[----:B------:R-:W-:Y:S04]  /*43610*/  STL.64 [R1+0xb08], R196 ;  /* 0x000b08c401007387 */ /* 0x000fe80000100a00 */
[----:B------:R1:W-:Y:S01]  /*43620*/  LDGSTS.E [R126+0x2ca00], [R196.64], !P2 ;  /* 0x2ca00000c47e7fae */ /* 0x0003e2000d121848 */
[----:B--2---:R-:W-:-:S03]  /*43630*/  IMAD.WIDE R176, R0, 0x4, R136 ;  /* 0x0000000400b07825 */ /* 0x004fc600078e0288 */
[----:B------:R-:W2:Y:S04]  /*43640*/  LDL.LU.64 R136, [R1+0x1050] ;  /* 0x0010500001887983 */ /* 0x000ea80000300a00 */
[----:B------:R3:W-:Y:S01]  /*43650*/  STL.64 [R1+0xb20], R176 ;  /* 0x000b20b001007387 */ /* 0x0007e20000100a00 */
[----:B------:R-:W-:-:S03]  /*43660*/  ISETP.GE.U32.AND P4, PT, R106, 0x7ffffe0f, PT ;  /* 0x7ffffe0f6a00780c */ /* 0x000fc60003f86070 */
[----:B-1----:R-:W2:Y:S01]  /*43670*/  LDL.LU.64 R126, [R1+0x1330] ;  /* 0x00133000017e7983 */ /* 0x002ea20000300a00 */
[----:B------:R-:W-:Y:S01]  /*43680*/  IMAD.WIDE R146, R0, 0x4, R146 ;  /* 0x0000000400927825 */ /* 0x000fe200078e0292 */
[----:B------:R-:W-:Y:S02]  /*43690*/  IADD3 R106, R157, -0x176, RZ ;  /* 0xfffffe8a9d6a7810 */ /* 0x000fe40007ffe0ff */
[----:B------:R3:W-:Y:S01]  /*436a0*/  LDGSTS.E [R252+0x2d200], [R176.64], !P1 ;  /* 0x2d200000b0fc7fae */ /* 0x0007e2000c921848 */
[----:B------:R-:W-:-:S03]  /*436b0*/  ISETP.GE.U32.AND P0, PT, R156, 0x7ffffe13, PT ;  /* 0x7ffffe139c00780c */ /* 0x000fc60003f06070 */
[----:B------:R-:W-:Y:S01]  /*436c0*/  STL.64 [R1+0xb28], R146 ;  /* 0x000b289201007387 */ /* 0x000fe20000100a00 */
[----:B------:R-:W-:-:S03]  /*436d0*/  ISETP.GE.U32.AND P6, PT, R106, 0x7ffffe0b, PT ;  /* 0x7ffffe0b6a00780c */ /* 0x000fc60003fc6070 */
[----:B---3--:R-:W3:Y:S06]  /*436e0*/  LDL.LU.64 R176, [R1+0x1310] ;  /* 0x0013100001b07983 */ /* 0x008eec0000300a00 */
[----:B------:R1:W-:Y:S01]  /*436f0*/  LDGSTS.E [R58+0x2da00], [R146.64], !P0 ;  /* 0x2da00000923a7fae */ /* 0x0003e2000c121848 */
[----:B------:R-:W-:-:S05]  /*43700*/  IMAD.WIDE R196, R0, 0x4, R166 ;  /* 0x0000000400c47825 */ /* 0x000fca00078e02a6 */
[----:B------:R-:W-:Y:S04]  /*43710*/  STL.64 [R1+0xb40], R196 ;  /* 0x000b40c401007387 */ /* 0x000fe80000100a00 */
[----:B------:R-:W3:Y:S04]  /*43720*/  LDL.LU.64 R166, [R1+0x12f8] ;  /* 0x0012f80001a67983 */ /* 0x000ee80000300a00 */
[----:B------:R1:W-:Y:S01]  /*43730*/  LDGSTS.E [R252+0x2e200], [R196.64], !P4 ;  /* 0x2e200000c4fc7fae */ /* 0x0003e2000e121848 */
[----:B----4-:R-:W-:-:S05]  /*43740*/  IMAD.WIDE R116, R0, 0x4, R116 ;  /* 0x0000000400747825 */ /* 0x010fca00078e0274 */
[----:B------:R4:W-:Y:S04]  /*43750*/  STL.64 [R1+0xb48], R116 ;  /* 0x000b487401007387 */ /* 0x0009e80000100a00 */
[----:B------:R4:W-:Y:S04]  /*43760*/  LDGSTS.E [R58+0x2ea00], [R116.64], !P6 ;  /* 0x2ea00000743a7fae */ /* 0x0009e8000f121848 */
[----:B----4-:R-:W4:Y:S01]  /*43770*/  LDL.LU.64 R116, [R1+0x12e0] ;  /* 0x0012e00001747983 */ /* 0x010f220000300a00 */
[----:B------:R-:W-:-:S04]  /*43780*/  IADD3 R106, R157, -0x17e, RZ ;  /* 0xfffffe829d6a7810 */ /* 0x000fc80007ffe0ff */
[----:B------:R-:W-:Y:S02]  /*43790*/  ISETP.GE.U32.AND P3, PT, R106, 0x7ffffe03, PT ;  /* 0x7ffffe036a00780c */ /* 0x000fe40003f66070 */
[C---:B------:R-:W-:Y:S02]  /*437a0*/  IADD3 R106, R157.reuse, -0x107, RZ ;  /* 0xfffffef99d6a7810 */ /* 0x040fe40007ffe0ff */
[C---:B------:R-:W-:Y:S02]  /*437b0*/  IADD3 R156, R157.reuse, -0x17a, RZ ;  /* 0xfffffe869d9c7810 */ /* 0x040fe40007ffe0ff */
[----:B------:R-:W-:Y:S02]  /*437c0*/  ISETP.GE.U32.AND P1, PT, R106, 0x7ffffe7a, PT ;  /* 0x7ffffe7a6a00780c */ /* 0x000fe40003f26070 */
[----:B------:R-:W-:Y:S02]  /*437d0*/  IADD3 R106, R157, -0x10b, RZ ;  /* 0xfffffef59d6a7810 */ /* 0x000fe40007ffe0ff */
[----:B------:R-:W-:-:S02]  /*437e0*/  LOP3.LUT R97, R97, 0x7f, RZ, 0xc0, !PT ;  /* 0x0000007f61617812 */ /* 0x000fc400078ec0ff */
[----:B------:R-:W-:Y:S02]  /*437f0*/  ISETP.GE.U32.AND P5, PT, R156, 0x7ffffe07, PT ;  /* 0x7ffffe079c00780c */ /* 0x000fe40003fa6070 */
[----:B------:R-:W-:Y:S02]  /*43800*/  ISETP.GE.U32.AND P0, PT, R106, 0x7ffffe76, PT ;  /* 0x7ffffe766a00780c */ /* 0x000fe40003f06070 */
[C---:B------:R-:W-:Y:S02]  /*43810*/  IADD3 R156, R157.reuse, -0x103, RZ ;  /* 0xfffffefd9d9c7810 */ /* 0x040fe40007ffe0ff */
[----:B------:R-:W-:Y:S01]  /*43820*/  IADD3 R106, R157, -0x113, RZ ;  /* 0xfffffeed9d6a7810 */ /* 0x000fe20007ffe0ff */
[----:B------:R-:W-:Y:S01]  /*43830*/  IMAD.WIDE R206, R0, 0x4, R186 ;  /* 0x0000000400ce7825 */ /* 0x000fe200078e02ba */
[----:B------:R-:W-:-:S03]  /*43840*/  ISETP.GE.U32.AND P2, PT, R156, 0x7ffffe7e, PT ;  /* 0x7ffffe7e9c00780c */ /* 0x000fc60003f46070 */
[----:B------:R-:W-:Y:S01]  /*43850*/  IMAD.SHL.U32 R97, R97, 0x4, RZ ;  /* 0x0000000461617824 */ /* 0x000fe200078e00ff */
[----:B------:R-:W-:Y:S02]  /*43860*/  ISETP.GE.U32.AND P6, PT, R106, 0x7ffffe6e, PT ;  /* 0x7ffffe6e6a00780c */ /* 0x000fe40003fc6070 */
[----:B-1----:R-:W-:Y:S02]  /*43870*/  IADD3 R196, R107, 0x100000, RZ ;  /* 0x001000006bc47810 */ /* 0x002fe40007ffe0ff */
[----:B------:R-:W-:Y:S01]  /*43880*/  IADD3 R146, R157, -0x10f, RZ ;  /* 0xfffffef19d927810 */ /* 0x000fe20007ffe0ff */
[----:B------:R-:W4:Y:S01]  /*43890*/  LDL.LU.64 R106, [R1+0x12c8] ;  /* 0x0012c800016a7983 */ /* 0x000f220000300a00 */
[----:B------:R-:W-:-:S03]  /*438a0*/  LOP3.LUT R156, R97, 0x40, RZ, 0x3c, !PT ;  /* 0x00000040619c7812 */ /* 0x000fc600078e3cff */
[----:B------:R-:W-:Y:S01]  /*438b0*/  STL.64 [R1+0xb60], R206 ;  /* 0x000b60ce01007387 */ /* 0x000fe20000100a00 */
[----:B------:R-:W-:Y:S02]  /*438c0*/  ISETP.GE.U32.AND P4, PT, R146, 0x7ffffe72, PT ;  /* 0x7ffffe729200780c */ /* 0x000fe40003f86070 */
[C---:B------:R-:W-:Y:S01]  /*438d0*/  IADD3 R147, R157.reuse, -0x117, RZ ;  /* 0xfffffee99d937810 */ /* 0x040fe20007ffe0ff */
[----:B------:R4:W-:Y:S01]  /*438e0*/  LDGSTS.E [R196+0x2f200], [R206.64], !P5 ;  /* 0x2f200000cec47fae */ /* 0x0009e2000e921848 */
[----:B------:R-:W-:Y:S02]  /*438f0*/  IADD3 R146, R157, -0x11b, RZ ;  /* 0xfffffee59d927810 */ /* 0x000fe40007ffe0ff */
[----:B------:R-:W-:Y:S01]  /*43900*/  IADD3 R58, R156, 0x100000, RZ ;  /* 0x001000009c3a7810 */ /* 0x000fe20007ffe0ff */
[C---:B--2---:R-:W-:Y:S02]  /*43910*/  IMAD.WIDE R186, R0.reuse, 0x4, R136 ;  /* 0x0000000400ba7825 */ /* 0x044fe400078e0288 */
[----:B------:R-:W2:Y:S01]  /*43920*/  LDL.LU.64 R136, [R1+0x12b0] ;  /* 0x0012b00001887983 */ /* 0x000ea20000300a00 */
[----:B------:R-:W-:Y:S01]  /*43930*/  ISETP.GE.U32.AND P5, PT, R147, 0x7ffffe6a, PT ;  /* 0x7ffffe6a9300780c */ /* 0x000fe20003fa6070 */
[----:B------:R-:W-:-:S02]  /*43940*/  IMAD.WIDE R126, R0, 0x4, R126 ;  /* 0x00000004007e7825 */ /* 0x000fc400078e027e */
[----:B------:R3:W-:Y:S04]  /*43950*/  STL.64 [R1+0xb68], R186 ;  /* 0x000b68ba01007387 */ /* 0x0007e80000100a00 */
[----:B------:R3:W-:Y:S01]  /*43960*/  LDGSTS.E [R252+0x2fa00], [R186.64], !P3 ;  /* 0x2fa00000bafc7fae */ /* 0x0007e2000d921848 */
[----:B------:R-:W-:-:S03]  /*43970*/  ISETP.GE.U32.AND P3, PT, R146, 0x7ffffe66, PT ;  /* 0x7ffffe669200780c */ /* 0x000fc60003f66070 */
[----:B------:R1:W-:Y:S04]  /*43980*/  STL.64 [R1+0xc20], R126 ;  /* 0x000c207e01007387 */ /* 0x0003e80000100a00 */
[----:B------:R1:W-:Y:S04]  /*43990*/  LDGSTS.E [R58+0x20400], [R126.64], !P2 ;  /* 0x204000007e3a7fae */ /* 0x0003e8000d121848 */
[----:B------:R-:W2:Y:S01]  /*439a0*/  LDL.LU.64 R146, [R1+0x1298] ;  /* 0x0012980001927983 */ /* 0x000ea20000300a00 */
[----:B---3--:R-:W-:-:S03]  /*439b0*/  IMAD.WIDE R186, R0, 0x4, R176 ;  /* 0x0000000400ba7825 */ /* 0x008fc600078e02b0 */
[----:B------:R-:W3:Y:S01]  /*439c0*/  LDL.LU.64 R176, [R1+0x1280] ;  /* 0x0012800001b07983 */ /* 0x000ee20000300a00 */
[----:B------:R-:W-:Y:S02]  /*439d0*/  IADD3 R252, R156, 0x100000, RZ ;  /* 0x001000009cfc7810 */ /* 0x000fe40007ffe0ff */
[C---:B-1----:R-:W-:Y:S02]  /*439e0*/  IADD3 R126, R157.reuse, -0x11f, RZ ;  /* 0xfffffee19d7e7810 */ /* 0x042fe40007ffe0ff */
[C---:B------:R-:W-:Y:S01]  /*439f0*/  IADD3 R127, R157.reuse, -0x123, RZ ;  /* 0xfffffedd9d7f7810 */ /* 0x040fe20007ffe0ff */
[----:B------:R1:W-:Y:S01]  /*43a00*/  LDGSTS.E [R252+0x20c00], [R186.64], !P1 ;  /* 0x20c00000bafc7fae */ /* 0x0003e2000c921848 */
[----:B------:R-:W-:Y:S02]  /*43a10*/  ISETP.GE.U32.AND P2, PT, R126, 0x7ffffe62, PT ;  /* 0x7ffffe627e00780c */ /* 0x000fe40003f46070 */
[----:B------:R-:W-:Y:S01]  /*43a20*/  IADD3 R126, R157, -0x127, RZ ;  /* 0xfffffed99d7e7810 */ /* 0x000fe20007ffe0ff */
[----:B------:R-:W-:Y:S01]  /*43a30*/  STL.64 [R1+0xc38], R186 ;  /* 0x000c38ba01007387 */ /* 0x000fe20000100a00 */
[----:B------:R-:W-:Y:S01]  /*43a40*/  ISETP.GE.U32.AND P1, PT, R127, 0x7ffffe5e, PT ;  /* 0x7ffffe5e7f00780c */ /* 0x000fe20003f26070 */
[----:B------:R-:W-:-:S05]  /*43a50*/  IMAD.WIDE R166, R0, 0x4, R166 ;  /* 0x0000000400a67825 */ /* 0x000fca00078e02a6 */
[----:B------:R1:W-:Y:S01]  /*43a60*/  LDGSTS.E [R58+0x21400], [R166.64], !P0 ;  /* 0x21400000a63a7fae */ /* 0x0003e2000c121848 */
[----:B------:R-:W-:-:S03]  /*43a70*/  ISETP.GE.U32.AND P0, PT, R126, 0x7ffffe5a, PT ;  /* 0x7ffffe5a7e00780c */ /* 0x000fc60003f06070 */
[----:B------:R1:W-:Y:S04]  /*43a80*/  STL.64 [R1+0xc40], R166 ;  /* 0x000c40a601007387 */ /* 0x0003e80000100a00 */
[----:B------:R-:W3:Y:S01]  /*43a90*/  LDL.LU.64 R126, [R1+0x1268] ;  /* 0x00126800017e7983 */ /* 0x000ee20000300a00 */
[----:B----4-:R-:W-:-:S03]  /*43aa0*/  IMAD.WIDE R206, R0, 0x4, R116 ;  /* 0x0000000400ce7825 */ /* 0x010fc600078e0274 */
[----:B------:R-:W4:Y:S01]  /*43ab0*/  LDL.LU.64 R116, [R1+0x1250] ;  /* 0x0012500001747983 */ /* 0x000f220000300a00 */
[----:B------:R-:W-:-:S03]  /*43ac0*/  IADD3 R196, R156, 0x100000, RZ ;  /* 0x001000009cc47810 */ /* 0x000fc60007ffe0ff */
[----:B------:R-:W-:Y:S01]  /*43ad0*/  STL.64 [R1+0xc58], R206 ;  /* 0x000c58ce01007387 */ /* 0x000fe20000100a00 */
[C---:B-1----:R-:W-:Y:S02]  /*43ae0*/  IADD3 R167, R157.reuse, -0x12b, RZ ;  /* 0xfffffed59da77810 */ /* 0x042fe40007ffe0ff */
[----:B------:R-:W-:Y:S01]  /*43af0*/  IADD3 R166, R157, -0x12f, RZ ;  /* 0xfffffed19da67810 */ /* 0x000fe20007ffe0ff */
[----:B------:R1:W-:Y:S01]  /*43b00*/  LDGSTS.E [R196+0x21c00], [R206.64], !P4 ;  /* 0x21c00000cec47fae */ /* 0x0003e2000e121848 */
[----:B------:R-:W-:Y:S01]  /*43b10*/  ISETP.GE.U32.AND P4, PT, R167, 0x7ffffe56, PT ;  /* 0x7ffffe56a700780c */ /* 0x000fe20003f86070 */
[----:B------:R-:W-:Y:S02]  /*43b20*/  IMAD.WIDE R186, R0, 0x4, R106 ;  /* 0x0000000400ba7825 */ /* 0x000fe400078e026a */
[----:B------:R-:W4:Y:S04]  /*43b30*/  LDL.LU.64 R106, [R1+0x1238] ;  /* 0x00123800016a7983 */ /* 0x000f280000300a00 */
[----:B------:R-:W-:Y:S04]  /*43b40*/  STL.64 [R1+0xc60], R186 ;  /* 0x000c60ba01007387 */ /* 0x000fe80000100a00 */
[----:B------:R1:W-:Y:S01]  /*43b50*/  LDGSTS.E [R252+0x22400], [R186.64], !P6 ;  /* 0x22400000bafc7fae */ /* 0x0003e2000f121848 */
[----:B------:R-:W-:Y:S01]  /*43b60*/  ISETP.GE.U32.AND P6, PT, R166, 0x7ffffe52, PT ;  /* 0x7ffffe52a600780c */ /* 0x000fe20003fc6070 */
[----:B--2---:R-:W-:-:S05]  /*43b70*/  IMAD.WIDE R136, R0, 0x4, R136 ;  /* 0x0000000400887825 */ /* 0x004fca00078e0288 */
[----:B------:R2:W-:Y:S04]  /*43b80*/  STL.64 [R1+0xc68], R136 ;  /* 0x000c688801007387 */ /* 0x0005e80000100a00 */
[----:B------:R2:W-:Y:S04]  /*43b90*/  LDGSTS.E [R58+0x22c00], [R136.64], !P5 ;  /* 0x22c00000883a7fae */ /* 0x0005e8000e921848 */
[----:B------:R-:W4:Y:S01]  /*43ba0*/  LDL.LU.64 R166, [R1+0x1220] ;  /* 0x0012200001a67983 */ /* 0x000f220000300a00 */
[C---:B--2---:R-:W-:Y:S01]  /*43bb0*/  IADD3 R136, R157.reuse, -0x133, RZ ;  /* 0xfffffecd9d887810 */ /* 0x044fe20007ffe0ff */
[----:B-1----:R-:W-:Y:S01]  /*43bc0*/  IMAD.WIDE R186, R0, 0x4, R146 ;  /* 0x0000000400ba7825 */ /* 0x002fe200078e0292 */
[C---:B------:R-:W-:Y:S01]  /*43bd0*/  IADD3 R137, R157.reuse, -0x137, RZ ;  /* 0xfffffec99d897810 */ /* 0x040fe20007ffe0ff */
[----:B------:R-:W2:Y:S01]  /*43be0*/  LDL.LU.64 R146, [R1+0x1208] ;  /* 0x0012080001927983 */ /* 0x000ea20000300a00 */
[----:B------:R-:W-:Y:S01]  /*43bf0*/  ISETP.GE.U32.AND P5, PT, R136, 0x7ffffe4e, PT ;  /* 0x7ffffe4e8800780c */ /* 0x000fe20003fa6070 */
[----:B---3--:R-:W-:Y:S01]  /*43c00*/  IMAD.WIDE R176, R0, 0x4, R176 ;  /* 0x0000000400b07825 */ /* 0x008fe200078e02b0 */
[----:B------:R-:W-:Y:S01]  /*43c10*/  IADD3 R136, R157, -0x13b, RZ ;  /* 0xfffffec59d887810 */ /* 0x000fe20007ffe0ff */
[----:B------:R4:W-:Y:S01]  /*43c20*/  LDGSTS.E [R252+0x23400], [R186.64], !P3 ;  /* 0x23400000bafc7fae */ /* 0x0009e2000d921848 */
[----:B------:R-:W-:-:S03]  /*43c30*/  ISETP.GE.U32.AND P3, PT, R137, 0x7ffffe4a, PT ;  /* 0x7ffffe4a8900780c */ /* 0x000fc60003f66070 */
[----:B------:R4:W-:Y:S04]  /*43c40*/  STL.64 [R1+0xc70], R186 ;  /* 0x000c70ba01007387 */ /* 0x0009e80000100a00 */
[----:B------:R1:W-:Y:S01]  /*43c50*/  LDGSTS.E [R58+0x23c00], [R176.64], !P2 ;  /* 0x23c00000b03a7fae */ /* 0x0003e2000d121848 */
[----:B------:R-:W-:-:S03]  /*43c60*/  ISETP.GE.U32.AND P2, PT, R136, 0x7ffffe46, PT ;  /* 0x7ffffe468800780c */ /* 0x000fc60003f46070 */
[----:B------:R1:W-:Y:S04]  /*43c70*/  STL.64 [R1+0xc78], R176 ;  /* 0x000c78b001007387 */ /* 0x0003e80000100a00 */
[----:B------:R-:W3:Y:S01]  /*43c80*/  LDL.LU.64 R136, [R1+0x11f0] ;  /* 0x0011f00001887983 */ /* 0x000ee20000300a00 */
[----:B------:R-:W-:-:S03]  /*43c90*/  IMAD.WIDE R206, R0, 0x4, R126 ;  /* 0x0000000400ce7825 */ /* 0x000fc600078e027e */
[----:B------:R-:W3:Y:S04]  /*43ca0*/  LDL.LU.64 R126, [R1+0x11d8] ;  /* 0x0011d800017e7983 */ /* 0x000ee80000300a00 */
[----:B------:R-:W-:Y:S01]  /*43cb0*/  STL.64 [R1+0xc80], R206 ;  /* 0x000c80ce01007387 */ /* 0x000fe20000100a00 */
[----:B----4-:R-:W-:Y:S01]  /*43cc0*/  IMAD.WIDE R186, R0, 0x4, R116 ;  /* 0x0000000400ba7825 */ /* 0x010fe200078e0274 */
[C---:B-1----:R-:W-:Y:S02]  /*43cd0*/  IADD3 R177, R157.reuse, -0x13f, RZ ;  /* 0xfffffec19db17810 */ /* 0x042fe40007ffe0ff */
[----:B------:R-:W4:Y:S01]  /*43ce0*/  LDL.LU.64 R116, [R1+0x11c0] ;  /* 0x0011c00001747983 */ /* 0x000f220000300a00 */
[----:B------:R-:W-:-:S03]  /*43cf0*/  IADD3 R176, R157, -0x143, RZ ;  /* 0xfffffebd9db07810 */ /* 0x000fc60007ffe0ff */
[----:B------:R3:W-:Y:S01]  /*43d00*/  LDGSTS.E [R196+0x24400], [R206.64], !P1 ;  /* 0x24400000cec47fae */ /* 0x0007e2000c921848 */
[----:B------:R-:W-:-:S03]  /*43d10*/  ISETP.GE.U32.AND P1, PT, R177, 0x7ffffe42, PT ;  /* 0x7ffffe42b100780c */ /* 0x000fc60003f26070 */
[----:B------:R-:W-:Y:S04]  /*43d20*/  STL.64 [R1+0xc90], R186 ;  /* 0x000c90ba01007387 */ /* 0x000fe80000100a00 */
[----:B------:R1:W-:Y:S01]  /*43d30*/  LDGSTS.E [R252+0x24c00], [R186.64], !P0 ;  /* 0x24c00000bafc7fae */ /* 0x0003e2000c121848 */
[----:B------:R-:W-:Y:S01]  /*43d40*/  ISETP.GE.U32.AND P0, PT, R176, 0x7ffffe3e, PT ;  /* 0x7ffffe3eb000780c */ /* 0x000fe20003f06070 */
[----:B------:R-:W-:-:S05]  /*43d50*/  IMAD.WIDE R106, R0, 0x4, R106 ;  /* 0x00000004006a7825 */ /* 0x000fca00078e026a */
[----:B------:R1:W-:Y:S04]  /*43d60*/  STL.64 [R1+0xc98], R106 ;  /* 0x000c986a01007387 */ /* 0x0003e80000100a00 */
[----:B------:R1:W-:Y:S04]  /*43d70*/  LDGSTS.E [R58+0x25400], [R106.64], !P4 ;  /* 0x254000006a3a7fae */ /* 0x0003e8000e121848 */
[----:B------:R-:W4:Y:S01]  /*43d80*/  LDL.LU.64 R176, [R1+0x11a8] ;  /* 0x0011a80001b07983 */ /* 0x000f220000300a00 */
[C---:B-1----:R-:W-:Y:S02]  /*43d90*/  IADD3 R106, R157.reuse, -0x147, RZ ;  /* 0xfffffeb99d6a7810 */ /* 0x042fe40007ffe0ff */
[----:B------:R-:W-:-:S02]  /*43da0*/  IADD3 R107, R157, -0x14b, RZ ;  /* 0xfffffeb59d6b7810 */ /* 0x000fc40007ffe0ff */
[----:B------:R-:W-:Y:S02]  /*43db0*/  ISETP.GE.U32.AND P4, PT, R106, 0x7ffffe3a, PT ;  /* 0x7ffffe3a6a00780c */ /* 0x000fe40003f86070 */
[----:B------:R-:W-:Y:S01]  /*43dc0*/  IADD3 R106, R157, -0x14f, RZ ;  /* 0xfffffeb19d6a7810 */ /* 0x000fe20007ffe0ff */
[C---:B------:R-:W-:Y:S02]  /*43dd0*/  IMAD.WIDE R186, R0.reuse, 0x4, R166 ;  /* 0x0000000400ba7825 */ /* 0x040fe400078e02a6 */
[----:B------:R-:W4:Y:S04]  /*43de0*/  LDL.LU.64 R166, [R1+0x1190] ;  /* 0x0011900001a67983 */ /* 0x000f280000300a00 */
[----:B------:R1:W-:Y:S01]  /*43df0*/  LDGSTS.E [R252+0x25c00], [R186.64], !P6 ;  /* 0x25c00000bafc7fae */ /* 0x0003e2000f121848 */
[----:B--2---:R-:W-:-:S03]  /*43e00*/  IMAD.WIDE R146, R0, 0x4, R146 ;  /* 0x0000000400927825 */ /* 0x004fc600078e0292 */
[----:B------:R-:W-:Y:S01]  /*43e10*/  STL.64 [R1+0xca0], R186 ;  /* 0x000ca0ba01007387 */ /* 0x000fe20000100a00 */
[----:B------:R-:W-:-:S03]  /*43e20*/  ISETP.GE.U32.AND P6, PT, R107, 0x7ffffe36, PT ;  /* 0x7ffffe366b00780c */ /* 0x000fc60003fc6070 */
[----:B------:R2:W-:Y:S01]  /*43e30*/  LDGSTS.E [R58+0x26400], [R146.64], !P5 ;  /* 0x26400000923a7fae */ /* 0x0005e2000e921848 */
[----:B------:R-:W-:-:S03]  /*43e40*/  ISETP.GE.U32.AND P5, PT, R106, 0x7ffffe32, PT ;  /* 0x7ffffe326a00780c */ /* 0x000fc60003fa6070 */
[----:B------:R2:W-:Y:S04]  /*43e50*/  STL.64 [R1+0xcb0], R146 ;  /* 0x000cb09201007387 */ /* 0x0005e80000100a00 */
[----:B------:R-:W4:Y:S01]  /*43e60*/  LDL.LU.64 R106, [R1+0x1178] ;  /* 0x00117800016a7983 */ /* 0x000f220000300a00 */
[----:B---3--:R-:W-:-:S03]  /*43e70*/  IMAD.WIDE R206, R0, 0x4, R136 ;  /* 0x0000000400ce7825 */ /* 0x008fc600078e0288 */
[----:B------:R-:W2:Y:S04]  /*43e80*/  LDL.LU.64 R136, [R1+0x1160] ;  /* 0x0011600001887983 */ /* 0x000ea80000300a00 */
[----:B------:R-:W-:Y:S01]  /*43e90*/  STL.64 [R1+0xcb8], R206 ;  /* 0x000cb8ce01007387 */ /* 0x000fe20000100a00 */
[C---:B--2---:R-:W-:Y:S02]  /*43ea0*/  IADD3 R147, R157.reuse, -0x153, RZ ;  /* 0xfffffead9d937810 */ /* 0x044fe40007ffe0ff */
[----:B------:R-:W-:Y:S01]  /*43eb0*/  IADD3 R146, R157, -0x157, RZ ;  /* 0xfffffea99d927810 */ /* 0x000fe20007ffe0ff */
[----:B------:R2:W-:Y:S01]  /*43ec0*/  LDGSTS.E [R196+0x26c00], [R206.64], !P3 ;  /* 0x26c00000cec47fae */ /* 0x0005e2000d921848 */
[----:B-1----:R-:W-:-:S03]  /*43ed0*/  IMAD.WIDE R186, R0, 0x4, R126 ;  /* 0x0000000400ba7825 */ /* 0x002fc600078e027e */
[----:B------:R-:W2:Y:S01]  /*43ee0*/  LDL.LU.64 R126, [R1+0x1148] ;  /* 0x00114800017e7983 */ /* 0x000ea20000300a00 */
[----:B------:R-:W-:-:S03]  /*43ef0*/  ISETP.GE.U32.AND P3, PT, R147, 0x7ffffe2e, PT ;  /* 0x7ffffe2e9300780c */ /* 0x000fc60003f66070 */
[----:B------:R-:W-:Y:S04]  /*43f00*/  STL.64 [R1+0xcc0], R186 ;  /* 0x000cc0ba01007387 */ /* 0x000fe80000100a00 */
[----:B------:R1:W-:Y:S01]  /*43f10*/  LDGSTS.E [R252+0x27400], [R186.64], !P2 ;  /* 0x27400000bafc7fae */ /* 0x0003e2000d121848 */
[----:B------:R-:W-:Y:S01]  /*43f20*/  ISETP.GE.U32.AND P2, PT, R146, 0x7ffffe2a, PT ;  /* 0x7ffffe2a9200780c */ /* 0x000fe20003f46070 */
[----:B----4-:R-:W-:-:S05]  /*43f30*/  IMAD.WIDE R116, R0, 0x4, R116 ;  /* 0x0000000400747825 */ /* 0x010fca00078e0274 */
[----:B------:R4:W-:Y:S04]  /*43f40*/  STL.64 [R1+0xcc8], R116 ;  /* 0x000cc87401007387 */ /* 0x0009e80000100a00 */
[----:B------:R-:W3:Y:S04]  /*43f50*/  LDL.LU.64 R146, [R1+0x1130] ;  /* 0x0011300001927983 */ /* 0x000ee80000300a00 */
[----:B------:R4:W-:Y:S02]  /*43f60*/  LDGSTS.E [R58+0x27c00], [R116.64], !P1 ;  /* 0x27c00000743a7fae */ /* 0x0009e4000c921848 */
[----:B----4-:R-:W-:-:S02]  /*43f70*/  IADD3 R116, R157, -0x15b, RZ ;  /* 0xfffffea59d747810 */ /* 0x010fc40007ffe0ff */
[C---:B------:R-:W-:Y:S02]  /*43f80*/  IADD3 R117, R157.reuse, -0x15f, RZ ;  /* 0xfffffea19d757810 */ /* 0x040fe40007ffe0ff */
[----:B------:R-:W-:Y:S02]  /*43f90*/  ISETP.GE.U32.AND P1, PT, R116, 0x7ffffe26, PT ;  /* 0x7ffffe267400780c */ /* 0x000fe40003f26070 */
[----:B------:R-:W-:Y:S01]  /*43fa0*/  IADD3 R116, R157, -0x163, RZ ;  /* 0xfffffe9d9d747810 */ /* 0x000fe20007ffe0ff */
[----:B-1----:R-:W-:Y:S02]  /*43fb0*/  IMAD.WIDE R186, R0, 0x4, R176 ;  /* 0x0000000400ba7825 */ /* 0x002fe400078e02b0 */
[----:B------:R-:W4:Y:S04]  /*43fc0*/  LDL.LU.64 R176, [R1+0x1118] ;  /* 0x0011180001b07983 */ /* 0x000f280000300a00 */
[----:B------:R1:W-:Y:S01]  /*43fd0*/  LDGSTS.E [R252+0x28400], [R186.64], !P0 ;  /* 0x28400000bafc7fae */ /* 0x0003e2000c121848 */
[----:B------:R-:W-:-:S03]  /*43fe0*/  ISETP.GE.U32.AND P0, PT, R117, 0x7ffffe22, PT ;  /* 0x7ffffe227500780c */ /* 0x000fc60003f06070 */
[----:B------:R-:W-:Y:S01]  /*43ff0*/  STL.64 [R1+0xcd8], R186 ;  /* 0x000cd8ba01007387 */ /* 0x000fe20000100a00 */
[----:B------:R-:W-:-:S05]  /*44000*/  IMAD.WIDE R166, R0, 0x4, R166 ;  /* 0x0000000400a67825 */ /* 0x000fca00078e02a6 */
[----:B------:R1:W-:Y:S01]  /*44010*/  LDGSTS.E [R58+0x28c00], [R166.64], !P4 ;  /* 0x28c00000a63a7fae */ /* 0x0003e2000e121848 */
[----:B------:R-:W-:-:S03]  /*44020*/  ISETP.GE.U32.AND P4, PT, R116, 0x7ffffe1e, PT ;  /* 0x7ffffe1e7400780c */ /* 0x000fc60003f86070 */
[----:B------:R1:W-:Y:S04]  /*44030*/  STL.64 [R1+0xce0], R166 ;  /* 0x000ce0a601007387 */ /* 0x0003e80000100a00 */
[----:B------:R-:W4:Y:S01]  /*44040*/  LDL.LU.64 R116, [R1+0x1100] ;  /* 0x0011000001747983 */ /* 0x000f220000300a00 */
[----:B--2---:R-:W-:Y:S01]  /*44050*/  IMAD.WIDE R206, R0, 0x4, R106 ;  /* 0x0000000400ce7825 */ /* 0x004fe200078e026a */
[C---:B-1----:R-:W-:Y:S02]  /*44060*/  IADD3 R167, R157.reuse, -0x167, RZ ;  /* 0xfffffe999da77810 */ /* 0x042fe40007ffe0ff */
[----:B------:R-:W2:Y:S01]  /*44070*/  LDL.LU.64 R106, [R1+0x10e0] ;  /* 0x0010e000016a7983 */ /* 0x000ea20000300a00 */
[----:B------:R-:W-:-:S03]  /*44080*/  IADD3 R166, R157, -0x16b, RZ ;  /* 0xfffffe959da67810 */ /* 0x000fc60007ffe0ff */
[----:B------:R-:W-:Y:S01]  /*44090*/  STL.64 [R1+0xce8], R206 ;  /* 0x000ce8ce01007387 */ /* 0x000fe20000100a00 */
[----:B------:R-:W-:-:S03]  /*440a0*/  IMAD.WIDE R186, R0, 0x4, R136 ;  /* 0x0000000400ba7825 */ /* 0x000fc600078e0288 */
[----:B------:R1:W-:Y:S01]  /*440b0*/  LDGSTS.E [R196+0x29400], [R206.64], !P6 ;  /* 0x29400000cec47fae */ /* 0x0003e2000f121848 */
[----:B------:R-:W-:-:S03]  /*440c0*/  ISETP.GE.U32.AND P6, PT, R167, 0x7ffffe1a, PT ;  /* 0x7ffffe1aa700780c */ /* 0x000fc60003fc6070 */
[----:B------:R3:W-:Y:S01]  /*440d0*/  LDGSTS.E [R252+0x29c00], [R186.64], !P5 ;  /* 0x29c00000bafc7fae */ /* 0x0007e2000e921848 */
[----:B------:R-:W-:Y:S01]  /*440e0*/  ISETP.GE.U32.AND P5, PT, R166, 0x7ffffe16, PT ;  /* 0x7ffffe16a600780c */ /* 0x000fe20003fa6070 */
[C---:B------:R-:W-:Y:S02]  /*440f0*/  IMAD.WIDE R136, R0.reuse, 0x4, R126 ;  /* 0x0000000400887825 */ /* 0x040fe400078e027e */
[----:B------:R-:W2:Y:S04]  /*44100*/  LDL.LU.64 R126, [R1+0x10c0] ;  /* 0x0010c000017e7983 */ /* 0x000ea80000300a00 */
[----:B------:R3:W-:Y:S04]  /*44110*/  STL.64 [R1+0xcf0], R186 ;  /* 0x000cf0ba01007387 */ /* 0x0007e80000100a00 */
[----:B------:R1:W-:Y:S04]  /*44120*/  STL.64 [R1+0xcf8], R136 ;  /* 0x000cf88801007387 */ /* 0x0003e80000100a00 */
[----:B------:R-:W2:Y:S04]  /*44130*/  LDL.LU.64 R166, [R1+0x10a0] ;  /* 0x0010a00001a67983 */ /* 0x000ea80000300a00 */
[----:B------:R1:W-:Y:S01]  /*44140*/  LDGSTS.E [R58+0x2a400], [R136.64], !P3 ;  /* 0x2a400000883a7fae */ /* 0x0003e2000d921848 */
[----:B---3--:R-:W-:-:S03]  /*44150*/  IMAD.WIDE R186, R0, 0x4, R146 ;  /* 0x0000000400ba7825 */ /* 0x008fc600078e0292 */
[----:B------:R-:W3:Y:S01]  /*44160*/  LDL.LU.64 R146, [R1+0xf08] ;  /* 0x000f080001927983 */ /* 0x000ee20000300a00 */
[C---:B-1----:R-:W-:Y:S02]  /*44170*/  IADD3 R136, R157.reuse, -0x16f, RZ ;  /* 0xfffffe919d887810 */ /* 0x042fe40007ffe0ff */
[C---:B------:R-:W-:Y:S01]  /*44180*/  IADD3 R137, R157.reuse, -0x173, RZ ;  /* 0xfffffe8d9d897810 */ /* 0x040fe20007ffe0ff */
[----:B------:R2:W-:Y:S01]  /*44190*/  LDGSTS.E [R252+0x2ac00], [R186.64], !P2 ;  /* 0x2ac00000bafc7fae */ /* 0x0005e2000d121848 */
[----:B------:R-:W-:Y:S02]  /*441a0*/  ISETP.GE.U32.AND P3, PT, R136, 0x7ffffe12, PT ;  /* 0x7ffffe128800780c */ /* 0x000fe40003f66070 */
[----:B------:R-:W-:Y:S01]  /*441b0*/  IADD3 R136, R157, -0x177, RZ ;  /* 0xfffffe899d887810 */ /* 0x000fe20007ffe0ff */
[----:B------:R-:W-:Y:S01]  /*441c0*/  STL.64 [R1+0xd00], R186 ;  /* 0x000d00ba01007387 */ /* 0x000fe20000100a00 */
[----:B------:R-:W-:Y:S01]  /*441d0*/  ISETP.GE.U32.AND P2, PT, R137, 0x7ffffe0e, PT ;  /* 0x7ffffe0e8900780c */ /* 0x000fe20003f46070 */
[----:B----4-:R-:W-:-:S05]  /*441e0*/  IMAD.WIDE R176, R0, 0x4, R176 ;  /* 0x0000000400b07825 */ /* 0x010fca00078e02b0 */
[----:B------:R1:W-:Y:S01]  /*441f0*/  LDGSTS.E [R58+0x2b400], [R176.64], !P1 ;  /* 0x2b400000b03a7fae */ /* 0x0003e2000c921848 */
[----:B------:R-:W-:-:S03]  /*44200*/  ISETP.GE.U32.AND P1, PT, R136, 0x7ffffe0a, PT ;  /* 0x7ffffe0a8800780c */ /* 0x000fc60003f26070 */
[----:B------:R1:W-:Y:S04]  /*44210*/  STL.64 [R1+0xd08], R176 ;  /* 0x000d08b001007387 */ /* 0x0003e80000100a00 */
[----:B------:R-:W4:Y:S01]  /*44220*/  LDL.LU.64 R136, [R1+0xed8] ;  /* 0x000ed80001887983 */ /* 0x000f220000300a00 */
[----:B-1----:R-:W-:Y:S01]  /*44230*/  IADD3 R177, R157, -0x17b, RZ ;  /* 0xfffffe859db17810 */ /* 0x002fe20007ffe0ff */
[C---:B------:R-:W-:Y:S02]  /*44240*/  IMAD.WIDE R206, R0.reuse, 0x4, R116 ;  /* 0x0000000400ce7825 */ /* 0x040fe400078e0274 */
[----:B------:R-:W4:Y:S04]  /*44250*/  LDL.LU.64 R116, [R1+0xee0] ;  /* 0x000ee00001747983 */ /* 0x000f280000300a00 */
[----:B------:R-:W-:Y:S01]  /*44260*/  STL.64 [R1+0xd18], R206 ;  /* 0x000d18ce01007387 */ /* 0x000fe20000100a00 */
[----:B--2---:R-:W-:-:S03]  /*44270*/  IMAD.WIDE R186, R0, 0x4, R106 ;  /* 0x0000000400ba7825 */ /* 0x004fc600078e026a */
[----:B------:R4:W-:Y:S04]  /*44280*/  LDGSTS.E [R196+0x2bc00], [R206.64], !P0 ;  /* 0x2bc00000cec47fae */ /* 0x0009e8000c121848 */
[----:B------:R-:W2:Y:S01]  /*44290*/  LDL.LU.64 R106, [R1+0xef8] ;  /* 0x000ef800016a7983 */ /* 0x000ea20000300a00 */
[----:B------:R-:W-:-:S03]  /*442a0*/  IADD3 R176, R157, -0x17f, RZ ;  /* 0xfffffe819db07810 */ /* 0x000fc60007ffe0ff */
[----:B------:R1:W-:Y:S04]  /*442b0*/  STL.64 [R1+0xd20], R186 ;  /* 0x000d20ba01007387 */ /* 0x0003e80000100a00 */
[----:B------:R1:W-:Y:S01]  /*442c0*/  LDGSTS.E [R252+0x2c400], [R186.64], !P4 ;  /* 0x2c400000bafc7fae */ /* 0x0003e2000e121848 */
[----:B------:R-:W-:Y:S01]  /*442d0*/  ISETP.GE.U32.AND P0, PT, R177, 0x7ffffe06, PT ;  /* 0x7ffffe06b100780c */ /* 0x000fe20003f06070 */
[----:B------:R-:W-:Y:S01]  /*442e0*/  IMAD.WIDE R126, R0, 0x4, R126 ;  /* 0x00000004007e7825 */ /* 0x000fe200078e027e */
[----:B------:R-:W-:-:S04]  /*442f0*/  ISETP.GE.U32.AND P4, PT, R176, 0x7ffffe02, PT ;  /* 0x7ffffe02b000780c */ /* 0x000fc80003f86070 */
[----:B------:R3:W-:Y:S04]  /*44300*/  STL.64 [R1+0xd28], R126 ;  /* 0x000d287e01007387 */ /* 0x0007e80000100a00 */
[----:B------:R3:W-:Y:S01]  /*44310*/  LDGSTS.E [R58+0x2cc00], [R126.64], !P6 ;  /* 0x2cc000007e3a7fae */ /* 0x0007e2000f121848 */
[----:B-1----:R-:W-:-:S03]  /*44320*/  IMAD.WIDE R186, R0, 0x4, R166 ;  /* 0x0000000400ba7825 */ /* 0x002fc600078e02a6 */
[----:B------:R-:W2:Y:S04]  /*44330*/  LDL.LU.64 R166, [R1+0xf00] ;  /* 0x000f000001a67983 */ /* 0x000ea80000300a00 */
[----:B------:R-:W-:Y:S01]  /*44340*/  STL.64 [R1+0xd30], R186 ;  /* 0x000d30ba01007387 */ /* 0x000fe20000100a00 */
[----:B---3--:R-:W-:Y:S01]  /*44350*/  IMAD.WIDE R176, R0, 0x4, R146 ;  /* 0x0000000400b07825 */ /* 0x008fe200078e0292 */
[----:B------:R-:W-:Y:S02]  /*44360*/  IADD3 R126, R157, -0x104, RZ ;  /* 0xfffffefc9d7e7810 */ /* 0x000fe40007ffe0ff */
[----:B------:R-:W3:Y:S02]  /*44370*/  LDL.LU.64 R146, [R1+0x1328] ;  /* 0x0013280001927983 */ /* 0x000ee40000300a00 */
[----:B------:R-:W-:-:S02]  /*44380*/  ISETP.GE.U32.AND P6, PT, R126, 0x7ffffe7d, PT ;  /* 0x7ffffe7d7e00780c */ /* 0x000fc40003fc6070 */
[----:B------:R1:W-:Y:S01]  /*44390*/  LDGSTS.E [R252+0x2d400], [R186.64], !P5 ;  /* 0x2d400000bafc7fae */ /* 0x0003e2000e921848 */
[----:B------:R-:W-:-:S03]  /*443a0*/  IADD3 R126, R157, -0x10c, RZ ;  /* 0xfffffef49d7e7810 */ /* 0x000fc60007ffe0ff */
[----:B------:R1:W-:Y:S01]  /*443b0*/  STL.64 [R1+0xd38], R176 ;  /* 0x000d38b001007387 */ /* 0x0003e20000100a00 */
[----:B------:R-:W-:-:S03]  /*443c0*/  IADD3 R127, R157, -0x108, RZ ;  /* 0xfffffef89d7f7810 */ /* 0x000fc60007ffe0ff */
[----:B------:R1:W-:Y:S01]  /*443d0*/  LDGSTS.E [R58+0x2dc00], [R176.64], !P3 ;  /* 0x2dc00000b03a7fae */ /* 0x0003e2000d921848 */
[----:B------:R-:W-:Y:S02]  /*443e0*/  ISETP.GE.U32.AND P3, PT, R126, 0x7ffffe75, PT ;  /* 0x7ffffe757e00780c */ /* 0x000fe40003f66070 */
[----:B------:R-:W-:Y:S02]  /*443f0*/  IADD3 R126, R156, 0x100000, RZ ;  /* 0x001000009c7e7810 */ /* 0x000fe40007ffe0ff */
[----:B------:R-:W-:Y:S02]  /*44400*/  ISETP.GE.U32.AND P5, PT, R127, 0x7ffffe79, PT ;  /* 0x7ffffe797f00780c */ /* 0x000fe40003fa6070 */
[C---:B-1----:R-:W-:Y:S02]  /*44410*/  IADD3 R177, R157.reuse, -0x110, RZ ;  /* 0xfffffef09db17810 */ /* 0x042fe40007ffe0ff */
[----:B------:R-:W-:Y:S02]  /*44420*/  IADD3 R176, R157, -0x114, RZ ;  /* 0xfffffeec9db07810 */ /* 0x000fe40007ffe0ff */
[----:B------:R-:W-:Y:S01]  /*44430*/  LOP3.LUT R97, R97, 0x60, RZ, 0x3c, !PT ;  /* 0x0000006061617812 */ /* 0x000fe200078e3cff */
[----:B----4-:R-:W-:-:S02]  /*44440*/  IMAD.WIDE R196, R0, 0x4, R136 ;  /* 0x0000000400c47825 */ /* 0x010fc400078e0288 */
[----:B------:R-:W4:Y:S04]  /*44450*/  LDL.LU.64 R136, [R1+0xf10] ;  /* 0x000f100001887983 */ /* 0x000f280000300a00 */
[----:B------:R-:W-:Y:S04]  /*44460*/  STL.64 [R1+0xed8], R196 ;  /* 0x000ed8c401007387 */ /* 0x000fe80000100a00 */
[----:B------:R1:W-:Y:S01]  /*44470*/  LDGSTS.E [R126+0x2e400], [R196.64], !P2 ;  /* 0x2e400000c47e7fae */ /* 0x0003e2000d121848 */
[----:B------:R-:W-:Y:S01]  /*44480*/  ISETP.GE.U32.AND P2, PT, R177, 0x7ffffe71, PT ;  /* 0x7ffffe71b100780c */ /* 0x000fe20003f46070 */
[----:B------:R-:W-:-:S02]  /*44490*/  IMAD.WIDE R186, R0, 0x4, R116 ;  /* 0x0000000400ba7825 */ /* 0x000fc400078e0274 */
[----:B------:R-:W4:Y:S04]  /*444a0*/  LDL.LU.64 R116, [R1+0xf18] ;  /* 0x000f180001747983 */ /* 0x000f280000300a00 */
[----:B------:R-:W-:Y:S04]  /*444b0*/  STL.64 [R1+0xee0], R186 ;  /* 0x000ee0ba01007387 */ /* 0x000fe80000100a00 */
[----:B-1----:R-:W4:Y:S04]  /*444c0*/  LDL.LU.64 R126, [R1+0xf28] ;  /* 0x000f2800017e7983 */ /* 0x002f280000300a00 */
[----:B------:R1:W-:Y:S01]  /*444d0*/  LDGSTS.E [R252+0x2ec00], [R186.64], !P1 ;  /* 0x2ec00000bafc7fae */ /* 0x0003e2000c921848 */
[----:B--2---:R-:W-:Y:S01]  /*444e0*/  IMAD.WIDE R106, R0, 0x4, R106 ;  /* 0x00000004006a7825 */ /* 0x004fe200078e026a */
[----:B------:R-:W-:-:S04]  /*444f0*/  ISETP.GE.U32.AND P1, PT, R176, 0x7ffffe6d, PT ;  /* 0x7ffffe6db000780c */ /* 0x000fc80003f26070 */
[----:B------:R2:W-:Y:S04]  /*44500*/  STL.64 [R1+0xef8], R106 ;  /* 0x000ef86a01007387 */ /* 0x0005e80000100a00 */
[----:B------:R-:W4:Y:S04]  /*44510*/  LDL.LU.64 R176, [R1+0xf38] ;  /* 0x000f380001b07983 */ /* 0x000f280000300a00 */
[----:B------:R2:W-:Y:S02]  /*44520*/  LDGSTS.E [R58+0x2f400], [R106.64], !P0 ;  /* 0x2f4000006a3a7fae */ /* 0x0005e4000c121848 */
[----:B--2---:R-:W-:-:S02]  /*44530*/  IADD3 R106, R157, -0x118, RZ ;  /* 0xfffffee89d6a7810 */ /* 0x004fc40007ffe0ff */
[----:B------:R-:W-:Y:S01]  /*44540*/  IADD3 R58, R97, 0x100000, RZ ;  /* 0x00100000613a7810 */ /* 0x000fe20007ffe0ff */
[----:B-1----:R-:W-:Y:S02]  /*44550*/  IMAD.WIDE R186, R0, 0x4, R166 ;  /* 0x0000000400ba7825 */ /* 0x002fe400078e02a6 */
[----:B------:R-:W2:Y:S01]  /*44560*/  LDL.LU.64 R166, [R1+0xf40] ;  /* 0x000f400001a67983 */ /* 0x000ea20000300a00 */
[----:B------:R-:W-:Y:S02]  /*44570*/  ISETP.GE.U32.AND P0, PT, R106, 0x7ffffe69, PT ;  /* 0x7ffffe696a00780c */ /* 0x000fe40003f06070 */
[C---:B------:R-:W-:Y:S01]  /*44580*/  IADD3 R107, R157.reuse, -0x11c, RZ ;  /* 0xfffffee49d6b7810 */ /* 0x040fe20007ffe0ff */
[----:B------:R1:W-:Y:S01]  /*44590*/  LDGSTS.E [R252+0x2fc00], [R186.64], !P4 ;  /* 0x2fc00000bafc7fae */ /* 0x0003e2000e121848 */
[----:B------:R-:W-:Y:S02]  /*445a0*/  IADD3 R106, R157, -0x120, RZ ;  /* 0xfffffee09d6a7810 */ /* 0x000fe40007ffe0ff */
[----:B------:R-:W-:Y:S01]  /*445b0*/  ISETP.GE.U32.AND P4, PT, R107, 0x7ffffe65, PT ;  /* 0x7ffffe656b00780c */ /* 0x000fe20003f86070 */
[----:B------:R1:W-:Y:S01]  /*445c0*/  STL.64 [R1+0xf00], R186 ;  /* 0x000f00ba01007387 */ /* 0x0003e20000100a00 */
[----:B---3--:R-:W-:-:S05]  /*445d0*/  IMAD.WIDE R146, R0, 0x4, R146 ;  /* 0x0000000400927825 */ /* 0x008fca00078e0292 */
[----:B------:R3:W-:Y:S01]  /*445e0*/  LDGSTS.E [R58+0x20600], [R146.64], !P6 ;  /* 0x20600000923a7fae */ /* 0x0007e2000f121848 */
[----:B------:R-:W-:-:S03]  /*445f0*/  ISETP.GE.U32.AND P6, PT, R106, 0x7ffffe61, PT ;  /* 0x7ffffe616a00780c */ /* 0x000fc60003fc6070 */
[----:B------:R-:W-:Y:S04]  /*44600*/  STL.64 [R1+0xf08], R146 ;  /* 0x000f089201007387 */ /* 0x000fe80000100a00 */
[----:B------:R-:W3:Y:S01]  /*44610*/  LDL.LU.64 R106, [R1+0xf48] ;  /* 0x000f4800016a7983 */ /* 0x000ee20000300a00 */
[C---:B------:R-:W-:Y:S02]  /*44620*/  IADD3 R156, R97.reuse, 0x100000, RZ ;  /* 0x00100000619c7810 */ /* 0x040fe40007ffe0ff */
[----:B-1----:R-:W-:Y:S01]  /*44630*/  IADD3 R252, R97, 0x100000, RZ ;  /* 0x0010000061fc7810 */ /* 0x002fe20007ffe0ff */
[C---:B----4-:R-:W-:Y:S02]  /*44640*/  IMAD.WIDE R196, R0.reuse, 0x4, R136 ;  /* 0x0000000400c47825 */ /* 0x050fe400078e0288 */
[----:B------:R-:W4:Y:S04]  /*44650*/  LDL.LU.64 R136, [R1+0xf50] ;  /* 0x000f500001887983 */ /* 0x000f280000300a00 */
[----:B------:R-:W-:Y:S04]  /*44660*/  STL.64 [R1+0xf10], R196 ;  /* 0x000f10c401007387 */ /* 0x000fe80000100a00 */
[----:B------:R3:W-:Y:S01]  /*44670*/  LDGSTS.E [R156+0x20e00], [R196.64], !P5 ;  /* 0x20e00000c49c7fae */ /* 0x0007e2000e921848 */
[----:B------:R-:W-:-:S03]  /*44680*/  IMAD.WIDE R186, R0, 0x4, R116 ;  /* 0x0000000400ba7825 */ /* 0x000fc600078e0274 */
[----:B------:R-:W4:Y:S01]  /*44690*/  LDL.LU.64 R116, [R1+0xf58] ;  /* 0x000f580001747983 */ /* 0x000f220000300a00 */
[----:B------:R-:W-:-:S03]  /*446a0*/  IMAD.WIDE R126, R0, 0x4, R126 ;  /* 0x00000004007e7825 */ /* 0x000fc600078e027e */
[----:B------:R1:W-:Y:S04]  /*446b0*/  STL.64 [R1+0xf18], R186 ;  /* 0x000f18ba01007387 */ /* 0x0003e80000100a00 */
[----:B------:R1:W-:Y:S04]  /*446c0*/  LDGSTS.E [R252+0x21600], [R186.64], !P3 ;  /* 0x21600000bafc7fae */ /* 0x0003e8000d921848 */
[----:B------:R1:W-:Y:S04]  /*446d0*/  STL.64 [R1+0xf28], R126 ;  /* 0x000f287e01007387 */ /* 0x0003e80000100a00 */
[----:B------:R1:W-:Y:S02]  /*446e0*/  LDGSTS.E [R58+0x21e00], [R126.64], !P2 ;  /* 0x21e000007e3a7fae */ /* 0x0003e4000d121848 */
[----:B-1----:R-:W-:-:S05]  /*446f0*/  IMAD.WIDE R186, R0, 0x4, R176 ;  /* 0x0000000400ba7825 */ /* 0x002fca00078e02b0 */
[----:B------:R4:W-:Y:S04]  /*44700*/  LDGSTS.E [R252+0x22600], [R186.64], !P1 ;  /* 0x22600000bafc7fae */ /* 0x0009e8000c921848 */
[----:B------:R-:W4:Y:S04]  /*44710*/  LDL.LU.64 R126, [R1+0xf68] ;  /* 0x000f6800017e7983 */ /* 0x000f280000300a00 */
[----:B------:R-:W4:Y:S04]  /*44720*/  LDL.LU.64 R176, [R1+0xf78] ;  /* 0x000f780001b07983 */ /* 0x000f280000300a00 */
[----:B------:R-:W-:Y:S01]  /*44730*/  STL.64 [R1+0xf38], R186 ;  /* 0x000f38ba01007387 */ /* 0x000fe20000100a00 */
[----:B--2---:R-:W-:-:S05]  /*44740*/  IMAD.WIDE R166, R0, 0x4, R166 ;  /* 0x0000000400a67825 */ /* 0x004fca00078e02a6 */
[----:B------:R1:W-:Y:S04]  /*44750*/  STL.64 [R1+0xf40], R166 ;  /* 0x000f40a601007387 */ /* 0x0003e80000100a00 */
[----:B------:R1:W-:Y:S04]  /*44760*/  LDGSTS.E [R58+0x22e00], [R166.64], !P0 ;  /* 0x22e00000a63a7fae */ /* 0x0003e8000c121848 */
[----:B-1----:R-:W2:Y:S01]  /*44770*/  LDL.LU.64 R166, [R1+0xf80] ;  /* 0x000f800001a67983 */ /* 0x002ea20000300a00 */
[----:B---3--:R-:W-:-:S03]  /*44780*/  IMAD.WIDE R196, R0, 0x4, R106 ;  /* 0x0000000400c47825 */ /* 0x008fc600078e026a */
[----:B------:R-:W3:Y:S01]  /*44790*/  LDL.LU.64 R106, [R1+0xf88] ;  /* 0x000f8800016a7983 */ /* 0x000ee20000300a00 */
[C---:B------:R-:W-:Y:S02]  /*447a0*/  IADD3 R146, R157.reuse, -0x128, RZ ;  /* 0xfffffed89d927810 */ /* 0x040fe40007ffe0ff */
[C---:B------:R-:W-:Y:S01]  /*447b0*/  IADD3 R147, R157.reuse, -0x124, RZ ;  /* 0xfffffedc9d937810 */ /* 0x040fe20007ffe0ff */
[----:B------:R2:W-:Y:S01]  /*447c0*/  LDGSTS.E [R156+0x23600], [R196.64], !P4 ;  /* 0x23600000c49c7fae */ /* 0x0005e2000e121848 */
[----:B------:R-:W-:Y:S02]  /*447d0*/  ISETP.GE.U32.AND P3, PT, R146, 0x7ffffe59, PT ;  /* 0x7ffffe599200780c */ /* 0x000fe40003f66070 */
[----:B------:R-:W-:Y:S02]  /*447e0*/  IADD3 R146, R157, -0x12c, RZ ;  /* 0xfffffed49d927810 */ /* 0x000fe40007ffe0ff */
[----:B------:R-:W-:Y:S02]  /*447f0*/  ISETP.GE.U32.AND P5, PT, R147, 0x7ffffe5d, PT ;  /* 0x7ffffe5d9300780c */ /* 0x000fe40003fa6070 */
[----:B------:R-:W-:Y:S01]  /*44800*/  ISETP.GE.U32.AND P2, PT, R146, 0x7ffffe55, PT ;  /* 0x7ffffe559200780c */ /* 0x000fe20003f46070 */
[----:B------:R-:W-:Y:S01]  /*44810*/  STL.64 [R1+0xf48], R196 ;  /* 0x000f48c401007387 */ /* 0x000fe20000100a00 */
[----:B------:R-:W-:-:S02]  /*44820*/  IADD3 R147, R157, -0x130, RZ ;  /* 0xfffffed09d937810 */ /* 0x000fc40007ffe0ff */
[----:B------:R-:W-:Y:S02]  /*44830*/  IADD3 R146, R157, -0x134, RZ ;  /* 0xfffffecc9d927810 */ /* 0x000fe40007ffe0ff */
[----:B------:R-:W-:Y:S02]  /*44840*/  ISETP.GE.U32.AND P1, PT, R147, 0x7ffffe51, PT ;  /* 0x7ffffe519300780c */ /* 0x000fe40003f26070 */
[----:B------:R-:W-:Y:S02]  /*44850*/  ISETP.GE.U32.AND P0, PT, R146, 0x7ffffe4d, PT ;  /* 0x7ffffe4d9200780c */ /* 0x000fe40003f06070 */
[C---:B------:R-:W-:Y:S02]  /*44860*/  IADD3 R147, R157.reuse, -0x138, RZ ;  /* 0xfffffec89d937810 */ /* 0x040fe40007ffe0ff */
[----:B------:R-:W-:Y:S02]  /*44870*/  IADD3 R146, R157, -0x13c, RZ ;  /* 0xfffffec49d927810 */ /* 0x000fe40007ffe0ff */
[----:B------:R-:W-:Y:S01]  /*44880*/  ISETP.GE.U32.AND P4, PT, R147, 0x7ffffe49, PT ;  /* 0x7ffffe499300780c */ /* 0x000fe20003f86070 */
[----:B----4-:R-:W-:-:S05]  /*44890*/  IMAD.WIDE R186, R0, 0x4, R136 ;  /* 0x0000000400ba7825 */ /* 0x010fca00078e0288 */
[----:B------:R1:W-:Y:S01]  /*448a0*/  LDGSTS.E [R252+0x23e00], [R186.64], !P6 ;  /* 0x23e00000bafc7fae */ /* 0x0003e2000f121848 */
[----:B------:R-:W-:Y:S01]  /*448b0*/  ISETP.GE.U32.AND P6, PT, R146, 0x7ffffe45, PT ;  /* 0x7ffffe459200780c */ /* 0x000fe20003fc6070 */
[C---:B------:R-:W-:Y:S02]  /*448c0*/  IMAD.WIDE R136, R0.reuse, 0x4, R116 ;  /* 0x0000000400887825 */ /* 0x040fe400078e0274 */
[----:B------:R-:W4:Y:S04]  /*448d0*/  LDL.LU.64 R116, [R1+0xf90] ;  /* 0x000f900001747983 */ /* 0x000f280000300a00 */
[----:B------:R1:W-:Y:S04]  /*448e0*/  STL.64 [R1+0xf50], R186 ;  /* 0x000f50ba01007387 */ /* 0x0003e80000100a00 */
[----:B------:R-:W-:Y:S04]  /*448f0*/  STL.64 [R1+0xf58], R136 ;  /* 0x000f588801007387 */ /* 0x000fe80000100a00 */
[----:B------:R-:W4:Y:S04]  /*44900*/  LDL.LU.64 R146, [R1+0xf98] ;  /* 0x000f980001927983 */ /* 0x000f280000300a00 */
[----:B------:R1:W-:Y:S02]  /*44910*/  LDGSTS.E [R58+0x24600], [R136.64], !P5 ;  /* 0x24600000883a7fae */ /* 0x0003e4000e921848 */
[----:B-1----:R-:W-:-:S02]  /*44920*/  IMAD.WIDE R186, R0, 0x4, R126 ;  /* 0x0000000400ba7825 */ /* 0x002fc400078e027e */
[----:B------:R-:W4:Y:S02]  /*44930*/  LDL.LU.64 R126, [R1+0xfa0] ;  /* 0x000fa000017e7983 */ /* 0x000f240000300a00 */
[C---:B------:R-:W-:Y:S02]  /*44940*/  IMAD.WIDE R176, R0.reuse, 0x4, R176 ;  /* 0x0000000400b07825 */ /* 0x040fe400078e02b0 */
[----:B------:R-:W-:Y:S04]  /*44950*/  STL.64 [R1+0xf68], R186 ;  /* 0x000f68ba01007387 */ /* 0x000fe80000100a00 */
[----:B------:R3:W-:Y:S04]  /*44960*/  LDGSTS.E [R252+0x24e00], [R186.64], !P3 ;  /* 0x24e00000bafc7fae */ /* 0x0007e8000d921848 */
[----:B------:R1:W-:Y:S04]  /*44970*/  STL.64 [R1+0xf78], R176 ;  /* 0x000f78b001007387 */ /* 0x0003e80000100a00 */
[----:B------:R1:W-:Y:S04]  /*44980*/  LDGSTS.E [R58+0x25600], [R176.64], !P2 ;  /* 0x25600000b03a7fae */ /* 0x0003e8000d121848 */
[----:B-1----:R-:W4:Y:S01]  /*44990*/  LDL.LU.64 R176, [R1+0xfb8] ;  /* 0x000fb80001b07983 */ /* 0x002f220000300a00 */
[----:B--2---:R-:W-:-:S03]  /*449a0*/  IMAD.WIDE R196, R0, 0x4, R166 ;  /* 0x0000000400c47825 */ /* 0x004fc600078e02a6 */
[----:B------:R-:W2:Y:S04]  /*449b0*/  LDL.LU.64 R166, [R1+0xfc0] ;  /* 0x000fc00001a67983 */ /* 0x000ea80000300a00 */
[----:B------:R-:W-:Y:S01]  /*449c0*/  STL.64 [R1+0xf80], R196 ;  /* 0x000f80c401007387 */ /* 0x000fe20000100a00 */
[C---:B------:R-:W-:Y:S02]  /*449d0*/  IADD3 R136, R157.reuse, -0x140, RZ ;  /* 0xfffffec09d887810 */ /* 0x040fe40007ffe0ff */
[----:B------:R-:W-:Y:S01]  /*449e0*/  IADD3 R137, R157, -0x144, RZ ;  /* 0xfffffebc9d897810 */ /* 0x000fe20007ffe0ff */
[----:B------:R1:W-:Y:S01]  /*449f0*/  LDGSTS.E [R156+0x25e00], [R196.64], !P1 ;  /* 0x25e00000c49c7fae */ /* 0x0003e2000c921848 */
[----:B---3--:R-:W-:-:S03]  /*44a00*/  IMAD.WIDE R186, R0, 0x4, R106 ;  /* 0x0000000400ba7825 */ /* 0x008fc600078e026a */
[----:B------:R-:W3:Y:S01]  /*44a10*/  LDL.LU.64 R106, [R1+0xfc8] ;  /* 0x000fc800016a7983 */ /* 0x000ee20000300a00 */
[----:B------:R-:W-:Y:S02]  /*44a20*/  ISETP.GE.U32.AND P5, PT, R136, 0x7ffffe41, PT ;  /* 0x7ffffe418800780c */ /* 0x000fe40003fa6070 */
[----:B------:R-:W-:Y:S01]  /*44a30*/  IADD3 R136, R157, -0x148, RZ ;  /* 0xfffffeb89d887810 */ /* 0x000fe20007ffe0ff */
[----:B------:R1:W-:Y:S01]  /*44a40*/  STL.64 [R1+0xf88], R186 ;  /* 0x000f88ba01007387 */ /* 0x0003e20000100a00 */
[----:B------:R-:W-:-:S03]  /*44a50*/  ISETP.GE.U32.AND P3, PT, R137, 0x7ffffe3d, PT ;  /* 0x7ffffe3d8900780c */ /* 0x000fc60003f66070 */
[----:B------:R1:W-:Y:S01]  /*44a60*/  LDGSTS.E [R252+0x26600], [R186.64], !P0 ;  /* 0x26600000bafc7fae */ /* 0x0003e2000c121848 */
[----:B------:R-:W-:Y:S02]  /*44a70*/  ISETP.GE.U32.AND P2, PT, R136, 0x7ffffe39, PT ;  /* 0x7ffffe398800780c */ /* 0x000fe40003f46070 */
[C---:B------:R-:W-:Y:S02]  /*44a80*/  IADD3 R137, R157.reuse, -0x14c, RZ ;  /* 0xfffffeb49d897810 */ /* 0x040fe40007ffe0ff */
[----:B------:R-:W-:Y:S02]  /*44a90*/  IADD3 R136, R157, -0x150, RZ ;  /* 0xfffffeb09d887810 */ /* 0x000fe40007ffe0ff */
[----:B------:R-:W-:Y:S02]  /*44aa0*/  ISETP.GE.U32.AND P1, PT, R137, 0x7ffffe35, PT ;  /* 0x7ffffe358900780c */ /* 0x000fe40003f26070 */
[----:B------:R-:W-:Y:S01]  /*44ab0*/  ISETP.GE.U32.AND P0, PT, R136, 0x7ffffe31, PT ;  /* 0x7ffffe318800780c */ /* 0x000fe20003f06070 */
[----:B----4-:R-:W-:-:S05]  /*44ac0*/  IMAD.WIDE R116, R0, 0x4, R116 ;  /* 0x0000000400747825 */ /* 0x010fca00078e0274 */
[----:B------:R4:W-:Y:S04]  /*44ad0*/  STL.64 [R1+0xf90], R116 ;  /* 0x000f907401007387 */ /* 0x0009e80000100a00 */
[----:B------:R4:W-:Y:S01]  /*44ae0*/  LDGSTS.E [R58+0x26e00], [R116.64], !P4 ;  /* 0x26e00000743a7fae */ /* 0x0009e2000e121848 */
[----:B-1----:R-:W-:-:S03]  /*44af0*/  IMAD.WIDE R186, R0, 0x4, R146 ;  /* 0x0000000400ba7825 */ /* 0x002fc600078e0292 */
[----:B------:R-:W3:Y:S04]  /*44b00*/  LDL.LU.64 R136, [R1+0xfd0] ;  /* 0x000fd00001887983 */ /* 0x000ee80000300a00 */
[----:B------:R1:W-:Y:S01]  /*44b10*/  LDGSTS.E [R252+0x27600], [R186.64], !P6 ;  /* 0x27600000bafc7fae */ /* 0x0003e2000f121848 */
[C---:B----4-:R-:W-:Y:S02]  /*44b20*/  IADD3 R116, R157.reuse, -0x154, RZ ;  /* 0xfffffeac9d747810 */ /* 0x050fe40007ffe0ff */
[C---:B------:R-:W-:Y:S02]  /*44b30*/  IADD3 R117, R157.reuse, -0x158, RZ ;  /* 0xfffffea89d757810 */ /* 0x040fe40007ffe0ff */
[----:B------:R-:W-:Y:S02]  /*44b40*/  ISETP.GE.U32.AND P4, PT, R116, 0x7ffffe2d, PT ;  /* 0x7ffffe2d7400780c */ /* 0x000fe40003f86070 */
[----:B------:R-:W-:Y:S01]  /*44b50*/  IADD3 R116, R157, -0x15c, RZ ;  /* 0xfffffea49d747810 */ /* 0x000fe20007ffe0ff */
[----:B------:R-:W-:-:S02]  /*44b60*/  IMAD.WIDE R146, R0, 0x4, R126 ;  /* 0x0000000400927825 */ /* 0x000fc400078e027e */
[----:B------:R-:W4:Y:S01]  /*44b70*/  LDL.LU.64 R126, [R1+0xfd8] ;  /* 0x000fd800017e7983 */ /* 0x000f220000300a00 */
[----:B------:R-:W-:-:S03]  /*44b80*/  ISETP.GE.U32.AND P6, PT, R117, 0x7ffffe29, PT ;  /* 0x7ffffe297500780c */ /* 0x000fc60003fc6070 */
[----:B------:R-:W-:Y:S04]  /*44b90*/  STL.64 [R1+0xf98], R186 ;  /* 0x000f98ba01007387 */ /* 0x000fe80000100a00 */
[----:B------:R1:W-:Y:S01]  /*44ba0*/  LDGSTS.E [R58+0x27e00], [R146.64], !P5 ;  /* 0x27e00000923a7fae */ /* 0x0003e2000e921848 */
[----:B------:R-:W-:-:S03]  /*44bb0*/  ISETP.GE.U32.AND P5, PT, R116, 0x7ffffe25, PT ;  /* 0x7ffffe257400780c */ /* 0x000fc60003fa6070 */
[----:B------:R1:W-:Y:S04]  /*44bc0*/  STL.64 [R1+0xfa0], R146 ;  /* 0x000fa09201007387 */ /* 0x0003e80000100a00 */
[----:B------:R-:W4:Y:S01]  /*44bd0*/  LDL.LU.64 R116, [R1+0xfe0] ;  /* 0x000fe00001747983 */ /* 0x000f220000300a00 */
[----:B------:R-:W-:-:S04]  /*44be0*/  IMAD.WIDE R176, R0, 0x4, R176 ;  /* 0x0000000400b07825 */ /* 0x000fc800078e02b0 */
[----:B--2---:R-:W-:Y:S01]  /*44bf0*/  IMAD.WIDE R166, R0, 0x4, R166 ;  /* 0x0000000400a67825 */ /* 0x004fe200078e02a6 */
[----:B------:R2:W-:Y:S04]  /*44c00*/  STL.64 [R1+0xfb8], R176 ;  /* 0x000fb8b001007387 */ /* 0x0005e80000100a00 */
[----:B------:R-:W4:Y:S04]  /*44c10*/  LDL.LU.64 R196, [R1+0xfe8] ;  /* 0x000fe80001c47983 */ /* 0x000f280000300a00 */
[----:B------:R-:W-:Y:S01]  /*44c20*/  STL.64 [R1+0xfc0], R166 ;  /* 0x000fc0a601007387 */ /* 0x000fe20000100a00 */
[----:B-1----:R-:W-:-:S03]  /*44c30*/  IADD3 R147, R157, -0x160, RZ ;  /* 0xfffffea09d937810 */ /* 0x002fc60007ffe0ff */
[----:B------:R-:W4:Y:S01]  /*44c40*/  LDL.LU.64 R186, [R1+0x10f8] ;  /* 0x0010f80001ba7983 */ /* 0x000f220000300a00 */
[----:B------:R-:W-:-:S03]  /*44c50*/  IADD3 R146, R157, -0x164, RZ ;  /* 0xfffffe9c9d927810 */ /* 0x000fc60007ffe0ff */
[----:B------:R2:W-:Y:S01]  /*44c60*/  LDGSTS.E [R156+0x28600], [R176.64], !P3 ;  /* 0x28600000b09c7fae */ /* 0x0005e2000d921848 */
[----:B------:R-:W-:-:S03]  /*44c70*/  ISETP.GE.U32.AND P3, PT, R147, 0x7ffffe21, PT ;  /* 0x7ffffe219300780c */ /* 0x000fc60003f66070 */
[----:B------:R1:W-:Y:S01]  /*44c80*/  LDGSTS.E [R252+0x28e00], [R166.64], !P2 ;  /* 0x28e00000a6fc7fae */ /* 0x0003e2000d121848 */
[----:B------:R-:W-:Y:S01]  /*44c90*/  ISETP.GE.U32.AND P2, PT, R146, 0x7ffffe1d, PT ;  /* 0x7ffffe1d9200780c */ /* 0x000fe20003f46070 */
[----:B---3--:R-:W-:-:S05]  /*44ca0*/  IMAD.WIDE R106, R0, 0x4, R106 ;  /* 0x00000004006a7825 */ /* 0x008fca00078e026a */
[----:B------:R3:W-:Y:S04]  /*44cb0*/  STL.64 [R1+0xfc8], R106 ;  /* 0x000fc86a01007387 */ /* 0x0007e80000100a00 */
[----:B--2---:R-:W2:Y:S04]  /*44cc0*/  LDL.LU.64 R176, [R1+0x10d8] ;  /* 0x0010d80001b07983 */ /* 0x004ea80000300a00 */
[----:B------:R-:W2:Y:S04]  /*44cd0*/  LDL.LU.64 R146, [R1+0x10b8] ;  /* 0x0010b80001927983 */ /* 0x000ea80000300a00 */
[----:B------:R3:W-:Y:S01]  /*44ce0*/  LDGSTS.E [R58+0x29600], [R106.64], !P1 ;  /* 0x296000006a3a7fae */ /* 0x0007e2000c921848 */
[----:B------:R-:W-:-:S02]  /*44cf0*/  IADD3 R206, R97, 0x100000, RZ ;  /* 0x0010000061ce7810 */ /* 0x000fc40007ffe0ff */
[C---:B---3--:R-:W-:Y:S02]  /*44d00*/  IADD3 R106, R157.reuse, -0x168, RZ ;  /* 0xfffffe989d6a7810 */ /* 0x048fe40007ffe0ff */
[C---:B------:R-:W-:Y:S02]  /*44d10*/  IADD3 R107, R157.reuse, -0x16c, RZ ;  /* 0xfffffe949d6b7810 */ /* 0x040fe40007ffe0ff */
[----:B------:R-:W-:Y:S02]  /*44d20*/  ISETP.GE.U32.AND P1, PT, R106, 0x7ffffe19, PT ;  /* 0x7ffffe196a00780c */ /* 0x000fe40003f26070 */
[----:B------:R-:W-:Y:S01]  /*44d30*/  IADD3 R106, R157, -0x170, RZ ;  /* 0xfffffe909d6a7810 */ /* 0x000fe20007ffe0ff */
[----:B-1----:R-:W-:-:S05]  /*44d40*/  IMAD.WIDE R166, R0, 0x4, R136 ;  /* 0x0000000400a67825 */ /* 0x002fca00078e0288 */
[----:B------:R1:W-:Y:S04]  /*44d50*/  STL.64 [R1+0xfd0], R166 ;  /* 0x000fd0a601007387 */ /* 0x0003e80000100a00 */
[----:B------:R1:W-:Y:S01]  /*44d60*/  LDGSTS.E [R252+0x29e00], [R166.64], !P0 ;  /* 0x29e00000a6fc7fae */ /* 0x0003e2000c121848 */
[----:B------:R-:W-:Y:S01]  /*44d70*/  ISETP.GE.U32.AND P0, PT, R107, 0x7ffffe15, PT ;  /* 0x7ffffe156b00780c */ /* 0x000fe20003f06070 */
[----:B------:R-:W-:Y:S02]  /*44d80*/  IMAD.MOV.U32 R107, RZ, RZ, c[0x0][0x180] ;  /* 0x00006000ff6b7624 */ /* 0x000fe400078e00ff */
[----:B----4-:R-:W-:Y:S02]  /*44d90*/  IMAD.WIDE R136, R0, 0x4, R126 ;  /* 0x0000000400887825 */ /* 0x010fe400078e027e */
[----:B------:R-:W3:Y:S04]  /*44da0*/  LDL.LU.64 R126, [R1+0x1048] ;  /* 0x00104800017e7983 */ /* 0x000ee80000300a00 */
[----:B------:R4:W-:Y:S04]  /*44db0*/  STL.64 [R1+0xfd8], R136 ;  /* 0x000fd88801007387 */ /* 0x0009e80000100a00 */
[----:B------:R4:W-:Y:S01]  /*44dc0*/  LDGSTS.E [R58+0x2a600], [R136.64], !P4 ;  /* 0x2a600000883a7fae */ /* 0x0009e2000e121848 */
[----:B------:R-:W-:Y:S01]  /*44dd0*/  ISETP.GE.U32.AND P4, PT, R106, 0x7ffffe11, PT ;  /* 0x7ffffe116a00780c */ /* 0x000fe20003f86070 */
[----:B------:R-:W-:-:S02]  /*44de0*/  IMAD.WIDE R216, R0, 0x4, R116 ;  /* 0x0000000400d87825 */ /* 0x000fc400078e0274 */
[----:B------:R-:W3:Y:S01]  /*44df0*/  LDL.LU.64 R116, [R1+0x1040] ;  /* 0x0010400001747983 */ /* 0x000ee20000300a00 */
[----:B------:R-:W-:-:S03]  /*44e00*/  IADD3 R106, R157, -0x178, RZ ;  /* 0xfffffe889d6a7810 */ /* 0x000fc60007ffe0ff */
[----:B-1----:R-:W3:Y:S04]  /*44e10*/  LDL.LU.64 R166, [R1+0x1038] ;  /* 0x0010380001a67983 */ /* 0x002ee80000300a00 */
[----:B----4-:R-:W4:Y:S04]  /*44e20*/  LDL.LU.64 R136, [R1+0x1010] ;  /* 0x0010100001887983 */ /* 0x010f280000300a00 */
[----:B------:R-:W-:Y:S04]  /*44e30*/  STL.64 [R1+0xfe0], R216 ;  /* 0x000fe0d801007387 */ /* 0x000fe80000100a00 */
[----:B------:R1:W-:Y:S01]  /*44e40*/  LDGSTS.E [R206+0x2ae00], [R216.64], !P6 ;  /* 0x2ae00000d8ce7fae */ /* 0x0003e2000f121848 */
[----:B------:R-:W-:-:S04]  /*44e50*/  IMAD.WIDE R196, R0, 0x4, R196 ;  /* 0x0000000400c47825 */ /* 0x000fc800078e02c4 */
[----:B------:R-:W-:Y:S01]  /*44e60*/  IMAD.WIDE R186, R0, 0x4, R186 ;  /* 0x0000000400ba7825 */ /* 0x000fe200078e02ba */
[----:B------:R-:W-:Y:S04]  /*44e70*/  STL.64 [R1+0xfe8], R196 ;  /* 0x000fe8c401007387 */ /* 0x000fe80000100a00 */
[----:B------:R1:W-:Y:S01]  /*44e80*/  LDGSTS.E [R252+0x2b600], [R196.64], !P5 ;  /* 0x2b600000c4fc7fae */ /* 0x0003e2000e921848 */
[----:B------:R-:W-:-:S03]  /*44e90*/  ISETP.GE.U32.AND P5, PT, R106, 0x7ffffe09, PT ;  /* 0x7ffffe096a00780c */ /* 0x000fc60003fa6070 */
[----:B------:R2:W-:Y:S04]  /*44ea0*/  STL.64 [R1+0x1008], R186 ;  /* 0x001008ba01007387 */ /* 0x0005e80000100a00 */
[----:B------:R2:W-:Y:S01]  /*44eb0*/  LDGSTS.E [R58+0x2be00], [R186.64], !P3 ;  /* 0x2be00000ba3a7fae */ /* 0x0005e2000d921848 */
[----:B------:R-:W-:Y:S02]  /*44ec0*/  IADD3 R107, R107, -0x100, RZ ;  /* 0xffffff006b6b7810 */ /* 0x000fe40007ffe0ff */
[----:B------:R-:W-:Y:S02]  /*44ed0*/  IADD3 R106, R97, 0x100000, RZ ;  /* 0x00100000616a7810 */ /* 0x000fe40007ffe0ff */
[----:B------:R-:W-:Y:S01]  /*44ee0*/  ISETP.GE.AND P3, PT, R96, R107, PT ;  /* 0x0000006b6000720c */ /* 0x000fe20003f66270 */
[----:B--2---:R-:W-:-:S04]  /*44ef0*/  IMAD.WIDE R186, R0, 0x4, R176 ;  /* 0x0000000400ba7825 */ /* 0x004fc800078e02b0 */
[----:B------:R-:W-:Y:S01]  /*44f00*/  IMAD.WIDE R176, R0, 0x4, R146 ;  /* 0x0000000400b07825 */ /* 0x000fe200078e0292 */
[----:B------:R-:W-:Y:S04]  /*44f10*/  STL.64 [R1+0x1018], R186 ;  /* 0x001018ba01007387 */ /* 0x000fe80000100a00 */
[----:B------:R-:W2:Y:S04]  /*44f20*/  LDL.LU.64 R146, [R1+0x1000] ;  /* 0x0010000001927983 */ /* 0x000ea80000300a00 */
[----:B------:R1:W-:Y:S04]  /*44f30*/  STL.64 [R1+0x19d8], R176 ;  /* 0x0019d8b001007387 */ /* 0x0003e80000100a00 */
[----:B------:R1:W-:Y:S01]  /*44f40*/  LDGSTS.E [R106+0x2c600], [R186.64], !P2 ;  /* 0x2c600000ba6a7fae */ /* 0x0003e2000d121848 */
[----:B------:R-:W-:-:S02]  /*44f50*/  IADD3 R96, R157, -0x181, RZ ;  /* 0xfffffe7f9d607810 */ /* 0x000fc40007ffe0ff */
[----:B------:R-:W-:Y:S01]  /*44f60*/  IADD3 R156, R157, -0x174, RZ ;  /* 0xfffffe8c9d9c7810 */ /* 0x000fe20007ffe0ff */
[----:B------:R3:W-:Y:S04]  /*44f70*/  LDGSTS.E [R252+0x2ce00], [R176.64], !P1 ;  /* 0x2ce00000b0fc7fae */ /* 0x0007e8000c921848 */
[----:B-1----:R-:W2:Y:S01]  /*44f80*/  LDL.LU.64 R106, [R1+0xff8] ;  /* 0x000ff800016a7983 */ /* 0x002ea20000300a00 */
[----:B------:R-:W-:Y:S02]  /*44f90*/  ISETP.GE.U32.AND P1, PT, R96, 0x7ffffe00, PT ;  /* 0x7ffffe006000780c */ /* 0x000fe40003f26070 */
[----:B------:R-:W-:Y:S02]  /*44fa0*/  ISETP.GE.U32.AND P6, PT, R156, 0x7ffffe0d, PT ;  /* 0x7ffffe0d9c00780c */ /* 0x000fe40003fc6070 */
[----:B------:R-:W-:Y:S01]  /*44fb0*/  IADD3 R96, R97, 0x100000, RZ ;  /* 0x0010000061607810 */ /* 0x000fe20007ffe0ff */
[----:B---3--:R-:W-:-:S05]  /*44fc0*/  IMAD.WIDE R126, R0, 0x4, R126 ;  /* 0x00000004007e7825 */ /* 0x008fca00078e027e */
[----:B------:R1:W-:Y:S04]  /*44fd0*/  LDGSTS.E [R58+0x2d600], [R126.64], !P0 ;  /* 0x2d6000007e3a7fae */ /* 0x0003e8000c121848 */
[----:B------:R1:W-:Y:S01]  /*44fe0*/  STL.64 [R1+0x19d0], R126 ;  /* 0x0019d07e01007387 */ /* 0x0003e20000100a00 */
[----:B------:R-:W-:-:S04]  /*44ff0*/  IMAD.WIDE R116, R0, 0x4, R116 ;  /* 0x0000000400747825 */ /* 0x000fc800078e0274 */
[C---:B------:R-:W-:Y:S01]  /*45000*/  IMAD.WIDE R176, R0.reuse, 0x4, R166 ;  /* 0x0000000400b07825 */ /* 0x040fe200078e02a6 */
[----:B------:R3:W-:Y:S01]  /*45010*/  LDGSTS.E [R96+0x2de00], [R116.64], !P4 ;  /* 0x2de0000074607fae */ /* 0x0007e2000e121848 */
[----:B-1----:R-:W-:Y:S02]  /*45020*/  IADD3 R126, R157, -0x185, RZ ;  /* 0xfffffe7b9d7e7810 */ /* 0x002fe40007ffe0ff */
[----:B----4-:R-:W-:Y:S01]  /*45030*/  IMAD.WIDE R166, R0, 0x4, R136 ;  /* 0x0000000400a67825 */ /* 0x010fe200078e0288 */
[----:B------:R1:W-:Y:S01]  /*45040*/  STL.64 [R1+0x19c8], R116 ;  /* 0x0019c87401007387 */ /* 0x0003e20000100a00 */
[----:B------:R-:W-:-:S03]  /*45050*/  ISETP.GE.U32.AND P0, PT, R126, 0x7ffffdfc, PT ;  /* 0x7ffffdfc7e00780c */ /* 0x000fc60003f06070 */
[----:B------:R4:W-:Y:S01]  /*45060*/  STL.64 [R1+0x19c0], R176 ;  /* 0x0019c0b001007387 */ /* 0x0009e20000100a00 */
[----:B---3--:R-:W-:-:S03]  /*45070*/  IMAD.MOV.U32 R96, RZ, RZ, c[0x0][0x180] ;  /* 0x00006000ff607624 */ /* 0x008fc600078e00ff */
[----:B------:R-:W3:Y:S04]  /*45080*/  LDL.LU.64 R136, [R1+0xff0] ;  /* 0x000ff00001887983 */ /* 0x000ee80000300a00 */
[----:B------:R2:W-:Y:S01]  /*45090*/  STL.64 [R1+0x1910], R166 ;  /* 0x001910a601007387 */ /* 0x0005e20000100a00 */
[----:B------:R-:W-:-:S03]  /*450a0*/  IADD3 R96, R96, 0x7f, RZ ;  /* 0x0000007f60607810 */ /* 0x000fc60007ffe0ff */
[----:B-1----:R-:W3:Y:S04]  /*450b0*/  LDL.LU.64 R116, [R1+0xfb0] ;  /* 0x000fb00001747983 */ /* 0x002ee80000300a00 */
[----:B------:R-:W3:Y:S04]  /*450c0*/  LDL.LU.64 R126, [R1+0xf60] ;  /* 0x000f6000017e7983 */ /* 0x000ee80000300a00 */
[----:B------:R1:W-:Y:S04]  /*450d0*/  LDGSTS.E [R252+0x2e600], [R176.64], !P6 ;  /* 0x2e600000b0fc7fae */ /* 0x0003e8000f121848 */
[----:B------:R4:W-:Y:S01]  /*450e0*/  LDGSTS.E [R58+0x2ee00], [R166.64], !P5 ;  /* 0x2ee00000a63a7fae */ /* 0x0009e2000e921848 */
[----:B------:R-:W-:-:S02]  /*450f0*/  ISETP.GT.AND P5, PT, R96, 0x17f, PT ;  /* 0x0000017f6000780c */ /* 0x000fc40003fa4270 */
[C---:B------:R-:W-:Y:S02]  /*45100*/  IADD3 R96, R157.reuse, -0x18d, RZ ;  /* 0xfffffe739d607810 */ /* 0x040fe40007ffe0ff */
[----:B-1----:R-:W-:Y:S02]  /*45110*/  IADD3 R252, R157, -0x189, RZ ;  /* 0xfffffe779dfc7810 */ /* 0x002fe40007ffe0ff */
[----:B----4-:R-:W-:Y:S02]  /*45120*/  SEL R58, RZ, 0x4, P3 ;  /* 0x00000004ff3a7807 */ /* 0x010fe40001800000 */
[----:B------:R-:W-:Y:S02]  /*45130*/  ISETP.GE.U32.AND P3, PT, R252, 0x7ffffdf8, PT ;  /* 0x7ffffdf8fc00780c */ /* 0x000fe40003f66070 */
[----:B------:R-:W-:Y:S02]  /*45140*/  SEL R58, R58, RZ, P5 ;  /* 0x000000ff3a3a7207 */ /* 0x000fe40002800000 */
[----:B------:R-:W-:-:S02]  /*45150*/  IADD3 R176, R97, 0x100000, RZ ;  /* 0x0010000061b07810 */ /* 0x000fc40007ffe0ff */
[----:B------:R-:W-:Y:S02]  /*45160*/  IADD3 R252, R97, 0x100000, RZ ;  /* 0x0010000061fc7810 */ /* 0x000fe40007ffe0ff */
[----:B------:R-:W-:Y:S01]  /*45170*/  ISETP.GE.U32.AND P5, PT, R96, 0x7ffffdf4, PT ;  /* 0x7ffffdf46000780c */ /* 0x000fe20003fa6070 */
[----:B--2---:R-:W-:-:S05]  /*45180*/  IMAD.WIDE R206, R0, 0x4, R146 ;  /* 0x0000000400ce7825 */ /* 0x004fca00078e0292 */
[----:B------:R-:W-:Y:S04]  /*45190*/  STL.64 [R1+0x18d8], R206 ;  /* 0x0018d8ce01007387 */ /* 0x000fe80000100a00 */
[----:B------:R-:W2:Y:S04]  /*451a0*/  LDL.LU.64 R196, [R1+0xf20] ;  /* 0x000f200001c47983 */ /* 0x000ea80000300a00 */
[----:B------:R-:W4:Y:S01]  /*451b0*/  LDL.LU.64 R186, [R1+0xed0] ;  /* 0x000ed00001ba7983 */ /* 0x000f220000300a00 */
[----:B------:R-:W-:-:S05]  /*451c0*/  IMAD.WIDE R166, R0, 0x4, R106 ;  /* 0x0000000400a67825 */ /* 0x000fca00078e026a */
[----:B------:R1:W-:Y:S04]  /*451d0*/  STL.64 [R1+0x1898], R166 ;  /* 0x001898a601007387 */ /* 0x0003e80000100a00 */
[----:B------:R-:W4:Y:S04]  /*451e0*/  LDL.LU.64 R106, [R1+0xe90] ;  /* 0x000e9000016a7983 */ /* 0x000f280000300a00 */
[----:B------:R-:W4:Y:S04]  /*451f0*/  LDL.LU.64 R96, [R1+0xbd8] ;  /* 0x000bd80001607983 */ /* 0x000f280000300a00 */
[----:B------:R-:W4:Y:S01]  /*45200*/  LDL.LU.64 R146, [R1+0xbd0] ;  /* 0x000bd00001927983 */ /* 0x000f220000300a00 */
[----:B------:R-:W-:-:S04]  /*45210*/  IADD3 R156, R157, -0x17c, RZ ;  /* 0xfffffe849d9c7810 */ /* 0x000fc80007ffe0ff */
[----:B------:R-:W-:Y:S02]  /*45220*/  ISETP.GE.U32.AND P2, PT, R156, 0x7ffffe05, PT ;  /* 0x7ffffe059c00780c */ /* 0x000fe40003f46070 */
[----:B------:R-:W-:-:S04]  /*45230*/  IADD3 R156, R157, -0x180, RZ ;  /* 0xfffffe809d9c7810 */ /* 0x000fc80007ffe0ff */
[----:B------:R-:W-:Y:S02]  /*45240*/  ISETP.GE.U32.AND P4, PT, R156, 0x7ffffe01, PT ;  /* 0x7ffffe019c00780c */ /* 0x000fe40003f86070 */
[----:B------:R-:W-:Y:S02]  /*45250*/  ISETP.NE.U32.AND P6, PT, R58, RZ, PT ;  /* 0x000000ff3a00720c */ /* 0x000fe40003fc5070 */
[----:B------:R-:W-:Y:S02]  /*45260*/  IADD3 R156, R157, -0x191, RZ ;  /* 0xfffffe6f9d9c7810 */ /* 0x000fe40007ffe0ff */
[C---:B------:R-:W-:Y:S01]  /*45270*/  IADD3 R0, R247.reuse, 0x100000, RZ ;  /* 0x00100000f7007810 */ /* 0x040fe20007ffe0ff */
[----:B------:R1:W-:Y:S01]  /*45280*/  LDGSTS.E [R176+0x2f600], [R206.64], !P2 ;  /* 0x2f600000ceb07fae */ /* 0x0003e2000d121848 */
[----:B------:R-:W-:Y:S02]  /*45290*/  IADD3 R58, R247, 0x100000, RZ ;  /* 0x00100000f73a7810 */ /* 0x000fe40007ffe0ff */
[----:B------:R-:W-:-:S03]  /*452a0*/  ISETP.GE.U32.AND P2, PT, R156, 0x7ffffdf0, PT ;  /* 0x7ffffdf09c00780c */ /* 0x000fc60003f46070 */
[----:B------:R1:W-:Y:S01]  /*452b0*/  LDGSTS.E [R252+0x2fe00], [R166.64], !P4 ;  /* 0x2fe00000a6fc7fae */ /* 0x0003e2000e121848 */
[----:B------:R-:W-:-:S03]  /*452c0*/  IADD3 R156, R157, -0x195, RZ ;  /* 0xfffffe6b9d9c7810 */ /* 0x000fc60007ffe0ff */
[----:B------:R-:W0:Y:S01]  /*452d0*/  LDGDEPBAR ;  /* 0x00000000000079af */ /* 0x000e220000000000 */
[----:B------:R-:W-:Y:S02]  /*452e0*/  ISETP.GE.U32.AND P4, PT, R156, 0x7ffffdec, PT ;  /* 0x7ffffdec9c00780c */ /* 0x000fe40003f86070 */
[C---:B-1----:R-:W-:Y:S02]  /*452f0*/  IADD3 R252, R247.reuse, 0x100000, RZ ;  /* 0x00100000f7fc7810 */ /* 0x042fe40007ffe0ff */
[C---:B------:R-:W-:Y:S02]  /*45300*/  IADD3 R157, R247.reuse, 0x100000, RZ ;  /* 0x00100000f79d7810 */ /* 0x040fe40007ffe0ff */
[----:B------:R-:W-:Y:S01]  /*45310*/  IADD3 R156, R247, 0x100000, RZ ;  /* 0x00100000f79c7810 */ /* 0x000fe20007ffe0ff */
[----:B---3--:R-:W-:-:S04]  /*45320*/  IMAD.WIDE R136, R59, 0x4, R136 ;  /* 0x000000043b887825 */ /* 0x008fc800078e0288 */
[C---:B------:R-:W-:Y:S01]  /*45330*/  IMAD.WIDE R116, R59.reuse, 0x4, R116 ;  /* 0x000000043b747825 */ /* 0x040fe200078e0274 */
[----:B------:R1:W-:Y:S03]  /*45340*/  STL.64 [R1+0xff0], R136 ;  /* 0x000ff08801007387 */ /* 0x0003e60000100a00 */
[C---:B------:R-:W-:Y:S01]  /*45350*/  IMAD.WIDE R126, R59.reuse, 0x4, R126 ;  /* 0x000000043b7e7825 */ /* 0x040fe200078e027e */
[----:B------:R3:W-:Y:S04]  /*45360*/  STL.64 [R1+0xfb0], R116 ;  /* 0x000fb07401007387 */ /* 0x0007e80000100a00 */
[----:B------:R1:W-:Y:S04]  /*45370*/  STL.64 [R1+0xff8], R126 ;  /* 0x000ff87e01007387 */ /* 0x0003e80000100a00 */
[----:B------:R-:W4:Y:S04]  /*45380*/  LDL.LU.64 R176, [R1+0xbc0] ;  /* 0x000bc00001b07983 */ /* 0x000f280000300a00 */
[----:B------:R1:W-:Y:S04]  /*45390*/  LDGSTS.E [R0+-0x80000], [R136.64], P6 ;  /* 0x8000000088007fae */ /* 0x0003e8000b121848 */
[----:B------:R-:W4:Y:S04]  /*453a0*/  LDL.LU.64 R166, [R1+0xba8] ;  /* 0x000ba80001a67983 */ /* 0x000f280000300a00 */
[----:B------:R3:W-:Y:S04]  /*453b0*/  LDGSTS.E [R252+-0x7f000], [R116.64], P6 ;  /* 0x8100000074fc7fae */ /* 0x0007e8000b121848 */
[----:B-1----:R-:W4:Y:S04]  /*453c0*/  LDL.LU.64 R136, [R1+0xb90] ;  /* 0x000b900001887983 */ /* 0x002f280000300a00 */
[----:B------:R1:W-:Y:S04]  /*453d0*/  LDGSTS.E [R58+-0x7e000], [R126.64], P6 ;  /* 0x820000007e3a7fae */ /* 0x0003e8000b121848 */
[----:B---3--:R-:W4:Y:S04]  /*453e0*/  LDL.LU.64 R116, [R1+0x388] ;  /* 0x0003880001747983 */ /* 0x008f280000300a00 */
[----:B-1----:R-:W4:Y:S01]  /*453f0*/  LDL.LU.64 R126, [R1+0x368] ;  /* 0x00036800017e7983 */ /* 0x002f220000300a00 */
[----:B--2---:R-:W-:-:S04]  /*45400*/  IMAD.WIDE R196, R59, 0x4, R196 ;  /* 0x000000043bc47825 */ /* 0x004fc800078e02c4 */
[C---:B----4-:R-:W-:Y:S01]  /*45410*/  IMAD.WIDE R186, R59.reuse, 0x4, R186 ;  /* 0x000000043bba7825 */ /* 0x050fe200078e02ba */
[----:B------:R1:W-:Y:S04]  /*45420*/  STL.64 [R1+0x1020], R196 ;  /* 0x001020c401007387 */ /* 0x0003e80000100a00 */
[----:B------:R2:W-:Y:S04]  /*45430*/  STL.64 [R1+0x1030], R186 ;  /* 0x001030ba01007387 */ /* 0x0005e80000100a00 */
[----:B------:R1:W-:Y:S04]  /*45440*/  LDGSTS.E [R157+-0x7d000], [R196.64], P6 ;  /* 0x83000000c49d7fae */ /* 0x0003e8000b121848 */
[----:B------:R2:W-:Y:S01]  /*45450*/  LDGSTS.E [R156+-0x7c000], [R186.64], P6 ;  /* 0x84000000ba9c7fae */ /* 0x0005e2000b121848 */
[----:B------:R-:W-:-:S04]  /*45460*/  IMAD.WIDE R106, R59, 0x4, R106 ;  /* 0x000000043b6a7825 */ /* 0x000fc800078e026a */
[C---:B------:R-:W-:Y:S01]  /*45470*/  IMAD.WIDE R96, R59.reuse, 0x4, R96 ;  /* 0x000000043b607825 */ /* 0x040fe200078e0260 */
[----:B------:R4:W-:Y:S03]  /*45480*/  STL.64 [R1+0x1040], R106 ;  /* 0x0010406a01007387 */ /* 0x0009e60000100a00 */
[C---:B------:R-:W-:Y:S01]  /*45490*/  IMAD.WIDE R146, R59.reuse, 0x4, R146 ;  /* 0x000000043b927825 */ /* 0x040fe200078e0292 */
[----:B------:R2:W-:Y:S04]  /*454a0*/  STL.64 [R1+0x1050], R96 ;  /* 0x0010506001007387 */ /* 0x0005e80000100a00 */
[----:B------:R2:W-:Y:S04]  /*454b0*/  STL.64 [R1+0x1060], R146 ;  /* 0x0010609201007387 */ /* 0x0005e80000100a00 */
[----:B-1----:R-:W3:Y:S04]  /*454c0*/  LDL.LU.64 R196, [R1+0x348] ;  /* 0x0003480001c47983 */ /* 0x002ee80000300a00 */
[----:B------:R4:W-:Y:S04]  /*454d0*/  LDGSTS.E [R0+-0x7b000], [R106.64], P6 ;  /* 0x850000006a007fae */ /* 0x0009e8000b121848 */
[----:B--2---:R-:W2:Y:S04]  /*454e0*/  LDL.LU.64 R186, [R1+0x328] ;  /* 0x0003280001ba7983 */ /* 0x004ea80000300a00 */
[----:B------:R1:W-:Y:S04]  /*454f0*/  LDGSTS.E [R252+-0x7a000], [R96.64], P6 ;  /* 0x8600000060fc7fae */ /* 0x0003e8000b121848 */
[----:B----4-:R-:W2:Y:S04]  /*45500*/  LDL.LU.64 R106, [R1+0x300] ;  /* 0x00030000016a7983 */ /* 0x010ea80000300a00 */
[----:B------:R1:W-:Y:S04]  /*45510*/  LDGSTS.E [R58+-0x79000], [R146.64], P6 ;  /* 0x87000000923a7fae */ /* 0x0003e8000b121848 */
[----:B-1----:R-:W2:Y:S04]  /*45520*/  LDL.LU.64 R96, [R1+0x2f0] ;  /* 0x0002f00001607983 */ /* 0x002ea80000300a00 */
[----:B------:R-:W2:Y:S01]  /*45530*/  LDL.LU.64 R146, [R1+0x2e0] ;  /* 0x0002e00001927983 */ /* 0x000ea20000300a00 */
[----:B------:R-:W-:-:S04]  /*45540*/  IMAD.WIDE R176, R59, 0x4, R176 ;  /* 0x000000043bb07825 */ /* 0x000fc800078e02b0 */
[C---:B------:R-:W-:Y:S01]  /*45550*/  IMAD.WIDE R166, R59.reuse, 0x4, R166 ;  /* 0x000000043ba67825 */ /* 0x040fe200078e02a6 */
[----:B------:R1:W-:Y:S03]  /*45560*/  STL.64 [R1+0x1070], R176 ;  /* 0x001070b001007387 */ /* 0x0003e60000100a00 */
[C---:B------:R-:W-:Y:S01]  /*45570*/  IMAD.WIDE R136, R59.reuse, 0x4, R136 ;  /* 0x000000043b887825 */ /* 0x040fe200078e0288 */
[----:B------:R1:W-:Y:S03]  /*45580*/  STL.64 [R1+0x1080], R166 ;  /* 0x001080a601007387 */ /* 0x0003e60000100a00 */
[C---:B------:R-:W-:Y:S01]  /*45590*/  IMAD.WIDE R116, R59.reuse, 0x4, R116 ;  /* 0x000000043b747825 */ /* 0x040fe200078e0274 */
[----:B------:R1:W-:Y:S04]  /*455a0*/  STL.64 [R1+0x1090], R136 ;  /* 0x0010908801007387 */ /* 0x0003e80000100a00 */
[----:B------:R1:W-:Y:S01]  /*455b0*/  LDGSTS.E [R157+-0x78000], [R176.64], P6 ;  /* 0x88000000b09d7fae */ /* 0x0003e2000b121848 */
[----:B------:R-:W-:-:S03]  /*455c0*/  IMAD.WIDE R126, R59, 0x4, R126 ;  /* 0x000000043b7e7825 */ /* 0x000fc600078e027e */
[----:B------:R1:W-:Y:S04]  /*455d0*/  STL.64 [R1+0x10a0], R116 ;  /* 0x0010a07401007387 */ /* 0x0003e80000100a00 */
[----:B------:R1:W-:Y:S04]  /*455e0*/  LDGSTS.E [R156+-0x77000], [R166.64], P6 ;  /* 0x89000000a69c7fae */ /* 0x0003e8000b121848 */
[----:B------:R1:W-:Y:S02]  /*455f0*/  STL.64 [R1+0x10b0], R126 ;  /* 0x0010b07e01007387 */ /* 0x0003e40000100a00 */
[----:B-1----:R-:W-:-:S02]  /*45600*/  IADD3 R177, R247, 0x100000, RZ ;  /* 0x00100000f7b17810 */ /* 0x002fc40007ffe0ff */
[----:B------:R1:W-:Y:S01]  /*45610*/  LDGSTS.E [R0+-0x76000], [R136.64], P6 ;  /* 0x8a00000088007fae */ /* 0x0003e2000b121848 */
[----:B------:R-:W-:-:S03]  /*45620*/  IADD3 R176, R247, 0x100000, RZ ;  /* 0x00100000f7b07810 */ /* 0x000fc60007ffe0ff */
[----:B------:R-:W3:Y:S04]  /*45630*/  LDL.LU.64 R166, [R1+0x2c8] ;  /* 0x0002c80001a67983 */ /* 0x000ee80000300a00 */
[----:B------:R-:W3:Y:S04]  /*45640*/  LDL.LU.64 R156, [R1+0x2b0] ;  /* 0x0002b000019c7983 */ /* 0x000ee80000300a00 */
[----:B------:R1:W-:Y:S04]  /*45650*/  LDGSTS.E [R252+-0x75000], [R116.64], P6 ;  /* 0x8b00000074fc7fae */ /* 0x0003e8000b121848 */
[----:B-1----:R-:W3:Y:S04]  /*45660*/  LDL.LU.64 R136, [R1+0x288] ;  /* 0x0002880001887983 */ /* 0x002ee80000300a00 */
[----:B------:R1:W-:Y:S04]  /*45670*/  LDGSTS.E [R58+-0x74000], [R126.64], P6 ;  /* 0x8c0000007e3a7fae */ /* 0x0003e8000b121848 */
[----:B------:R-:W3:Y:S04]  /*45680*/  LDL.LU.64 R116, [R1+0x270] ;  /* 0x0002700001747983 */ /* 0x000ee80000300a00 */
[----:B-1----:R-:W3:Y:S02]  /*45690*/  LDL.LU.64 R126, [R1+0x258] ;  /* 0x00025800017e7983 */ /* 0x002ee40000300a00 */
[----:B---3--:R-:W-:-:S04]  /*456a0*/  IMAD.WIDE R196, R59, 0x4, R196 ;  /* 0x000000043bc47825 */ /* 0x008fc800078e02c4 */
[C---:B--2---:R-:W-:Y:S01]  /*456b0*/  IMAD.WIDE R186, R59.reuse, 0x4, R186 ;  /* 0x000000043bba7825 */ /* 0x044fe200078e02ba */
[----:B------:R-:W-:Y:S03]  /*456c0*/  STL.64 [R1+0x10c0], R196 ;  /* 0x0010c0c401007387 */ /* 0x000fe60000100a00 */
[C---:B------:R-:W-:Y:S01]  /*456d0*/  IMAD.WIDE R106, R59.reuse, 0x4, R106 ;  /* 0x000000043b6a7825 */ /* 0x040fe200078e026a */
[----:B------:R-:W-:Y:S04]  /*456e0*/  STL.64 [R1+0x10d0], R186 ;  /* 0x0010d0ba01007387 */ /* 0x000fe80000100a00 */
[----:B------:R1:W-:Y:S01]  /*456f0*/  LDGSTS.E [R177+-0x73000], [R196.64], P6 ;  /* 0x8d000000c4b17fae */ /* 0x0003e2000b121848 */
[----:B------:R-:W-:-:S03]  /*45700*/  IMAD.WIDE R96, R59, 0x4, R96 ;  /* 0x000000043b607825 */ /* 0x000fc600078e0260 */
[----:B------:R-:W-:Y:S04]  /*45710*/  STL.64 [R1+0x10e0], R106 ;  /* 0x0010e06a01007387 */ /* 0x000fe80000100a00 */
[----:B------:R1:W-:Y:S01]  /*45720*/  LDGSTS.E [R176+-0x72000], [R186.64], P6 ;  /* 0x8e000000bab07fae */ /* 0x0003e2000b121848 */
[----:B------:R-:W-:-:S03]  /*45730*/  IMAD.WIDE R146, R59, 0x4, R146 ;  /* 0x000000043b927825 */ /* 0x000fc600078e0292 */
[----:B------:R2:W-:Y:S04]  /*45740*/  STL.64 [R1+0x10f8], R96 ;  /* 0x0010f86001007387 */ /* 0x0005e80000100a00 */
[----:B------:R3:W-:Y:S04]  /*45750*/  LDGSTS.E [R0+-0x71000], [R106.64], P6 ;  /* 0x8f0000006a007fae */ /* 0x0007e8000b121848 */
[----:B------:R2:W-:Y:S04]  /*45760*/  STL.64 [R1+0x1108], R146 ;  /* 0x0011089201007387 */ /* 0x0005e80000100a00 */
[----:B------:R2:W-:Y:S04]  /*45770*/  LDGSTS.E [R252+-0x70000], [R96.64], P6 ;  /* 0x9000000060fc7fae */ /* 0x0005e8000b121848 */
[----:B-1----:R-:W4:Y:S04]  /*45780*/  LDL.LU.64 R176, [R1+0x240] ;  /* 0x0002400001b07983 */ /* 0x002f280000300a00 */
[----:B------:R1:W-:Y:S04]  /*45790*/  LDGSTS.E [R58+-0x6f000], [R146.64], P6 ;  /* 0x91000000923a7fae */ /* 0x0003e8000b121848 */
[----:B--2---:R-:W2:Y:S04]  /*457a0*/  LDL.LU.64 R96, [R1+0x220] ;  /* 0x0002200001607983 */ /* 0x004ea80000300a00 */
[----:B---3--:R-:W2:Y:S04]  /*457b0*/  LDL.LU.64 R106, [R1+0x1e8] ;  /* 0x0001e800016a7983 */ /* 0x008ea80000300a00 */
[----:B------:R-:W2:Y:S04]  /*457c0*/  LDL.LU.64 R196, [R1+0x1b0] ;  /* 0x0001b00001c47983 */ /* 0x000ea80000300a00 */
[----:B------:R-:W2:Y:S01]  /*457d0*/  LDL.LU.64 R186, [R1+0x198] ;  /* 0x0001980001ba7983 */ /* 0x000ea20000300a00 */
[----:B-1----:R-:W-:-:S02]  /*457e0*/  IADD3 R147, R247, 0x100000, RZ ;  /* 0x00100000f7937810 */ /* 0x002fc40007ffe0ff */
[C---:B------:R-:W-:Y:S02]  /*457f0*/  IADD3 R146, R247.reuse, 0x100000, RZ ;  /* 0x00100000f7927810 */ /* 0x040fe40007ffe0ff */
[----:B------:R-:W-:Y:S01]  /*45800*/  IADD3 R206, R247, 0x100000, RZ ;  /* 0x00100000f7ce7810 */ /* 0x000fe20007ffe0ff */
[----:B------:R-:W-:-:S04]  /*45810*/  IMAD.WIDE R166, R59, 0x4, R166 ;  /* 0x000000043ba67825 */ /* 0x000fc800078e02a6 */
[C---:B------:R-:W-:Y:S01]  /*45820*/  IMAD.WIDE R156, R59.reuse, 0x4, R156 ;  /* 0x000000043b9c7825 */ /* 0x040fe200078e029c */
[----:B------:R1:W-:Y:S03]  /*45830*/  STL.64 [R1+0x1118], R166 ;  /* 0x001118a601007387 */ /* 0x0003e60000100a00 */
        /* <DEDUP_REMOVED lines=8> */
[----:B------:R1:W-:Y:S02]  /*458c0*/  LDGSTS.E [R0+-0x6c000], [R136.64], P6 ;  /* 0x9400000088007fae */ /* 0x0003e4000b121848 */
[----:B-1----:R-:W-:Y:S02]  /*458d0*/  IADD3 R166, R247, 0x100000, RZ ;  /* 0x00100000f7a67810 */ /* 0x002fe40007ffe0ff */
[----:B------:R1:W-:Y:S04]  /*458e0*/  STL.64 [R1+0x1158], R126 ;  /* 0x0011587e01007387 */ /* 0x0003e80000100a00 */
[----:B------:R1:W-:Y:S04]  /*458f0*/  LDGSTS.E [R252+-0x6b000], [R116.64], P6 ;  /* 0x9500000074fc7fae */ /* 0x0003e8000b121848 */
[----:B------:R1:W-:Y:S04]  /*45900*/  LDGSTS.E [R58+-0x6a000], [R126.64], P6 ;  /* 0x960000007e3a7fae */ /* 0x0003e8000b121848 */
[----:B-1----:R-:W3:Y:S04]  /*45910*/  LDL.LU.64 R116, [R1+0x178] ;  /* 0x0001780001747983 */ /* 0x002ee80000300a00 */
[----:B------:R-:W3:Y:S04]  /*45920*/  LDL.LU.64 R126, [R1+0x158] ;  /* 0x00015800017e7983 */ /* 0x000ee80000300a00 */
[----:B------:R-:W3:Y:S04]  /*45930*/  LDL.LU.64 R136, [R1+0x138] ;  /* 0x0001380001887983 */ /* 0x000ee80000300a00 */
[----:B------:R-:W3:Y:S04]  /*45940*/  LDL.LU.64 R146, [R1+0x118] ;  /* 0x0001180001927983 */ /* 0x000ee80000300a00 */
[----:B------:R-:W3:Y:S01]  /*45950*/  LDL.LU.64 R156, [R1+0xf8] ;  /* 0x0000f800019c7983 */ /* 0x000ee20000300a00 */
[----:B----4-:R-:W-:-:S04]  /*45960*/  IMAD.WIDE R176, R59, 0x4, R176 ;  /* 0x000000043bb07825 */ /* 0x010fc800078e02b0 */
[C---:B--2---:R-:W-:Y:S01]  /*45970*/  IMAD.WIDE R96, R59.reuse, 0x4, R96 ;  /* 0x000000043b607825 */ /* 0x044fe200078e0260 */
[----:B------:R1:W-:Y:S03]  /*45980*/  STL.64 [R1+0x1168], R176 ;  /* 0x001168b001007387 */ /* 0x0003e60000100a00 */
[C---:B------:R-:W-:Y:S01]  /*45990*/  IMAD.WIDE R106, R59.reuse, 0x4, R106 ;  /* 0x000000043b6a7825 */ /* 0x040fe200078e026a */
[----:B------:R2:W-:Y:S04]  /*459a0*/  STL.64 [R1+0x1178], R96 ;  /* 0x0011786001007387 */ /* 0x0005e80000100a00 */
[----:B------:R4:W-:Y:S04]  /*459b0*/  LDGSTS.E [R166+-0x69000], [R176.64], P6 ;  /* 0x97000000b0a67fae */ /* 0x0009e8000b121848 */
[----:B------:R1:W-:Y:S01]  /*459c0*/  STL.64 [R1+0x1188], R106 ;  /* 0x0011886a01007387 */ /* 0x0003e20000100a00 */
[----:B------:R-:W-:-:S03]  /*459d0*/  IMAD.WIDE R236, R59, 0x4, R196 ;  /* 0x000000043bec7825 */ /* 0x000fc600078e02c4 */
[----:B------:R2:W-:Y:S04]  /*459e0*/  LDGSTS.E [R206+-0x68000], [R96.64], P6 ;  /* 0x9800000060ce7fae */ /* 0x0005e8000b121848 */
[----:B----4-:R-:W4:Y:S01]  /*459f0*/  LDL.LU.64 R166, [R1+0xd8] ;  /* 0x0000d80001a67983 */ /* 0x010f220000300a00 */
[----:B------:R-:W-:-:S03]  /*45a00*/  IMAD.WIDE R216, R59, 0x4, R186 ;  /* 0x000000043bd87825 */ /* 0x000fc600078e02ba */
[----:B------:R-:W-:Y:S04]  /*45a10*/  STL.64 [R1+0x1198], R236 ;  /* 0x001198ec01007387 */ /* 0x000fe80000100a00 */
[----:B-1----:R-:W4:Y:S04]  /*45a20*/  LDL.LU.64 R176, [R1+0xb8] ;  /* 0x0000b80001b07983 */ /* 0x002f280000300a00 */
[----:B------:R1:W-:Y:S04]  /*45a30*/  STL.64 [R1+0x11a8], R216 ;  /* 0x0011a8d801007387 */ /* 0x0003e80000100a00 */
[----:B------:R-:W4:Y:S04]  /*45a40*/  LDL.LU.64 R186, [R1+0x98] ;  /* 0x0000980001ba7983 */ /* 0x000f280000300a00 */
[----:B------:R-:W4:Y:S04]  /*45a50*/  LDL.LU.64 R196, [R1+0x78] ;  /* 0x0000780001c47983 */ /* 0x000f280000300a00 */
[----:B--2---:R-:W2:Y:S04]  /*45a60*/  LDL.LU.64 R96, [R1+0x2d98] ;  /* 0x002d980001607983 */ /* 0x004ea80000300a00 */
[----:B------:R1:W-:Y:S04]  /*45a70*/  LDGSTS.E [R0+-0x67000], [R106.64], P6 ;  /* 0x990000006a007fae */ /* 0x0003e8000b121848 */
[----:B------:R-:W2:Y:S04]  /*45a80*/  LDL.LU.64 R206, [R1+0x50] ;  /* 0x0000500001ce7983 */ /* 0x000ea80000300a00 */
[----:B------:R1:W-:Y:S04]  /*45a90*/  LDGSTS.E [R252+-0x66000], [R236.64], P6 ;  /* 0x9a000000ecfc7fae */ /* 0x0003e8000b121848 */
[----:B-1----:R-:W2:Y:S04]  /*45aa0*/  LDL.LU.64 R106, [R1+0x2d90] ;  /* 0x002d9000016a7983 */ /* 0x002ea80000300a00 */
[----:B------:R1:W-:Y:S04]  /*45ab0*/  LDGSTS.E [R58+-0x65000], [R216.64], P6 ;  /* 0x9b000000d83a7fae */ /* 0x0003e8000b121848 */
[----:B-1----:R-:W2:Y:S04]  /*45ac0*/  LDL.LU.64 R216, [R1+0x28] ;  /* 0x0000280001d87983 */ /* 0x002ea80000300a00 */
[----:B------:R-:W2:Y:S01]  /*45ad0*/  LDL.LU.64 R236, [R1] ;  /* 0x0000000001ec7983 */ /* 0x000ea20000300a00 */
[----:B------:R-:W-:-:S02]  /*45ae0*/  IADD3 R246, R247, 0x100000, RZ ;  /* 0x00100000f7f67810 */ /* 0x000fc40007ffe0ff */
[----:B------:R-:W-:Y:S01]  /*45af0*/  IADD3 R227, R247, 0x100000, RZ ;  /* 0x00100000f7e37810 */ /* 0x000fe20007ffe0ff */
[----:B---3--:R-:W-:-:S04]  /*45b00*/  IMAD.WIDE R116, R59, 0x4, R116 ;  /* 0x000000043b747825 */ /* 0x008fc800078e0274 */
[C---:B------:R-:W-:Y:S01]  /*45b10*/  IMAD.WIDE R126, R59.reuse, 0x4, R126 ;  /* 0x000000043b7e7825 */ /* 0x040fe200078e027e */
[----:B------:R1:W-:Y:S03]  /*45b20*/  LDGSTS.E [R246+-0x64000], [R116.64], P6 ;  /* 0x9c00000074f67fae */ /* 0x0003e6000b121848 */
[C---:B------:R-:W-:Y:S01]  /*45b30*/  IMAD.WIDE R136, R59.reuse, 0x4, R136 ;  /* 0x000000043b887825 */ /* 0x040fe200078e0288 */
[----:B------:R3:W-:Y:S03]  /*45b40*/  LDGSTS.E [R227+-0x63000], [R126.64], P6 ;  /* 0x9d0000007ee37fae */ /* 0x0007e6000b121848 */
[C---:B------:R-:W-:Y:S01]  /*45b50*/  IMAD.WIDE R146, R59.reuse, 0x4, R146 ;  /* 0x000000043b927825 */ /* 0x040fe200078e0292 */
[----:B------:R1:W-:Y:S03]  /*45b60*/  LDGSTS.E [R0+-0x62000], [R136.64], P6 ;  /* 0x9e00000088007fae */ /* 0x0003e6000b121848 */
[C---:B------:R-:W-:Y:S01]  /*45b70*/  IMAD.WIDE R156, R59.reuse, 0x4, R156 ;  /* 0x000000043b9c7825 */ /* 0x040fe200078e029c */
[----:B------:R1:W-:Y:S04]  /*45b80*/  LDGSTS.E [R252+-0x61000], [R146.64], P6 ;  /* 0x9f00000092fc7fae */ /* 0x0003e8000b121848 */
[----:B------:R1:W-:Y:S04]  /*45b90*/  LDGSTS.E [R58+-0x60000], [R156.64], P6 ;  /* 0xa00000009c3a7fae */ /* 0x0003e8000b121848 */
[----:B------:R1:W-:Y:S04]  /*45ba0*/  STL.64 [R1+0x11b8], R116 ;  /* 0x0011b87401007387 */ /* 0x0003e80000100a00 */
[----:B------:R3:W-:Y:S04]  /*45bb0*/  STL.64 [R1+0x11c8], R126 ;  /* 0x0011c87e01007387 */ /* 0x0007e80000100a00 */
[----:B-1----:R-:W2:Y:S04]  /*45bc0*/  LDL.LU.64 R116, [R1+0x2d88] ;  /* 0x002d880001747983 */ /* 0x002ea80000300a00 */
[----:B------:R1:W-:Y:S04]  /*45bd0*/  STL.64 [R1+0x11e0], R136 ;  /* 0x0011e08801007387 */ /* 0x0003e80000100a00 */
[----:B---3--:R-:W3:Y:S04]  /*45be0*/  LDL.LU.64 R126, [R1+0x2d80] ;  /* 0x002d8000017e7983 */ /* 0x008ee80000300a00 */
[----:B------:R1:W-:Y:S04]  /*45bf0*/  STL.64 [R1+0x11f0], R146 ;  /* 0x0011f09201007387 */ /* 0x0003e80000100a00 */
[----:B-1----:R-:W3:Y:S04]  /*45c00*/  LDL.LU.64 R136, [R1+0x2d78] ;  /* 0x002d780001887983 */ /* 0x002ee80000300a00 */
[----:B------:R1:W-:Y:S04]  /*45c10*/  STL.64 [R1+0x1220], R156 ;  /* 0x0012209c01007387 */ /* 0x0003e80000100a00 */
[----:B------:R-:W3:Y:S01]  /*45c20*/  LDL.LU.64 R146, [R1+0x2d70] ;  /* 0x002d700001927983 */ /* 0x000ee20000300a00 */
[----:B-----5:R-:W-:-:S03]  /*45c30*/  IMAD.WIDE R16, R59, 0x4, R16 ;  /* 0x000000043b107825 */ /* 0x020fc600078e0210 */
[----:B-1----:R-:W3:Y:S01]  /*45c40*/  LDL.LU.64 R156, [R1+0x2d68] ;  /* 0x002d6800019c7983 */ /* 0x002ee20000300a00 */
[----:B------:R-:W-:-:S04]  /*45c50*/  IMAD.WIDE R36, R59, 0x4, R36 ;  /* 0x000000043b247825 */ /* 0x000fc800078e0224 */
[----:B------:R-:W-:-:S04]  /*45c60*/  IMAD.WIDE R46, R59, 0x4, R46 ;  /* 0x000000043b2e7825 */ /* 0x000fc800078e022e */
[----:B------:R-:W-:-:S04]  /*45c70*/  IMAD.WIDE R56, R59, 0x4, R56 ;  /* 0x000000043b387825 */ /* 0x000fc800078e0238 */
[----:B------:R-:W-:-:S04]  /*45c80*/  IMAD.WIDE R68, R59, 0x4, R68 ;  /* 0x000000043b447825 */ /* 0x000fc800078e0244 */
[----:B------:R-:W-:-:S04]  /*45c90*/  IMAD.WIDE R78, R59, 0x4, R78 ;  /* 0x000000043b4e7825 */ /* 0x000fc800078e024e */
[----:B----4-:R-:W-:-:S05]  /*45ca0*/  IMAD.WIDE R166, R59, 0x4, R166 ;  /* 0x000000043ba67825 */ /* 0x010fca00078e02a6 */
[----:B------:R1:W-:Y:S02]  /*45cb0*/  LDGSTS.E [R246+-0x5f000], [R166.64], P6 ;  /* 0xa1000000a6f67fae */ /* 0x0003e4000b121848 */
[----:B-1----:R-:W-:-:S04]  /*45cc0*/  IMAD.WIDE R246, R59, 0x4, R6 ;  /* 0x000000043bf67825 */ /* 0x002fc800078e0206 */
[C---:B------:R-:W-:Y:S02]  /*45cd0*/  IMAD.WIDE R6, R59.reuse, 0x4, R26 ;  /* 0x000000043b067825 */ /* 0x040fe400078e021a */
[----:B------:R-:W1:Y:S02]  /*45ce0*/  S2R R27, SR_TID.X ;  /* 0x00000000001b7919 */ /* 0x000e640000002100 */
[C---:B------:R-:W-:Y:S02]  /*45cf0*/  IMAD.WIDE R176, R59.reuse, 0x4, R176 ;  /* 0x000000043bb07825 */ /* 0x040fe400078e02b0 */
[----:B------:R4:W-:Y:S02]  /*45d00*/  STL.64 [R1+0x1268], R166 ;  /* 0x001268a601007387 */ /* 0x0009e40000100a00 */
[C---:B------:R-:W-:Y:S02]  /*45d10*/  IMAD.WIDE R186, R59.reuse, 0x4, R186 ;  /* 0x000000043bba7825 */ /* 0x040fe400078e02ba */
[----:B------:R1:W-:Y:S02]  /*45d20*/  STL.64 [R1+0x1298], R176 ;  /* 0x001298b001007387 */ /* 0x0003e40000100a00 */
[----:B------:R-:W-:-:S02]  /*45d30*/  IMAD.WIDE R196, R59, 0x4, R196 ;  /* 0x000000043bc47825 */ /* 0x000fc400078e02c4 */
[----:B------:R1:W-:Y:S02]  /*45d40*/  LDGSTS.E [R227+-0x5e000], [R176.64], P6 ;  /* 0xa2000000b0e37fae */ /* 0x0003e4000b121848 */
[----:B--2---:R-:W-:Y:S02]  /*45d50*/  IMAD.WIDE R206, R59, 0x4, R206 ;  /* 0x000000043bce7825 */ /* 0x004fe400078e02ce */
[----:B----4-:R-:W2:Y:S01]  /*45d60*/  LDL.LU.64 R166, [R1+0x2d60] ;  /* 0x002d600001a67983 */ /* 0x010ea20000300a00 */
[----:B-1----:R-:W-:-:S03]  /*45d70*/  LOP3.LUT R26, R27, 0x7f, RZ, 0xc0, !PT ;  /* 0x0000007f1b1a7812 */ /* 0x002fc600078ec0ff */
[----:B------:R1:W-:Y:S02]  /*45d80*/  LDGSTS.E [R0+-0x5d000], [R186.64], P6 ;  /* 0xa3000000ba007fae */ /* 0x0003e4000b121848 */
[----:B------:R-:W-:Y:S02]  /*45d90*/  IMAD.SHL.U32 R26, R26, 0x4, RZ ;  /* 0x000000041a1a7824 */ /* 0x000fe400078e00ff */
[----:B------:R1:W-:Y:S01]  /*45da0*/  STL.64 [R1+0x12a0], R186 ;  /* 0x0012a0ba01007387 */ /* 0x0003e20000100a00 */
[C---:B------:R-:W-:Y:S02]  /*45db0*/  IMAD.WIDE R216, R59.reuse, 0x4, R216 ;  /* 0x000000043bd87825 */ /* 0x040fe400078e02d8 */
[----:B------:R-:W-:Y:S01]  /*45dc0*/  IADD3 R26, R26, 0x100000, RZ ;  /* 0x001000001a1a7810 */ /* 0x000fe20007ffe0ff */
[----:B------:R-:W4:Y:S01]  /*45dd0*/  LDL.LU.64 R176, [R1+0x2d58] ;  /* 0x002d580001b07983 */ /* 0x000f220000300a00 */
[----:B------:R-:W-:Y:S01]  /*45de0*/  IMAD.WIDE R236, R59, 0x4, R236 ;  /* 0x000000043bec7825 */ /* 0x000fe200078e02ec */
[----:B------:R-:W-:-:S02]  /*45df0*/  LOP3.LUT R27, R27, 0x7f, RZ, 0xc0, !PT ;  /* 0x0000007f1b1b7812 */ /* 0x000fc400078ec0ff */
[----:B------:R1:W-:Y:S04]  /*45e00*/  LDGSTS.E [R252+-0x5c000], [R196.64], P6 ;  /* 0xa4000000c4fc7fae */ /* 0x0003e8000b121848 */
[----:B------:R1:W-:Y:S04]  /*45e10*/  STL.64 [R1+0x12a8], R196 ;  /* 0x0012a8c401007387 */ /* 0x0003e80000100a00 */
[----:B------:R1:W-:Y:S04]  /*45e20*/  LDGSTS.E [R58+-0x5b000], [R206.64], P6 ;  /* 0xa5000000ce3a7fae */ /* 0x0003e8000b121848 */
[----:B-1----:R-:W2:Y:S04]  /*45e30*/  LDL.LU.64 R186, [R1+0x2d50] ;  /* 0x002d500001ba7983 */ /* 0x002ea80000300a00 */
[----:B------:R1:W-:Y:S04]  /*45e40*/  LDGSTS.E [R227+-0x5a000], [R216.64], P6 ;  /* 0xa6000000d8e37fae */ /* 0x0003e8000b121848 */
[----:B------:R1:W-:Y:S04]  /*45e50*/  STL.64 [R1+0x12b0], R206 ;  /* 0x0012b0ce01007387 */ /* 0x0003e80000100a00 */
[----:B------:R1:W-:Y:S04]  /*45e60*/  LDGSTS.E [R0+-0x59000], [R236.64], P6 ;  /* 0xa7000000ec007fae */ /* 0x0003e8000b121848 */
[----:B------:R-:W2:Y:S04]  /*45e70*/  LDL.LU.64 R196, [R1+0x2d48] ;  /* 0x002d480001c47983 */ /* 0x000ea80000300a00 */
[----:B------:R1:W-:Y:S04]  /*45e80*/  LDGSTS.E [R26+-0x58000], [R246.64], P6 ;  /* 0xa8000000f61a7fae */ /* 0x0003e8000b121848 */
[----:B-1----:R-:W2:Y:S04]  /*45e90*/  LDL.LU.64 R206, [R1+0x2d40] ;  /* 0x002d400001ce7983 */ /* 0x002ea80000300a00 */
[----:B------:R1:W-:Y:S04]  /*45ea0*/  LDGSTS.E [R252+-0x57000], [R16.64], P6 ;  /* 0xa900000010fc7fae */ /* 0x0003e8000b121848 */
[----:B------:R1:W-:Y:S04]  /*45eb0*/  STL.64 [R1+0x12b8], R216 ;  /* 0x0012b8d801007387 */ /* 0x0003e80000100a00 */
[----:B------:R1:W-:Y:S02]  /*45ec0*/  STL.64 [R1+0x12c0], R236 ;  /* 0x0012c0ec01007387 */ /* 0x0003e40000100a00 */
[----:B-1----:R-:W-:-:S02]  /*45ed0*/  IMAD.SHL.U32 R252, R27, 0x4, RZ ;  /* 0x000000041bfc7824 */ /* 0x002fc400078e00ff */
[----:B------:R1:W-:Y:S04]  /*45ee0*/  LDGSTS.E [R58+-0x56000], [R6.64], P6 ;  /* 0xaa000000063a7fae */ /* 0x0003e8000b121848 */
[----:B------:R-:W2:Y:S01]  /*45ef0*/  LDL.LU.64 R216, [R1+0x2d38] ;  /* 0x002d380001d87983 */ /* 0x000ea20000300a00 */
[----:B------:R-:W-:-:S03]  /*45f00*/  IADD3 R26, R252, 0x100000, RZ ;  /* 0x00100000fc1a7810 */ /* 0x000fc60007ffe0ff */
[----:B------:R-:W2:Y:S04]  /*45f10*/  LDL.LU R227, [R1+0x2d30] ;  /* 0x002d300001e37983 */ /* 0x000ea80000300800 */
[----:B------:R-:W-:Y:S04]  /*45f20*/  STL.64 [R1+0x12e0], R246 ;  /* 0x0012e0f601007387 */ /* 0x000fe80000100a00 */
[----:B------:R1:W-:Y:S04]  /*45f30*/  STL.64 [R1+0x1320], R16 ;  /* 0x0013201001007387 */ /* 0x0003e80000100a00 */
[----:B------:R-:W2:Y:S04]  /*45f40*/  LDL.LU.64 R236, [R1+0x2d28] ;  /* 0x002d280001ec7983 */ /* 0x000ea80000300a00 */
[----:B------:R1:W-:Y:S02]  /*45f50*/  STL.64 [R1+0x17d8], R6 ;  /* 0x0017d80601007387 */ /* 0x0003e40000100a00 */
[----:B-1----:R-:W-:-:S02]  /*45f60*/  IADD3 R17, R252, 0x100000, RZ ;  /* 0x00100000fc117810 */ /* 0x002fc40007ffe0ff */
[----:B------:R-:W2:Y:S01]  /*45f70*/  LDL.LU.64 R246, [R1+0x2d20] ;  /* 0x002d200001f67983 */ /* 0x000ea20000300a00 */
[----:B------:R-:W-:-:S03]  /*45f80*/  IADD3 R16, R252, 0x100000, RZ ;  /* 0x00100000fc107810 */ /* 0x000fc60007ffe0ff */
[----:B------:R-:W-:Y:S01]  /*45f90*/  STL.64 [R1+0x1870], R36 ;  /* 0x0018702401007387 */ /* 0x000fe20000100a00 */
[----:B------:R-:W-:-:S03]  /*45fa0*/  IADD3 R7, R252, 0x100000, RZ ;  /* 0x00100000fc077810 */ /* 0x000fc60007ffe0ff */
[----:B------:R1:W-:Y:S01]  /*45fb0*/  LDGSTS.E [R26+-0x55000], [R36.64], P6 ;  /* 0xab000000241a7fae */ /* 0x0003e2000b121848 */
[----:B------:R-:W-:-:S03]  /*45fc0*/  IADD3 R6, R252, 0x100000, RZ ;  /* 0x00100000fc067810 */ /* 0x000fc60007ffe0ff */
[----:B------:R-:W-:Y:S04]  /*45fd0*/  STL.64 [R1+0x1850], R46 ;  /* 0x0018502e01007387 */ /* 0x000fe80000100a00 */
[----:B------:R1:W-:Y:S04]  /*45fe0*/  LDGSTS.E [R17+-0x54000], [R46.64], P6 ;  /* 0xac0000002e117fae */ /* 0x0003e8000b121848 */
[----:B------:R1:W-:Y:S04]  /*45ff0*/  STL.64 [R1+0x1830], R56 ;  /* 0x0018303801007387 */ /* 0x0003e80000100a00 */
[----:B------:R1:W-:Y:S04]  /*46000*/  LDGSTS.E [R16+-0x53000], [R56.64], P6 ;  /* 0xad00000038107fae */ /* 0x0003e8000b121848 */
[----:B------:R3:W-:Y:S04]  /*46010*/  STL.64 [R1+0x17f0], R68 ;  /* 0x0017f04401007387 */ /* 0x0007e80000100a00 */
[----:B------:R3:W-:Y:S04]  /*46020*/  LDGSTS.E [R7+-0x52000], [R68.64], P6 ;  /* 0xae00000044077fae */ /* 0x0007e8000b121848 */
[----:B------:R3:W-:Y:S01]  /*46030*/  STL.64 [R1+0x17b0], R78 ;  /* 0x0017b04e01007387 */ /* 0x0007e20000100a00 */
[----:B-1----:R-:W-:-:S03]  /*46040*/  IMAD.WIDE R56, R59, 0x4, R108 ;  /* 0x000000043b387825 */ /* 0x002fc600078e026c */
[----:B------:R1:W-:Y:S01]  /*46050*/  LDGSTS.E [R6+-0x51000], [R78.64], P6 ;  /* 0xaf0000004e067fae */ /* 0x0003e2000b121848 */
[----:B------:R-:W-:-:S04]  /*46060*/  IMAD.WIDE R46, R59, 0x4, R118 ;  /* 0x000000043b2e7825 */ /* 0x000fc800078e0276 */
[----:B---3--:R-:W-:-:S04]  /*46070*/  IMAD.WIDE R68, R59, 0x4, R98 ;  /* 0x000000043b447825 */ /* 0x008fc800078e0262 */
[----:B-1----:R-:W-:-:S04]  /*46080*/  IMAD.WIDE R78, R59, 0x4, R88 ;  /* 0x000000043b4e7825 */ /* 0x002fc800078e0258 */
[C---:B------:R-:W-:Y:S01]  /*46090*/  IMAD.WIDE R36, R59.reuse, 0x4, R128 ;  /* 0x000000043b247825 */ /* 0x040fe200078e0280 */
[----:B------:R1:W-:Y:S04]  /*460a0*/  STL.64 [R1+0x1798], R78 ;  /* 0x0017984e01007387 */ /* 0x0003e80000100a00 */
[----:B------:R1:W-:Y:S04]  /*460b0*/  LDGSTS.E [R26+-0x50000], [R78.64], P6 ;  /* 0xb00000004e1a7fae */ /* 0x0003e8000b121848 */
[----:B------:R3:W-:Y:S04]  /*460c0*/  STL.64 [R1+0x1790], R68 ;  /* 0x0017904401007387 */ /* 0x0007e80000100a00 */
[----:B------:R3:W-:Y:S01]  /*460d0*/  LDGSTS.E [R17+-0x4f000], [R68.64], P6 ;  /* 0xb100000044117fae */ /* 0x0007e2000b121848 */
[----:B-1----:R-:W-:-:S03]  /*460e0*/  IMAD.WIDE R78, R59, 0x4, R138 ;  /* 0x000000043b4e7825 */ /* 0x002fc600078e028a */
[----:B------:R1:W-:Y:S04]  /*460f0*/  STL.64 [R1+0x1770], R56 ;  /* 0x0017703801007387 */ /* 0x0003e80000100a00 */
[----:B------:R1:W-:Y:S01]  /*46100*/  LDGSTS.E [R16+-0x4e000], [R56.64], P6 ;  /* 0xb200000038107fae */ /* 0x0003e2000b121848 */
[----:B---3--:R-:W-:-:S03]  /*46110*/  IMAD.WIDE R68, R59, 0x4, R148 ;  /* 0x000000043b447825 */ /* 0x008fc600078e0294 */
[----:B------:R3:W-:Y:S04]  /*46120*/  STL.64 [R1+0x1758], R46 ;  /* 0x0017582e01007387 */ /* 0x0007e80000100a00 */
[----:B------:R3:W-:Y:S01]  /*46130*/  LDGSTS.E [R7+-0x4d000], [R46.64], P6 ;  /* 0xb30000002e077fae */ /* 0x0007e2000b121848 */
[----:B-1----:R-:W-:-:S03]  /*46140*/  IMAD.WIDE R56, R59, 0x4, R158 ;  /* 0x000000043b387825 */ /* 0x002fc600078e029e */
[----:B------:R1:W-:Y:S04]  /*46150*/  STL.64 [R1+0x1750], R36 ;  /* 0x0017502401007387 */ /* 0x0003e80000100a00 */
[----:B------:R1:W-:Y:S01]  /*46160*/  LDGSTS.E [R6+-0x4c000], [R36.64], P6 ;  /* 0xb400000024067fae */ /* 0x0003e2000b121848 */
[----:B---3--:R-:W-:-:S03]  /*46170*/  IMAD.WIDE R46, R59, 0x4, R168 ;  /* 0x000000043b2e7825 */ /* 0x008fc600078e02a8 */
[----:B------:R-:W-:Y:S04]  /*46180*/  STL.64 [R1+0x1328], R78 ;  /* 0x0013284e01007387 */ /* 0x000fe80000100a00 */
[----:B------:R-:W-:Y:S01]  /*46190*/  STL.64 [R1+0x1318], R68 ;  /* 0x0013184401007387 */ /* 0x000fe20000100a00 */
[----:B-1----:R-:W-:-:S03]  /*461a0*/  IMAD.WIDE R36, R59, 0x4, R178 ;  /* 0x000000043b247825 */ /* 0x002fc600078e02b2 */
[----:B------:R1:W-:Y:S04]  /*461b0*/  LDGSTS.E [R26+-0x4b000], [R78.64], P6 ;  /* 0xb50000004e1a7fae */ /* 0x0003e8000b121848 */
[----:B------:R-:W-:Y:S04]  /*461c0*/  STL.64 [R1+0x1310], R56 ;  /* 0x0013103801007387 */ /* 0x000fe80000100a00 */
[----:B------:R3:W-:Y:S04]  /*461d0*/  LDGSTS.E [R17+-0x4a000], [R68.64], P6 ;  /* 0xb600000044117fae */ /* 0x0007e8000b121848 */
[----:B------:R-:W-:Y:S04]  /*461e0*/  STL.64 [R1+0x1308], R46 ;  /* 0x0013082e01007387 */ /* 0x000fe80000100a00 */
[----:B------:R1:W-:Y:S04]  /*461f0*/  LDGSTS.E [R16+-0x49000], [R56.64], P6 ;  /* 0xb700000038107fae */ /* 0x0003e8000b121848 */
[----:B------:R1:W-:Y:S04]  /*46200*/  STL.64 [R1+0x1300], R36 ;  /* 0x0013002401007387 */ /* 0x0003e80000100a00 */
[----:B------:R1:W-:Y:S04]  /*46210*/  LDGSTS.E [R7+-0x48000], [R46.64], P6 ;  /* 0xb80000002e077fae */ /* 0x0003e8000b121848 */
[----:B------:R-:W2:Y:S04]  /*46220*/  LDL.LU.64 R108, [R1+0x1028] ;  /* 0x00102800016c7983 */ /* 0x000ea80000300a00 */
[----:B------:R1:W-:Y:S04]  /*46230*/  LDGSTS.E [R6+-0x47000], [R36.64], P6 ;  /* 0xb900000024067fae */ /* 0x0003e8000b121848 */
[----:B------:R-:W4:Y:S04]  /*46240*/  LDL.LU.64 R98, [R1+0xfa8] ;  /* 0x000fa80001627983 */ /* 0x000f280000300a00 */
[----:B-1----:R-:W4:Y:S04]  /*46250*/  LDL.LU.64 R36, [R1+0xf70] ;  /* 0x000f700001247983 */ /* 0x002f280000300a00 */
[----:B------:R-:W4:Y:S04]  /*46260*/  LDL.LU.64 R88, [R1+0xf30] ;  /* 0x000f300001587983 */ /* 0x000f280000300a00 */
[----:B------:R-:W1:Y:S01]  /*46270*/  S2R R58, SR_TID.X ;  /* 0x00000000003a7919 */ /* 0x000e620000002100 */
[----:B------:R-:W-:-:S04]  /*46280*/  IMAD.WIDE R78, R59, 0x4, R188 ;  /* 0x000000043b4e7825 */ /* 0x000fc800078e02bc */
[C---:B---3--:R-:W-:Y:S01]  /*46290*/  IMAD.WIDE R68, R59.reuse, 0x4, R198 ;  /* 0x000000043b447825 */ /* 0x048fe200078e02c6 */
[----:B------:R3:W-:Y:S03]  /*462a0*/  STL.64 [R1+0x12f8], R78 ;  /* 0x0012f84e01007387 */ /* 0x0007e60000100a00 */
[C---:B------:R-:W-:Y:S01]  /*462b0*/  IMAD.WIDE R56, R59.reuse, 0x4, R208 ;  /* 0x000000043b387825 */ /* 0x040fe200078e02d0 */
[----:B------:R1:W-:Y:S03]  /*462c0*/  STL.64 [R1+0x12f0], R68 ;  /* 0x0012f04401007387 */ /* 0x0003e60000100a00 */
[C---:B------:R-:W-:Y:S01]  /*462d0*/  IMAD.WIDE R46, R59.reuse, 0x4, R218 ;  /* 0x000000043b2e7825 */ /* 0x040fe200078e02da */
[----:B------:R1:W-:Y:S03]  /*462e0*/  STL.64 [R1+0x12e8], R56 ;  /* 0x0012e83801007387 */ /* 0x0003e60000100a00 */
[----:B------:R-:W-:Y:S01]  /*462f0*/  IMAD.WIDE R118, R59, 0x4, R228 ;  /* 0x000000043b767825 */ /* 0x000fe200078e02e4 */
[----:B------:R3:W-:Y:S04]  /*46300*/  STL.64 [R1+0x12d8], R46 ;  /* 0x0012d82e01007387 */ /* 0x0007e80000100a00 */
[----:B------:R3:W-:Y:S04]  /*46310*/  LDGSTS.E [R26+-0x46000], [R78.64], P6 ;  /* 0xba0000004e1a7fae */ /* 0x0007e8000b121848 */
[----:B------:R3:W-:Y:S01]  /*46320*/  STL.64 [R1+0x12d0], R118 ;  /* 0x0012d07601007387 */ /* 0x0007e20000100a00 */
[----:B-1----:R-:W-:-:S03]  /*46330*/  LOP3.LUT R58, R58, 0x7f, RZ, 0xc0, !PT ;  /* 0x0000007f3a3a7812 */ /* 0x002fc600078ec0ff */
[----:B------:R1:W-:Y:S04]  /*46340*/  LDGSTS.E [R17+-0x45000], [R68.64], P6 ;  /* 0xbb00000044117fae */ /* 0x0003e8000b121848 */
[----:B---3--:R-:W4:Y:S04]  /*46350*/  LDL.LU.64 R78, [R1+0xee8] ;  /* 0x000ee800014e7983 */ /* 0x008f280000300a00 */
[----:B------:R1:W-:Y:S04]  /*46360*/  LDGSTS.E [R16+-0x44000], [R56.64], P6 ;  /* 0xbc00000038107fae */ /* 0x0003e8000b121848 */
[----:B-1----:R-:W4:Y:S04]  /*46370*/  LDL.LU.64 R68, [R1+0xe98] ;  /* 0x000e980001447983 */ /* 0x002f280000300a00 */
[----:B------:R1:W-:Y:S04]  /*46380*/  LDGSTS.E [R7+-0x43000], [R46.64], P6 ;  /* 0xbd0000002e077fae */ /* 0x0003e8000b121848 */
[----:B------:R-:W4:Y:S01]  /*46390*/  LDL.LU.64 R56, [R1+0xe58] ;  /* 0x000e580001387983 */ /* 0x000f220000300a00 */
[----:B------:R-:W-:-:S03]  /*463a0*/  IMAD.SHL.U32 R58, R58, 0x4, RZ ;  /* 0x000000043a3a7824 */ /* 0x000fc600078e00ff */
[----:B------:R1:W-:Y:S04]  /*463b0*/  LDGSTS.E [R6+-0x42000], [R118.64], P6 ;  /* 0xbe00000076067fae */ /* 0x0003e8000b121848 */
[----:B-1----:R-:W4:Y:S04]  /*463c0*/  LDL.LU.64 R46, [R1+0xbc8] ;  /* 0x000bc800012e7983 */ /* 0x002f280000300a00 */
[----:B------:R-:W4:Y:S01]  /*463d0*/  LDL.LU.64 R128, [R1+0xbb8] ;  /* 0x000bb80001807983 */ /* 0x000f220000300a00 */
[----:B------:R-:W-:Y:S01]  /*463e0*/  LOP3.LUT R58, R58, 0x10, RZ, 0x3c, !PT ;  /* 0x000000103a3a7812 */ /* 0x000fe200078e3cff */
[----:B------:R-:W-:-:S03]  /*463f0*/  IMAD.WIDE R118, R59, 0x4, R238 ;  /* 0x000000043b767825 */ /* 0x000fc600078e02ee */
[C---:B------:R-:W-:Y:S02]  /*46400*/  IADD3 R17, R58.reuse, 0x100000, RZ ;  /* 0x001000003a117810 */ /* 0x040fe40007ffe0ff */
[C---:B------:R-:W-:Y:S01]  /*46410*/  IADD3 R16, R58.reuse, 0x100000, RZ ;  /* 0x001000003a107810 */ /* 0x040fe20007ffe0ff */
[----:B------:R1:W-:Y:S01]  /*46420*/  STL.64 [R1+0x12c8], R118 ;  /* 0x0012c87601007387 */ /* 0x0003e20000100a00 */
[C---:B------:R-:W-:Y:S02]  /*46430*/  IADD3 R7, R58.reuse, 0x100000, RZ ;  /* 0x001000003a077810 */ /* 0x040fe40007ffe0ff */
[----:B------:R-:W-:Y:S01]  /*46440*/  IADD3 R6, R58, 0x100000, RZ ;  /* 0x001000003a067810 */ /* 0x000fe20007ffe0ff */
[----:B------:R1:W-:Y:S01]  /*46450*/  LDGSTS.E [R26+-0x41000], [R118.64], P6 ;  /* 0xbf000000761a7fae */ /* 0x0003e2000b121848 */
[----:B--2---:R-:W-:-:S04]  /*46460*/  IMAD.WIDE R108, R59, 0x4, R108 ;  /* 0x000000043b6c7825 */ /* 0x004fc800078e026c */
[C---:B----4-:R-:W-:Y:S01]  /*46470*/  IMAD.WIDE R98, R59.reuse, 0x4, R98 ;  /* 0x000000043b627825 */ /* 0x050fe200078e0262 */
[----:B------:R2:W-:Y:S03]  /*46480*/  STL.64 [R1+0xc48], R108 ;  /* 0x000c486c01007387 */ /* 0x0005e60000100a00 */
[C---:B------:R-:W-:Y:S01]  /*46490*/  IMAD.WIDE R36, R59.reuse, 0x4, R36 ;  /* 0x000000043b247825 */ /* 0x040fe200078e0224 */
[----:B------:R-:W-:Y:S03]  /*464a0*/  STL.64 [R1+0xc88], R98 ;  /* 0x000c886201007387 */ /* 0x000fe60000100a00 */
[C---:B------:R-:W-:Y:S01]  /*464b0*/  IMAD.WIDE R88, R59.reuse, 0x4, R88 ;  /* 0x000000043b587825 */ /* 0x040fe200078e0258 */
[----:B------:R4:W-:Y:S04]  /*464c0*/  STL.64 [R1+0xcd0], R36 ;  /* 0x000cd02401007387 */ /* 0x0009e80000100a00 */
[----:B------:R2:W-:Y:S04]  /*464d0*/  LDGSTS.E [R17+-0x7fe00], [R108.64], P6 ;  /* 0x802000006c117fae */ /* 0x0005e8000b121848 */
[----:B------:R2:W-:Y:S04]  /*464e0*/  STL.64 [R1+0xd10], R88 ;  /* 0x000d105801007387 */ /* 0x0005e80000100a00 */
[----:B------:R2:W-:Y:S04]  /*464f0*/  LDGSTS.E [R16+-0x7ee00], [R98.64], P6 ;  /* 0x8120000062107fae */ /* 0x0005e8000b121848 */
[----:B-1----:R-:W3:Y:S04]  /*46500*/  LDL.LU.64 R118, [R1+0xba0] ;  /* 0x000ba00001767983 */ /* 0x002ee80000300a00 */
[----:B------:R4:W-:Y:S04]  /*46510*/  LDGSTS.E [R7+-0x7de00], [R36.64], P6 ;  /* 0x8220000024077fae */ /* 0x0009e8000b121848 */
[----:B--2---:R-:W2:Y:S04]  /*46520*/  LDL.LU.64 R108, [R1+0x3a0] ;  /* 0x0003a000016c7983 */ /* 0x004ea80000300a00 */
[----:B------:R1:W-:Y:S04]  /*46530*/  LDGSTS.E [R6+-0x7ce00], [R88.64], P6 ;  /* 0x8320000058067fae */ /* 0x0003e8000b121848 */
[----:B----4-:R-:W4:Y:S04]  /*46540*/  LDL.LU.64 R36, [R1+0x380] ;  /* 0x0003800001247983 */ /* 0x010f280000300a00 */
[----:B------:R-:W4:Y:S04]  /*46550*/  LDL.LU.64 R98, [R1+0x360] ;  /* 0x0003600001627983 */ /* 0x000f280000300a00 */
[----:B-1----:R-:W4:Y:S01]  /*46560*/  LDL.LU.64 R88, [R1+0x340] ;  /* 0x0003400001587983 */ /* 0x002f220000300a00 */
[----:B------:R-:W-:Y:S01]  /*46570*/  IMAD.WIDE R78, R59, 0x4, R78 ;  /* 0x000000043b4e7825 */ /* 0x000fe200078e024e */
[----:B------:R-:W-:-:S03]  /*46580*/  IADD3 R26, R58, 0x100000, RZ ;  /* 0x001000003a1a7810 */ /* 0x000fc60007ffe0ff */
[C---:B------:R-:W-:Y:S01]  /*46590*/  IMAD.WIDE R68, R59.reuse, 0x4, R68 ;  /* 0x000000043b447825 */ /* 0x040fe200078e0244 */
[----:B------:R1:W-:Y:S03]  /*465a0*/  STL.64 [R1+0xe90], R78 ;  /* 0x000e904e01007387 */ /* 0x0003e60000100a00 */
[C---:B------:R-:W-:Y:S01]  /*465b0*/  IMAD.WIDE R56, R59.reuse, 0x4, R56 ;  /* 0x000000043b387825 */ /* 0x040fe200078e0238 */
[----:B------:R1:W-:Y:S03]  /*465c0*/  STL.64 [R1+0xe98], R68 ;  /* 0x000e984401007387 */ /* 0x0003e60000100a00 */
[C---:B------:R-:W-:Y:S01]  /*465d0*/  IMAD.WIDE R46, R59.reuse, 0x4, R46 ;  /* 0x000000043b2e7825 */ /* 0x040fe200078e022e */
[----:B------:R1:W-:Y:S03]  /*465e0*/  STL.64 [R1+0xe58], R56 ;  /* 0x000e583801007387 */ /* 0x0003e60000100a00 */
[C---:B------:R-:W-:Y:S01]  /*465f0*/  IMAD.WIDE R128, R59.reuse, 0x4, R128 ;  /* 0x000000043b807825 */ /* 0x040fe200078e0280 */
[----:B------:R1:W-:Y:S04]  /*46600*/  STL.64 [R1+0xed0], R46 ;  /* 0x000ed02e01007387 */ /* 0x0003e80000100a00 */
[----:B------:R1:W-:Y:S04]  /*46610*/  LDGSTS.E [R26+-0x7be00], [R78.64], P6 ;  /* 0x842000004e1a7fae */ /* 0x0003e8000b121848 */
[----:B------:R1:W-:Y:S04]  /*46620*/  STL.64 [R1+0xee8], R128 ;  /* 0x000ee88001007387 */ /* 0x0003e80000100a00 */
[----:B------:R1:W-:Y:S04]  /*46630*/  LDGSTS.E [R17+-0x7ae00], [R68.64], P6 ;  /* 0x8520000044117fae */ /* 0x0003e8000b121848 */
[----:B-1----:R-:W4:Y:S04]  /*46640*/  LDL.LU.64 R78, [R1+0x320] ;  /* 0x00032000014e7983 */ /* 0x002f280000300a00 */
[----:B------:R1:W-:Y:S04]  /*46650*/  LDGSTS.E [R16+-0x79e00], [R56.64], P6 ;  /* 0x8620000038107fae */ /* 0x0003e8000b121848 */
[----:B------:R-:W4:Y:S04]  /*46660*/  LDL.LU.64 R68, [R1+0x2f8] ;  /* 0x0002f80001447983 */ /* 0x000f280000300a00 */
[----:B------:R1:W-:Y:S04]  /*46670*/  LDGSTS.E [R7+-0x78e00], [R46.64], P6 ;  /* 0x872000002e077fae */ /* 0x0003e8000b121848 */
[----:B-1----:R-:W4:Y:S04]  /*46680*/  LDL.LU.64 R56, [R1+0x2e8] ;  /* 0x0002e80001387983 */ /* 0x002f280000300a00 */
[----:B------:R1:W-:Y:S04]  /*46690*/  LDGSTS.E [R6+-0x77e00], [R128.64], P6 ;  /* 0x8820000080067fae */ /* 0x0003e8000b121848 */
[----:B------:R-:W4:Y:S04]  /*466a0*/  LDL.LU.64 R46, [R1+0x2d8] ;  /* 0x0002d800012e7983 */ /* 0x000f280000300a00 */
[----:B-1----:R-:W4:Y:S01]  /*466b0*/  LDL.LU.64 R128, [R1+0x2c0] ;  /* 0x0002c00001807983 */ /* 0x002f220000300a00 */
[----:B---3--:R-:W-:-:S04]  /*466c0*/  IMAD.WIDE R118, R59, 0x4, R118 ;  /* 0x000000043b767825 */ /* 0x008fc800078e0276 */
[C---:B--2---:R-:W-:Y:S01]  /*466d0*/  IMAD.WIDE R108, R59.reuse, 0x4, R108 ;  /* 0x000000043b6c7825 */ /* 0x044fe200078e026c */
[----:B------:R1:W-:Y:S03]  /*466e0*/  STL.64 [R1+0xf20], R118 ;  /* 0x000f207601007387 */ /* 0x0003e60000100a00 */
[C---:B----4-:R-:W-:Y:S01]  /*466f0*/  IMAD.WIDE R36, R59.reuse, 0x4, R36 ;  /* 0x000000043b247825 */ /* 0x050fe200078e0224 */
[----:B------:R-:W-:Y:S03]  /*46700*/  STL.64 [R1+0xf30], R108 ;  /* 0x000f306c01007387 */ /* 0x000fe60000100a00 */
[C---:B------:R-:W-:Y:S01]  /*46710*/  IMAD.WIDE R98, R59.reuse, 0x4, R98 ;  /* 0x000000043b627825 */ /* 0x040fe200078e0262 */
[----:B------:R2:W-:Y:S03]  /*46720*/  STL.64 [R1+0xfa8], R36 ;  /* 0x000fa82401007387 */ /* 0x0005e60000100a00 */
[C---:B------:R-:W-:Y:S01]  /*46730*/  IMAD.WIDE R88, R59.reuse, 0x4, R88 ;  /* 0x000000043b587825 */ /* 0x040fe200078e0258 */
[----:B------:R1:W-:Y:S04]  /*46740*/  LDGSTS.E [R26+-0x76e00], [R118.64], P6 ;  /* 0x89200000761a7fae */ /* 0x0003e8000b121848 */
[----:B------:R3:W-:Y:S04]  /*46750*/  STL.64 [R1+0x1028], R98 ;  /* 0x0010286201007387 */ /* 0x0007e80000100a00 */
[----:B------:R2:W-:Y:S04]  /*46760*/  LDGSTS.E [R17+-0x75e00], [R108.64], P6 ;  /* 0x8a2000006c117fae */ /* 0x0005e8000b121848 */
[----:B------:R2:W-:Y:S04]  /*46770*/  STL.64 [R1+0x1038], R88 ;  /* 0x0010385801007387 */ /* 0x0005e80000100a00 */
[----:B------:R2:W-:Y:S04]  /*46780*/  LDGSTS.E [R16+-0x74e00], [R36.64], P6 ;  /* 0x8b20000024107fae */ /* 0x0005e8000b121848 */
[----:B-1----:R-:W4:Y:S04]  /*46790*/  LDL.LU.64 R118, [R1+0x2a8] ;  /* 0x0002a80001767983 */ /* 0x002f280000300a00 */
[----:B------:R3:W-:Y:S04]  /*467a0*/  LDGSTS.E [R7+-0x73e00], [R98.64], P6 ;  /* 0x8c20000062077fae */ /* 0x0007e8000b121848 */
[----:B--2---:R-:W2:Y:S04]  /*467b0*/  LDL.LU.64 R36, [R1+0x280] ;  /* 0x0002800001247983 */ /* 0x004ea80000300a00 */
[----:B------:R-:W2:Y:S04]  /*467c0*/  LDL.LU.64 R108, [R1+0x268] ;  /* 0x00026800016c7983 */ /* 0x000ea80000300a00 */
[----:B------:R1:W-:Y:S04]  /*467d0*/  LDGSTS.E [R6+-0x72e00], [R88.64], P6 ;  /* 0x8d20000058067fae */ /* 0x0003e8000b121848 */
[----:B---3--:R-:W3:Y:S01]  /*467e0*/  LDL.LU.64 R98, [R1+0x250] ;  /* 0x0002500001627983 */ /* 0x008ee20000300a00 */
[----:B------:R-:W-:-:S05]  /*467f0*/  IMAD.WIDE R78, R59, 0x4, R78 ;  /* 0x000000043b4e7825 */ /* 0x000fca00078e024e */
[----:B------:R1:W-:Y:S01]  /*46800*/  LDGSTS.E [R26+-0x71e00], [R78.64], P6 ;  /* 0x8e2000004e1a7fae */ /* 0x0003e2000b121848 */
[----:B------:R-:W-:-:S03]  /*46810*/  IMAD.WIDE R68, R59, 0x4, R68 ;  /* 0x000000043b447825 */ /* 0x000fc600078e0244 */
[----:B-1----:R-:W3:Y:S04]  /*46820*/  LDL.LU.64 R88, [R1+0x238] ;  /* 0x0002380001587983 */ /* 0x002ee80000300a00 */
[----:B------:R1:W-:Y:S01]  /*46830*/  STL.64 [R1+0x1048], R78 ;  /* 0x0010484e01007387 */ /* 0x0003e20000100a00 */
[----:B------:R-:W-:-:S03]  /*46840*/  IMAD.WIDE R56, R59, 0x4, R56 ;  /* 0x000000043b387825 */ /* 0x000fc600078e0238 */
[----:B------:R1:W-:Y:S01]  /*46850*/  STL.64 [R1+0x1058], R68 ;  /* 0x0010584401007387 */ /* 0x0003e20000100a00 */
[----:B------:R-:W-:-:S03]  /*46860*/  IMAD.WIDE R46, R59, 0x4, R46 ;  /* 0x000000043b2e7825 */ /* 0x000fc600078e022e */
[----:B------:R1:W-:Y:S01]  /*46870*/  STL.64 [R1+0x1068], R56 ;  /* 0x0010683801007387 */ /* 0x0003e20000100a00 */
[----:B------:R-:W-:-:S03]  /*46880*/  IMAD.WIDE R128, R59, 0x4, R128 ;  /* 0x000000043b807825 */ /* 0x000fc600078e0280 */
[----:B------:R1:W-:Y:S04]  /*46890*/  STL.64 [R1+0x1078], R46 ;  /* 0x0010782e01007387 */ /* 0x0003e80000100a00 */
[----:B------:R4:W-:Y:S04]  /*468a0*/  STL.64 [R1+0x1088], R128 ;  /* 0x0010888001007387 */ /* 0x0009e80000100a00 */
[----:B-1----:R-:W3:Y:S04]  /*468b0*/  LDL.LU.64 R78, [R1+0x218] ;  /* 0x00021800014e7983 */ /* 0x002ee80000300a00 */
[----:B------:R1:W-:Y:S04]  /*468c0*/  LDGSTS.E [R17+-0x70e00], [R68.64], P6 ;  /* 0x8f20000044117fae */ /* 0x0003e8000b121848 */
[----:B------:R1:W-:Y:S04]  /*468d0*/  LDGSTS.E [R16+-0x6fe00], [R56.64], P6 ;  /* 0x9020000038107fae */ /* 0x0003e8000b121848 */
[----:B------:R1:W-:Y:S04]  /*468e0*/  LDGSTS.E [R7+-0x6ee00], [R46.64], P6 ;  /* 0x912000002e077fae */ /* 0x0003e8000b121848 */
[----:B-1----:R-:W3:Y:S04]  /*468f0*/  LDL.LU.64 R68, [R1+0x1d0] ;  /* 0x0001d00001447983 */ /* 0x002ee80000300a00 */
[----:B------:R-:W3:Y:S04]  /*46900*/  LDL.LU.64 R56, [R1+0x1a8] ;  /* 0x0001a80001387983 */ /* 0x000ee80000300a00 */
[----:B------:R-:W3:Y:S04]  /*46910*/  LDL.LU.64 R46, [R1+0x190] ;  /* 0x00019000012e7983 */ /* 0x000ee80000300a00 */
[----:B------:R4:W-:Y:S02]  /*46920*/  LDGSTS.E [R6+-0x6de00], [R128.64], P6 ;  /* 0x9220000080067fae */ /* 0x0009e4000b121848 */
[----:B----4-:R-:W-:-:S05]  /*46930*/  IMAD.WIDE R128, R59, 0x4, R118 ;  /* 0x000000043b807825 */ /* 0x010fca00078e0276 */
[----:B------:R1:W-:Y:S01]  /*46940*/  LDGSTS.E [R26+-0x6ce00], [R128.64], P6 ;  /* 0x93200000801a7fae */ /* 0x0003e2000b121848 */
[----:B--2---:R-:W-:-:S03]  /*46950*/  IMAD.WIDE R118, R59, 0x4, R36 ;  /* 0x000000043b767825 */ /* 0x004fc600078e0224 */
[----:B------:R-:W2:Y:S01]  /*46960*/  LDL.LU.64 R36, [R1+0x170] ;  /* 0x0001700001247983 */ /* 0x000ea20000300a00 */
[----:B------:R-:W-:-:S03]  /*46970*/  IMAD.WIDE R108, R59, 0x4, R108 ;  /* 0x000000043b6c7825 */ /* 0x000fc600078e026c */
[----:B------:R1:W-:Y:S01]  /*46980*/  STL.64 [R1+0x1098], R128 ;  /* 0x0010988001007387 */ /* 0x0003e20000100a00 */
[----:B---3--:R-:W-:-:S03]  /*46990*/  IMAD.WIDE R98, R59, 0x4, R98 ;  /* 0x000000043b627825 */ /* 0x008fc600078e0262 */
[----:B------:R3:W-:Y:S04]  /*469a0*/  STL.64 [R1+0x10a8], R118 ;  /* 0x0010a87601007387 */ /* 0x0007e80000100a00 */
[----:B------:R4:W-:Y:S01]  /*469b0*/  STL.64 [R1+0x10b8], R108 ;  /* 0x0010b86c01007387 */ /* 0x0009e20000100a00 */
[----:B------:R-:W-:-:S03]  /*469c0*/  IMAD.WIDE R88, R59, 0x4, R88 ;  /* 0x000000043b587825 */ /* 0x000fc600078e0258 */
[----:B------:R1:W-:Y:S04]  /*469d0*/  STL.64 [R1+0x10c8], R98 ;  /* 0x0010c86201007387 */ /* 0x0003e80000100a00 */
[----:B------:R3:W-:Y:S04]  /*469e0*/  STL.64 [R1+0x10d8], R88 ;  /* 0x0010d85801007387 */ /* 0x0007e80000100a00 */
[----:B------:R3:W-:Y:S04]  /*469f0*/  LDGSTS.E [R17+-0x6be00], [R118.64], P6 ;  /* 0x9420000076117fae */ /* 0x0007e8000b121848 */
[----:B-1----:R-:W2:Y:S04]  /*46a00*/  LDL.LU.64 R128, [R1+0x150] ;  /* 0x0001500001807983 */ /* 0x002ea80000300a00 */
[----:B------:R4:W-:Y:S04]  /*46a10*/  LDGSTS.E [R16+-0x6ae00], [R108.64], P6 ;  /* 0x952000006c107fae */ /* 0x0009e8000b121848 */
[----:B---3--:R-:W3:Y:S04]  /*46a20*/  LDL.LU.64 R118, [R1+0x130] ;  /* 0x0001300001767983 */ /* 0x008ee80000300a00 */
[----:B------:R1:W-:Y:S04]  /*46a30*/  LDGSTS.E [R7+-0x69e00], [R98.64], P6 ;  /* 0x9620000062077fae */ /* 0x0003e8000b121848 */
[----:B----4-:R-:W4:Y:S01]  /*46a40*/  LDL.LU.64 R108, [R1+0x110] ;  /* 0x00011000016c7983 */ /* 0x010f220000300a00 */
[----:B------:R-:W-:-:S03]  /*46a50*/  IMAD.WIDE R178, R59, 0x4, R78 ;  /* 0x000000043bb27825 */ /* 0x000fc600078e024e */
[----:B------:R1:W-:Y:S04]  /*46a60*/  LDGSTS.E [R6+-0x68e00], [R88.64], P6 ;  /* 0x9720000058067fae */ /* 0x0003e8000b121848 */
[----:B-1----:R-:W4:Y:S04]  /*46a70*/  LDL.LU.64 R98, [R1+0xf0] ;  /* 0x0000f00001627983 */ /* 0x002f280000300a00 */
[----:B------:R1:W-:Y:S04]  /*46a80*/  LDGSTS.E [R26+-0x67e00], [R178.64], P6 ;  /* 0x98200000b21a7fae */ /* 0x0003e8000b121848 */
[----:B------:R-:W4:Y:S01]  /*46a90*/  LDL.LU.64 R88, [R1+0xd0] ;  /* 0x0000d00001587983 */ /* 0x000f220000300a00 */
[----:B------:R-:W-:-:S03]  /*46aa0*/  IMAD.WIDE R168, R59, 0x4, R68 ;  /* 0x000000043ba87825 */ /* 0x000fc600078e0244 */
[----:B------:R-:W-:Y:S01]  /*46ab0*/  STL.64 [R1+0x10e8], R178 ;  /* 0x0010e8b201007387 */ /* 0x000fe20000100a00 */
[----:B------:R-:W-:-:S03]  /*46ac0*/  IMAD.WIDE R158, R59, 0x4, R56 ;  /* 0x000000043b9e7825 */ /* 0x000fc600078e0238 */
[----:B------:R-:W4:Y:S01]  /*46ad0*/  LDL.LU.64 R78, [R1+0xb0] ;  /* 0x0000b000014e7983 */ /* 0x000f220000300a00 */
[----:B------:R-:W-:-:S03]  /*46ae0*/  IMAD.WIDE R148, R59, 0x4, R46 ;  /* 0x000000043b947825 */ /* 0x000fc600078e022e */
[----:B------:R-:W-:Y:S04]  /*46af0*/  STL.64 [R1+0x10f0], R168 ;  /* 0x0010f0a801007387 */ /* 0x000fe80000100a00 */
[----:B------:R-:W4:Y:S04]  /*46b00*/  LDL.LU.64 R68, [R1+0x90] ;  /* 0x0000900001447983 */ /* 0x000f280000300a00 */
[----:B------:R-:W-:Y:S04]  /*46b10*/  STL.64 [R1+0x1100], R158 ;  /* 0x0011009e01007387 */ /* 0x000fe80000100a00 */
[----:B------:R-:W4:Y:S04]  /*46b20*/  LDL.LU.64 R56, [R1+0x70] ;  /* 0x0000700001387983 */ /* 0x000f280000300a00 */
[----:B------:R-:W-:Y:S04]  /*46b30*/  STL.64 [R1+0x1110], R148 ;  /* 0x0011109401007387 */ /* 0x000fe80000100a00 */
[----:B------:R-:W4:Y:S04]  /*46b40*/  LDL.LU.64 R46, [R1+0x48] ;  /* 0x00004800012e7983 */ /* 0x000f280000300a00 */
[----:B------:R1:W-:Y:S04]  /*46b50*/  LDGSTS.E [R17+-0x66e00], [R168.64], P6 ;  /* 0x99200000a8117fae */ /* 0x0003e8000b121848 */
[----:B------:R1:W-:Y:S04]  /*46b60*/  LDGSTS.E [R16+-0x65e00], [R158.64], P6 ;  /* 0x9a2000009e107fae */ /* 0x0003e8000b121848 */
[----:B------:R1:W-:Y:S01]  /*46b70*/  LDGSTS.E [R7+-0x64e00], [R148.64], P6 ;  /* 0x9b20000094077fae */ /* 0x0003e2000b121848 */
[----:B--2---:R-:W-:-:S03]  /*46b80*/  IMAD.WIDE R138, R59, 0x4, R36 ;  /* 0x000000043b8a7825 */ /* 0x004fc600078e0224 */
[----:B------:R-:W2:Y:S04]  /*46b90*/  LDL.LU.64 R36, [R1+0x20] ;  /* 0x0000200001247983 */ /* 0x000ea80000300a00 */
[----:B------:R-:W-:Y:S04]  /*46ba0*/  STL.64 [R1+0x1120], R138 ;  /* 0x0011208a01007387 */ /* 0x000fe80000100a00 */
[----:B------:R1:W-:Y:S01]  /*46bb0*/  LDGSTS.E [R6+-0x63e00], [R138.64], P6 ;  /* 0x9c2000008a067fae */ /* 0x0003e2000b121848 */
[----:B------:R-:W-:-:S04]  /*46bc0*/  IMAD.WIDE R8, R59, 0x4, R8 ;  /* 0x000000043b087825 */ /* 0x000fc800078e0208 */
[----:B------:R-:W-:-:S04]  /*46bd0*/  IMAD.WIDE R18, R59, 0x4, R18 ;  /* 0x000000043b127825 */ /* 0x000fc800078e0212 */
[----:B------:R-:W-:-:S04]  /*46be0*/  IMAD.WIDE R128, R59, 0x4, R128 ;  /* 0x000000043b807825 */ /* 0x000fc800078e0280 */
[C---:B---3--:R-:W-:Y:S01]  /*46bf0*/  IMAD.WIDE R118, R59.reuse, 0x4, R118 ;  /* 0x000000043b767825 */ /* 0x048fe200078e0276 */
[----:B------:R-:W-:Y:S04]  /*46c00*/  STL.64 [R1+0x1130], R128 ;  /* 0x0011308001007387 */ /* 0x000fe80000100a00 */
[----:B------:R3:W-:Y:S01]  /*46c10*/  LDGSTS.E [R26+-0x62e00], [R128.64], P6 ;  /* 0x9d200000801a7fae */ /* 0x0007e2000b121848 */
[----:B----4-:R-:W-:-:S03]  /*46c20*/  IMAD.WIDE R108, R59, 0x4, R108 ;  /* 0x000000043b6c7825 */ /* 0x010fc600078e026c */
[----:B------:R-:W-:Y:S04]  /*46c30*/  STL.64 [R1+0x1140], R118 ;  /* 0x0011407601007387 */ /* 0x000fe80000100a00 */
[----:B------:R4:W-:Y:S01]  /*46c40*/  LDGSTS.E [R17+-0x61e00], [R118.64], P6 ;  /* 0x9e20000076117fae */ /* 0x0009e2000b121848 */
[----:B------:R-:W-:-:S03]  /*46c50*/  IMAD.WIDE R98, R59, 0x4, R98 ;  /* 0x000000043b627825 */ /* 0x000fc600078e0262 */
        /* <DEDUP_REMOVED lines=16> */
[----:B------:R1:W-:Y:S04]  /*46d60*/  LDGSTS.E [R16+-0x5be00], [R56.64], P6 ;  /* 0xa420000038107fae */ /* 0x0003e8000b121848 */
[----:B------:R1:W-:Y:S04]  /*46d70*/  STL.64 [R1+0x11b0], R46 ;  /* 0x0011b02e01007387 */ /* 0x0003e80000100a00 */
[----:B------:R1:W-:Y:S01]  /*46d80*/  LDGSTS.E [R7+-0x5ae00], [R46.64], P6 ;  /* 0xa52000002e077fae */ /* 0x0003e2000b121848 */
[----:B------:R-:W-:-:S04]  /*46d90*/  IMAD.WIDE R28, R59, 0x4, R28 ;  /* 0x000000043b1c7825 */ /* 0x000fc800078e021c */
[----:B-1----:R-:W-:-:S04]  /*46da0*/  IMAD.WIDE R46, R59, 0x4, R250 ;  /* 0x000000043b2e7825 */ /* 0x002fc800078e02fa */
[----:B--2---:R-:W-:-:S05]  /*46db0*/  IMAD.WIDE R36, R59, 0x4, R36 ;  /* 0x000000043b247825 */ /* 0x004fca00078e0224 */
[----:B------:R1:W-:Y:S04]  /*46dc0*/  STL.64 [R1+0x11c0], R36 ;  /* 0x0011c02401007387 */ /* 0x0003e80000100a00 */
[----:B------:R1:W-:Y:S04]  /*46dd0*/  LDGSTS.E [R6+-0x59e00], [R36.64], P6 ;  /* 0xa620000024067fae */ /* 0x0003e8000b121848 */
[----:B------:R2:W-:Y:S04]  /*46de0*/  STL.64 [R1+0x11d8], R46 ;  /* 0x0011d82e01007387 */ /* 0x0005e80000100a00 */
[----:B------:R2:W-:Y:S01]  /*46df0*/  LDGSTS.E [R26+-0x58e00], [R46.64], P6 ;  /* 0xa72000002e1a7fae */ /* 0x0005e2000b121848 */
[----:B-1----:R-:W-:-:S03]  /*46e00*/  IMAD.WIDE R36, R59, 0x4, R38 ;  /* 0x000000043b247825 */ /* 0x002fc600078e0226 */
[----:B------:R1:W-:Y:S04]  /*46e10*/  STL.64 [R1+0x11e8], R8 ;  /* 0x0011e80801007387 */ /* 0x0003e80000100a00 */
[----:B------:R1:W-:Y:S01]  /*46e20*/  LDGSTS.E [R17+-0x57e00], [R8.64], P6 ;  /* 0xa820000008117fae */ /* 0x0003e2000b121848 */
[----:B------:R-:W-:-:S03]  /*46e30*/  IMAD.WIDE R38, R59, 0x4, R60 ;  /* 0x000000043b267825 */ /* 0x000fc600078e023c */
[----:B------:R3:W-:Y:S01]  /*46e40*/  STL.64 [R1+0x1218], R18 ;  /* 0x0012181201007387 */ /* 0x0007e20000100a00 */
[----:B--2---:R-:W-:-:S03]  /*46e50*/  IMAD.WIDE R46, R59, 0x4, R48 ;  /* 0x000000043b2e7825 */ /* 0x004fc600078e0230 */
[----:B------:R3:W-:Y:S04]  /*46e60*/  LDGSTS.E [R16+-0x56e00], [R18.64], P6 ;  /* 0xa920000012107fae */ /* 0x0007e8000b121848 */
[----:B------:R2:W-:Y:S01]  /*46e70*/  STL.64 [R1+0x1260], R28 ;  /* 0x0012601c01007387 */ /* 0x0005e20000100a00 */
[----:B-1----:R-:W-:-:S03]  /*46e80*/  IADD3 R9, R58, 0x100000, RZ ;  /* 0x001000003a097810 */ /* 0x002fc60007ffe0ff */
[----:B------:R2:W-:Y:S01]  /*46e90*/  LDGSTS.E [R7+-0x55e00], [R28.64], P6 ;  /* 0xaa2000001c077fae */ /* 0x0005e2000b121848 */
[----:B------:R-:W-:-:S03]  /*46ea0*/  IADD3 R8, R58, 0x100000, RZ ;  /* 0x001000003a087810 */ /* 0x000fc60007ffe0ff */
[----:B------:R1:W-:Y:S01]  /*46eb0*/  STL.64 [R1+0x1290], R36 ;  /* 0x0012902401007387 */ /* 0x0003e20000100a00 */
[----:B---3--:R-:W-:-:S03]  /*46ec0*/  IMAD.WIDE R18, R59, 0x4, R90 ;  /* 0x000000043b127825 */ /* 0x008fc600078e025a */
[----:B------:R1:W-:Y:S01]  /*46ed0*/  LDGSTS.E [R6+-0x54e00], [R36.64], P6 ;  /* 0xab20000024067fae */ /* 0x0003e2000b121848 */
[----:B--2---:R-:W-:-:S03]  /*46ee0*/  IMAD.WIDE R28, R59, 0x4, R80 ;  /* 0x000000043b1c7825 */ /* 0x004fc600078e0250 */
[----:B------:R2:W-:Y:S04]  /*46ef0*/  STL.64 [R1+0x1288], R46 ;  /* 0x0012882e01007387 */ /* 0x0005e80000100a00 */
[----:B------:R2:W-:Y:S01]  /*46f00*/  LDGSTS.E [R16+-0x53e00], [R46.64], P6 ;  /* 0xac2000002e107fae */ /* 0x0005e2000b121848 */
[----:B-1----:R-:W-:-:S03]  /*46f10*/  IMAD.WIDE R36, R59, 0x4, R70 ;  /* 0x000000043b247825 */ /* 0x002fc600078e0246 */
[----:B------:R1:W-:Y:S04]  /*46f20*/  STL.64 [R1+0x1280], R38 ;  /* 0x0012802601007387 */ /* 0x0003e80000100a00 */
        /* <DEDUP_REMOVED lines=27> */
[----:B------:R3:W-:Y:S01]  /*470e0*/  STL.64 [R1+0x1210], R38 ;  /* 0x0012102601007387 */ /* 0x0007e20000100a00 */
[----:B-1----:R-:W-:-:S03]  /*470f0*/  IMAD.WIDE R18, R59, 0x4, R190 ;  /* 0x000000043b127825 */ /* 0x002fc600078e02be */
[----:B------:R1:W-:Y:S04]  /*47100*/  STL.64 [R1+0x1208], R36 ;  /* 0x0012082401007387 */ /* 0x0003e80000100a00 */
[----:B------:R1:W-:Y:S04]  /*47110*/  STL.64 [R1+0x1200], R28 ;  /* 0x0012001c01007387 */ /* 0x0003e80000100a00 */
[----:B------:R1:W-:Y:S04]  /*47120*/  STL.64 [R1+0x11f8], R18 ;  /* 0x0011f81201007387 */ /* 0x0003e80000100a00 */
[----:B------:R2:W-:Y:S04]  /*47130*/  LDGSTS.E [R16+-0x49e00], [R46.64], P6 ;  /* 0xb62000002e107fae */ /* 0x0005e8000b121848 */
[----:B----4-:R-:W4:Y:S04]  /*47140*/  LDL.LU.64 R118, [R1+0x1430] ;  /* 0x0014300001767983 */ /* 0x010f280000300a00 */
[----:B------:R3:W-:Y:S04]  /*47150*/  LDGSTS.E [R9+-0x48e00], [R38.64], P6 ;  /* 0xb720000026097fae */ /* 0x0007e8000b121848 */
[----:B------:R-:W4:Y:S01]  /*47160*/  LDL.LU.64 R108, [R1+0x1400] ;  /* 0x00140000016c7983 */ /* 0x000f220000300a00 */
[----:B--2---:R-:W-:-:S03]  /*47170*/  IMAD.WIDE R46, R59, 0x4, R200 ;  /* 0x000000043b2e7825 */ /* 0x004fc600078e02c8 */
[----:B------:R1:W-:Y:S04]  /*47180*/  LDGSTS.E [R8+-0x47e00], [R36.64], P6 ;  /* 0xb820000024087fae */ /* 0x0003e8000b121848 */
[----:B------:R-:W2:Y:S01]  /*47190*/  LDL.LU.64 R98, [R1+0x13d0] ;  /* 0x0013d00001627983 */ /* 0x000ea20000300a00 */
[----:B---3--:R-:W-:-:S03]  /*471a0*/  IMAD.WIDE R38, R59, 0x4, R210 ;  /* 0x000000043b267825 */ /* 0x008fc600078e02d2 */
[----:B------:R3:W-:Y:S04]  /*471b0*/  LDGSTS.E [R7+-0x46e00], [R28.64], P6 ;  /* 0xb92000001c077fae */ /* 0x0007e8000b121848 */
[----:B------:R-:W2:Y:S01]  /*471c0*/  LDL.LU.64 R88, [R1+0x13a0] ;  /* 0x0013a00001587983 */ /* 0x000ea20000300a00 */
[----:B-1----:R-:W-:-:S03]  /*471d0*/  IMAD.WIDE R36, R59, 0x4, R220 ;  /* 0x000000043b247825 */ /* 0x002fc600078e02dc */
[----:B------:R1:W-:Y:S04]  /*471e0*/  LDGSTS.E [R6+-0x45e00], [R18.64], P6 ;  /* 0xba20000012067fae */ /* 0x0003e8000b121848 */
[----:B------:R-:W2:Y:S01]  /*471f0*/  LDL.LU.64 R78, [R1+0x1370] ;  /* 0x00137000014e7983 */ /* 0x000ea20000300a00 */
[----:B---3--:R-:W-:-:S03]  /*47200*/  IMAD.WIDE R28, R59, 0x4, R230 ;  /* 0x000000043b1c7825 */ /* 0x008fc600078e02e6 */
[----:B------:R-:W-:Y:S01]  /*47210*/  STL.64 [R1+0x11d0], R46 ;  /* 0x0011d02e01007387 */ /* 0x000fe20000100a00 */
[----:B-1----:R-:W-:-:S03]  /*47220*/  IMAD.WIDE R18, R59, 0x4, R240 ;  /* 0x000000043b127825 */ /* 0x002fc600078e02f0 */
[----:B------:R-:W-:Y:S04]  /*47230*/  STL.64 [R1+0x1010], R38 ;  /* 0x0010102601007387 */ /* 0x000fe80000100a00 */
[----:B------:R1:W-:Y:S04]  /*47240*/  STL.64 [R1+0x1000], R36 ;  /* 0x0010002401007387 */ /* 0x0003e80000100a00 */
[----:B------:R3:W-:Y:S04]  /*47250*/  STL.64 [R1+0xf70], R28 ;  /* 0x000f701c01007387 */ /* 0x0007e80000100a00 */
[----:B------:R1:W-:Y:S04]  /*47260*/  LDGSTS.E [R16+-0x44e00], [R46.64], P6 ;  /* 0xbb2000002e107fae */ /* 0x0003e8000b121848 */
[----:B------:R1:W-:Y:S04]  /*47270*/  STL.64 [R1+0xf60], R18 ;  /* 0x000f601201007387 */ /* 0x0003e80000100a00 */
[----:B------:R1:W-:Y:S04]  /*47280*/  LDGSTS.E [R9+-0x43e00], [R38.64], P6 ;  /* 0xbc20000026097fae */ /* 0x0003e8000b121848 */
[----:B------:R-:W2:Y:S04]  /*47290*/  LDL.LU.64 R138, [R1+0xec8] ;  /* 0x000ec800018a7983 */ /* 0x000ea80000300a00 */
[----:B------:R1:W-:Y:S04]  /*472a0*/  LDGSTS.E [R8+-0x42e00], [R36.64], P6 ;  /* 0xbd20000024087fae */ /* 0x0003e8000b121848 */
[----:B------:R-:W2:Y:S04]  /*472b0*/  LDL.LU.64 R128, [R1+0xe88] ;  /* 0x000e880001807983 */ /* 0x000ea80000300a00 */
[----:B------:R-:W3:Y:S04]  /*472c0*/  S2R R58, SR_TID.X ;  /* 0x00000000003a7919 */ /* 0x000ee80000002100 */
[----:B-1----:R-:W2:Y:S04]  /*472d0*/  LDL.LU.64 R36, [R1+0xe50] ;  /* 0x000e500001247983 */ /* 0x002ea80000300a00 */
[----:B------:R-:W2:Y:S04]  /*472e0*/  LDL.LU.64 R68, [R1+0xe20] ;  /* 0x000e200001447983 */ /* 0x000ea80000300a00 */
[----:B------:R-:W2:Y:S04]  /*472f0*/  LDL.LU.64 R56, [R1+0xdf8] ;  /* 0x000df80001387983 */ /* 0x000ea80000300a00 */
[----:B------:R1:W-:Y:S04]  /*47300*/  LDGSTS.E [R7+-0x41e00], [R28.64], P6 ;  /* 0xbe2000001c077fae */ /* 0x0003e8000b121848 */
[----:B------:R1:W-:Y:S01]  /*47310*/  LDGSTS.E [R6+-0x40e00], [R18.64], P6 ;  /* 0xbf20000012067fae */ /* 0x0003e2000b121848 */
[----:B---3--:R-:W-:-:S05]  /*47320*/  LOP3.LUT R58, R58, 0x7f, RZ, 0xc0, !PT ;  /* 0x0000007f3a3a7812 */ /* 0x008fca00078ec0ff */
[----:B------:R-:W-:-:S05]  /*47330*/  IMAD.SHL.U32 R58, R58, 0x4, RZ ;  /* 0x000000043a3a7824 */ /* 0x000fca00078e00ff */
[----:B------:R-:W-:-:S04]  /*47340*/  LOP3.LUT R47, R58, 0x20, RZ, 0x3c, !PT ;  /* 0x000000203a2f7812 */ /* 0x000fc800078e3cff */
[C---:B------:R-:W-:Y:S02]  /*47350*/  IADD3 R16, R47.reuse, 0x100000, RZ ;  /* 0x001000002f107810 */ /* 0x040fe40007ffe0ff */
[C---:B------:R-:W-:Y:S02]  /*47360*/  IADD3 R9, R47.reuse, 0x100000, RZ ;  /* 0x001000002f097810 */ /* 0x040fe40007ffe0ff */
[C---:B------:R-:W-:Y:S02]  /*47370*/  IADD3 R8, R47.reuse, 0x100000, RZ ;  /* 0x001000002f087810 */ /* 0x040fe40007ffe0ff */
[C---:B-1----:R-:W-:Y:S02]  /*47380*/  IADD3 R7, R47.reuse, 0x100000, RZ ;  /* 0x001000002f077810 */ /* 0x042fe40007ffe0ff */
[----:B------:R-:W-:Y:S01]  /*47390*/  IADD3 R6, R47, 0x100000, RZ ;  /* 0x001000002f067810 */ /* 0x000fe20007ffe0ff */
[----:B----4-:R-:W-:-:S04]  /*473a0*/  IMAD.WIDE R60, R59, 0x4, R118 ;  /* 0x000000043b3c7825 */ /* 0x010fc800078e0276 */
[C---:B------:R-:W-:Y:S01]  /*473b0*/  IMAD.WIDE R48, R59.reuse, 0x4, R108 ;  /* 0x000000043b307825 */ /* 0x040fe200078e026c */
[----:B------:R-:W-:Y:S03]  /*473c0*/  STL.64 [R1+0xbf0], R60 ;  /* 0x000bf03c01007387 */ /* 0x000fe60000100a00 */
[C---:B--2---:R-:W-:Y:S01]  /*473d0*/  IMAD.WIDE R38, R59.reuse, 0x4, R98 ;  /* 0x000000043b267825 */ /* 0x044fe200078e0262 */
        /* <DEDUP_REMOVED lines=8> */
[----:B------:R-:W4:Y:S04]  /*47460*/  LDL.LU.64 R118, [R1+0xdd0] ;  /* 0x000dd00001767983 */ /* 0x000f280000300a00 */
[----:B------:R2:W-:Y:S04]  /*47470*/  LDGSTS.E [R8+-0x7dc00], [R38.64], P6 ;  /* 0x8240000026087fae */ /* 0x0005e8000b121848 */
[----:B------:R-:W4:Y:S04]  /*47480*/  LDL.LU.64 R108, [R1+0xb98] ;  /* 0x000b9800016c7983 */ /* 0x000f280000300a00 */
[----:B------:R-:W4:Y:S01]  /*47490*/  LDL.LU.64 R98, [R1+0x398] ;  /* 0x0003980001627983 */ /* 0x000f220000300a00 */
[----:B-1----:R-:W-:-:S03]  /*474a0*/  IMAD.WIDE R48, R59, 0x4, R138 ;  /* 0x000000043b307825 */ /* 0x002fc600078e028a */
[----:B------:R3:W-:Y:S04]  /*474b0*/  LDGSTS.E [R7+-0x7cc00], [R28.64], P6 ;  /* 0x834000001c077fae */ /* 0x0007e8000b121848 */
[----:B------:R-:W4:Y:S01]  /*474c0*/  LDL.LU.64 R88, [R1+0x378] ;  /* 0x0003780001587983 */ /* 0x000f220000300a00 */
[----:B--2---:R-:W-:-:S03]  /*474d0*/  IMAD.WIDE R38, R59, 0x4, R128 ;  /* 0x000000043b267825 */ /* 0x004fc600078e0280 */
[----:B------:R1:W-:Y:S04]  /*474e0*/  LDGSTS.E [R6+-0x7bc00], [R18.64], P6 ;  /* 0x8440000012067fae */ /* 0x0003e8000b121848 */
[----:B------:R-:W2:Y:S01]  /*474f0*/  LDL.LU.64 R78, [R1+0x358] ;  /* 0x00035800014e7983 */ /* 0x000ea20000300a00 */
[----:B------:R-:W-:-:S03]  /*47500*/  IMAD.WIDE R36, R59, 0x4, R36 ;  /* 0x000000043b247825 */ /* 0x000fc600078e0224 */
[----:B------:R-:W-:Y:S01]  /*47510*/  STL.64 [R1+0xbc8], R48 ;  /* 0x000bc83001007387 */ /* 0x000fe20000100a00 */
[----:B---3--:R-:W-:-:S03]  /*47520*/  IMAD.WIDE R28, R59, 0x4, R68 ;  /* 0x000000043b1c7825 */ /* 0x008fc600078e0244 */
[----:B------:R-:W-:Y:S01]  /*47530*/  STL.64 [R1+0xbc0], R38 ;  /* 0x000bc02601007387 */ /* 0x000fe20000100a00 */
[----:B-1----:R-:W-:-:S03]  /*47540*/  IMAD.WIDE R18, R59, 0x4, R56 ;  /* 0x000000043b127825 */ /* 0x002fc600078e0238 */
        /* <DEDUP_REMOVED lines=8> */
[----:B------:R3:W-:Y:S04]  /*475d0*/  LDGSTS.E [R7+-0x77c00], [R28.64], P6 ;  /* 0x884000001c077fae */ /* 0x0007e8000b121848 */
[----:B-1----:R-:W2:Y:S04]  /*475e0*/  LDL.LU.64 R36, [R1+0x2d0] ;  /* 0x0002d00001247983 */ /* 0x002ea80000300a00 */
[----:B------:R-:W2:Y:S04]  /*475f0*/  LDL.LU.64 R68, [R1+0x2b8] ;  /* 0x0002b80001447983 */ /* 0x000ea80000300a00 */
[----:B------:R-:W2:Y:S04]  /*47600*/  LDL.LU.64 R56, [R1+0x2a0] ;  /* 0x0002a00001387983 */ /* 0x000ea80000300a00 */
[----:B------:R2:W-:Y:S01]  /*47610*/  LDGSTS.E [R6+-0x76c00], [R18.64], P6 ;  /* 0x8940000012067fae */ /* 0x0005e2000b121848 */
[----:B----4-:R-:W-:-:S04]  /*47620*/  IMAD.WIDE R60, R59, 0x4, R118 ;  /* 0x000000043b3c7825 */ /* 0x010fc800078e0276 */
[C---:B------:R-:W-:Y:S01]  /*47630*/  IMAD.WIDE R48, R59.reuse, 0x4, R108 ;  /* 0x000000043b307825 */ /* 0x040fe200078e026c */
[----:B------:R-:W-:Y:S03]  /*47640*/  STL.64 [R1+0xba0], R60 ;  /* 0x000ba03c01007387 */ /* 0x000fe60000100a00 */
[C---:B------:R-:W-:Y:S01]  /*47650*/  IMAD.WIDE R38, R59.reuse, 0x4, R98 ;  /* 0x000000043b267825 */ /* 0x040fe200078e0262 */
[----:B------:R1:W-:Y:S04]  /*47660*/  STL.64 [R1+0xb98], R48 ;  /* 0x000b983001007387 */ /* 0x0003e80000100a00 */
[----:B------:R4:W-:Y:S01]  /*47670*/  STL.64 [R1+0xb90], R38 ;  /* 0x000b902601007387 */ /* 0x0009e20000100a00 */
[----:B---3--:R-:W-:-:S03]  /*47680*/  IMAD.WIDE R28, R59, 0x4, R88 ;  /* 0x000000043b1c7825 */ /* 0x008fc600078e0258 */
[----:B------:R3:W-:Y:S04]  /*47690*/  LDGSTS.E [R16+-0x75c00], [R60.64], P6 ;  /* 0x8a4000003c107fae */ /* 0x0007e8000b121848 */
[----:B------:R1:W-:Y:S01]  /*476a0*/  STL.64 [R1+0xb88], R28 ;  /* 0x000b881c01007387 */ /* 0x0003e20000100a00 */
[----:B--2---:R-:W-:-:S03]  /*476b0*/  IMAD.WIDE R18, R59, 0x4, R78 ;  /* 0x000000043b127825 */ /* 0x004fc600078e024e */
[----:B------:R-:W3:Y:S04]  /*476c0*/  LDL.LU.64 R118, [R1+0x278] ;  /* 0x0002780001767983 */ /* 0x000ee80000300a00 */
[----:B------:R1:W-:Y:S04]  /*476d0*/  LDGSTS.E [R9+-0x74c00], [R48.64], P6 ;  /* 0x8b40000030097fae */ /* 0x0003e8000b121848 */
[----:B------:R2:W-:Y:S04]  /*476e0*/  STL.64 [R1+0xb80], R18 ;  /* 0x000b801201007387 */ /* 0x0005e80000100a00 */
[----:B------:R4:W-:Y:S04]  /*476f0*/  LDGSTS.E [R8+-0x73c00], [R38.64], P6 ;  /* 0x8c40000026087fae */ /* 0x0009e8000b121848 */
[----:B------:R-:W3:Y:S04]  /*47700*/  LDL.LU.64 R108, [R1+0x260] ;  /* 0x00026000016c7983 */ /* 0x000ee80000300a00 */
[----:B------:R-:W3:Y:S04]  /*47710*/  LDL.LU.64 R98, [R1+0x248] ;  /* 0x0002480001627983 */ /* 0x000ee80000300a00 */
[----:B------:R4:W-:Y:S04]  /*47720*/  LDGSTS.E [R7+-0x72c00], [R28.64], P6 ;  /* 0x8d4000001c077fae */ /* 0x0009e8000b121848 */
[----:B------:R-:W3:Y:S01]  /*47730*/  LDL.LU.64 R88, [R1+0x228] ;  /* 0x0002280001587983 */ /* 0x000ee20000300a00 */
[----:B-1----:R-:W-:-:S03]  /*47740*/  IMAD.WIDE R48, R59, 0x4, R138 ;  /* 0x000000043b307825 */ /* 0x002fc600078e028a */
[----:B------:R2:W-:Y:S04]  /*47750*/  LDGSTS.E [R6+-0x71c00], [R18.64], P6 ;  /* 0x8e40000012067fae */ /* 0x0005e8000b121848 */
[----:B------:R-:W3:Y:S01]  /*47760*/  LDL.LU.64 R78, [R1+0x200] ;  /* 0x00020000014e7983 */ /* 0x000ee20000300a00 */
[----:B----4-:R-:W-:-:S03]  /*47770*/  IMAD.WIDE R38, R59, 0x4, R128 ;  /* 0x000000043b267825 */ /* 0x010fc600078e0280 */
[----:B------:R-:W-:Y:S01]  /*47780*/  STL.64 [R1+0x8c8], R48 ;  /* 0x0008c83001007387 */ /* 0x000fe20000100a00 */
[----:B------:R-:W-:-:S03]  /*47790*/  IMAD.WIDE R36, R59, 0x4, R36 ;  /* 0x000000043b247825 */ /* 0x000fc600078e0224 */
[----:B------:R-:W-:Y:S01]  /*477a0*/  STL.64 [R1+0x8c0], R38 ;  /* 0x0008c02601007387 */ /* 0x000fe20000100a00 */
[----:B------:R-:W-:-:S03]  /*477b0*/  IMAD.WIDE R28, R59, 0x4, R68 ;  /* 0x000000043b1c7825 */ /* 0x000fc600078e0244 */
[----:B------:R1:W-:Y:S01]  /*477c0*/  STL.64 [R1+0x8b8], R36 ;  /* 0x0008b82401007387 */ /* 0x0003e20000100a00 */
[----:B--2---:R-:W-:-:S03]  /*477d0*/  IMAD.WIDE R18, R59, 0x4, R56 ;  /* 0x000000043b127825 */ /* 0x004fc600078e0238 */
[----:B------:R2:W-:Y:S04]  /*477e0*/  STL.64 [R1+0x8b0], R28 ;  /* 0x0008b01c01007387 */ /* 0x0005e80000100a00 */
[----:B------:R4:W-:Y:S04]  /*477f0*/  STL.64 [R1+0x8a8], R18 ;  /* 0x0008a81201007387 */ /* 0x0009e80000100a00 */
[----:B------:R-:W3:Y:S04]  /*47800*/  LDL.LU.64 R68, [R1+0x1b8] ;  /* 0x0001b80001447983 */ /* 0x000ee80000300a00 */
[----:B------:R1:W-:Y:S04]  /*47810*/  LDGSTS.E [R16+-0x70c00], [R48.64], P6 ;  /* 0x8f40000030107fae */ /* 0x0003e8000b121848 */
[----:B------:R1:W-:Y:S04]  /*47820*/  LDGSTS.E [R9+-0x6fc00], [R38.64], P6 ;  /* 0x9040000026097fae */ /* 0x0003e8000b121848 */
[----:B------:R-:W3:Y:S04]  /*47830*/  LDL.LU.64 R56, [R1+0x1a0] ;  /* 0x0001a00001387983 */ /* 0x000ee80000300a00 */
[----:B------:R1:W-:Y:S04]  /*47840*/  LDGSTS.E [R8+-0x6ec00], [R36.64], P6 ;  /* 0x9140000024087fae */ /* 0x0003e8000b121848 */
[----:B------:R2:W-:Y:S04]  /*47850*/  LDGSTS.E [R7+-0x6dc00], [R28.64], P6 ;  /* 0x924000001c077fae */ /* 0x0005e8000b121848 */
[----:B------:R4:W-:Y:S04]  /*47860*/  LDGSTS.E [R6+-0x6cc00], [R18.64], P6 ;  /* 0x9340000012067fae */ /* 0x0009e8000b121848 */
[----:B-1----:R-:W3:Y:S04]  /*47870*/  LDL.LU.64 R36, [R1+0x188] ;  /* 0x0001880001247983 */ /* 0x002ee80000300a00 */
[----:B------:R-:W3:Y:S04]  /*47880*/  LDL.LU.64 R148, [R1+0x168] ;  /* 0x0001680001947983 */ /* 0x000ee80000300a00 */
[----:B------:R-:W3:Y:S02]  /*47890*/  LDL.LU.64 R138, [R1+0x148] ;  /* 0x00014800018a7983 */ /* 0x000ee40000300a00 */
[----:B---3--:R-:W-:-:S05]  /*478a0*/  IMAD.WIDE R60, R59, 0x4, R118 ;  /* 0x000000043b3c7825 */ /* 0x008fca00078e0276 */
[----:B------:R1:W-:Y:S04]  /*478b0*/  STL.64 [R1+0x8a0], R60 ;  /* 0x0008a03c01007387 */ /* 0x0003e80000100a00 */
[----:B------:R1:W-:Y:S01]  /*478c0*/  LDGSTS.E [R16+-0x6bc00], [R60.64], P6 ;  /* 0x944000003c107fae */ /* 0x0003e2000b121848 */
[----:B------:R-:W-:-:S04]  /*478d0*/  IMAD.WIDE R48, R59, 0x4, R108 ;  /* 0x000000043b307825 */ /* 0x000fc800078e026c */
[C---:B------:R-:W-:Y:S01]  /*478e0*/  IMAD.WIDE R38, R59.reuse, 0x4, R98 ;  /* 0x000000043b267825 */ /* 0x040fe200078e0262 */
[----:B------:R3:W-:Y:S03]  /*478f0*/  STL.64 [R1+0x898], R48 ;  /* 0x0008983001007387 */ /* 0x0007e60000100a00 */
[C---:B--2---:R-:W-:Y:S01]  /*47900*/  IMAD.WIDE R28, R59.reuse, 0x4, R88 ;  /* 0x000000043b1c7825 */ /* 0x044fe200078e0258 */
[----:B------:R2:W-:Y:S03]  /*47910*/  STL.64 [R1+0x890], R38 ;  /* 0x0008902601007387 */ /* 0x0005e60000100a00 */
[C---:B----4-:R-:W-:Y:S01]  /*47920*/  IMAD.WIDE R18, R59.reuse, 0x4, R78 ;  /* 0x000000043b127825 */ /* 0x050fe200078e024e */
[----:B------:R2:W-:Y:S04]  /*47930*/  STL.64 [R1+0x888], R28 ;  /* 0x0008881c01007387 */ /* 0x0005e80000100a00 */
[----:B------:R1:W-:Y:S04]  /*47940*/  STL.64 [R1+0x878], R18 ;  /* 0x0008781201007387 */ /* 0x0003e80000100a00 */
[----:B------:R-:W4:Y:S04]  /*47950*/  LDL.LU.64 R128, [R1+0x128] ;  /* 0x0001280001807983 */ /* 0x000f280000300a00 */
[----:B------:R-:W4:Y:S04]  /*47960*/  LDL.LU.64 R118, [R1+0x108] ;  /* 0x0001080001767983 */ /* 0x000f280000300a00 */
[----:B------:R3:W-:Y:S04]  /*47970*/  LDGSTS.E [R9+-0x6ac00], [R48.64], P6 ;  /* 0x9540000030097fae */ /* 0x0007e8000b121848 */
[----:B------:R-:W4:Y:S04]  /*47980*/  LDL.LU.64 R108, [R1+0xe8] ;  /* 0x0000e800016c7983 */ /* 0x000f280000300a00 */
[----:B------:R-:W4:Y:S01]  /*47990*/  LDL.LU.64 R98, [R1+0xc8] ;  /* 0x0000c80001627983 */ /* 0x000f220000300a00 */
[----:B-1----:R-:W-:-:S03]  /*479a0*/  IMAD.WIDE R60, R59, 0x4, R68 ;  /* 0x000000043b3c7825 */ /* 0x002fc600078e0244 */
[----:B------:R2:W-:Y:S04]  /*479b0*/  LDGSTS.E [R8+-0x69c00], [R38.64], P6 ;  /* 0x9640000026087fae */ /* 0x0005e8000b121848 */
[----:B------:R-:W4:Y:S04]  /*479c0*/  LDL.LU.64 R88, [R1+0xa8] ;  /* 0x0000a80001587983 */ /* 0x000f280000300a00 */
[----:B------:R-:W4:Y:S01]  /*479d0*/  LDL.LU.64 R78, [R1+0x88] ;  /* 0x00008800014e7983 */ /* 0x000f220000300a00 */
[----:B---3--:R-:W-:-:S03]  /*479e0*/  IMAD.WIDE R48, R59, 0x4, R56 ;  /* 0x000000043b307825 */ /* 0x008fc600078e0238 */
[----:B------:R4:W-:Y:S04]  /*479f0*/  STL.64 [R1+0x868], R60 ;  /* 0x0008683c01007387 */ /* 0x0009e80000100a00 */
[----:B------:R-:W3:Y:S04]  /*47a00*/  LDL.LU.64 R68, [R1+0x68] ;  /* 0x0000680001447983 */ /* 0x000ee80000300a00 */
[----:B------:R1:W-:Y:S04]  /*47a10*/  STL.64 [R1+0x860], R48 ;  /* 0x0008603001007387 */ /* 0x0003e80000100a00 */
[----:B------:R1:W-:Y:S01]  /*47a20*/  LDGSTS.E [R7+-0x68c00], [R28.64], P6 ;  /* 0x974000001c077fae */ /* 0x0003e2000b121848 */
[----:B--2---:R-:W-:-:S03]  /*47a30*/  IMAD.WIDE R38, R59, 0x4, R36 ;  /* 0x000000043b267825 */ /* 0x004fc600078e0224 */
[----:B------:R2:W-:Y:S04]  /*47a40*/  LDGSTS.E [R6+-0x67c00], [R18.64], P6 ;  /* 0x9840000012067fae */ /* 0x0005e8000b121848 */
[----:B------:R-:W3:Y:S04]  /*47a50*/  LDL.LU.64 R36, [R1+0x40] ;  /* 0x0000400001247983 */ /* 0x000ee80000300a00 */
[----:B------:R4:W-:Y:S04]  /*47a60*/  STL.64 [R1+0x858], R38 ;  /* 0x0008582601007387 */ /* 0x0009e80000100a00 */
[----:B------:R-:W3:Y:S01]  /*47a70*/  LDL.LU.64 R56, [R1+0x18] ;  /* 0x0000180001387983 */ /* 0x000ee20000300a00 */
[----:B-1----:R-:W-:-:S03]  /*47a80*/  IMAD.WIDE R28, R59, 0x4, R148 ;  /* 0x000000043b1c7825 */ /* 0x002fc600078e0294 */
[----:B------:R4:W-:Y:S01]  /*47a90*/  LDGSTS.E [R16+-0x66c00], [R60.64], P6 ;  /* 0x994000003c107fae */ /* 0x0009e2000b121848 */
[----:B--2---:R-:W-:-:S03]  /*47aa0*/  IMAD.WIDE R18, R59, 0x4, R138 ;  /* 0x000000043b127825 */ /* 0x004fc600078e028a */
[----:B------:R1:W-:Y:S04]  /*47ab0*/  LDGSTS.E [R9+-0x65c00], [R48.64], P6 ;  /* 0x9a40000030097fae */ /* 0x0003e8000b121848 */
[----:B------:R2:W-:Y:S04]  /*47ac0*/  LDGSTS.E [R8+-0x64c00], [R38.64], P6 ;  /* 0x9b40000026087fae */ /* 0x0005e8000b121848 */
[----:B------:R1:W-:Y:S04]  /*47ad0*/  STL.64 [R1+0x850], R28 ;  /* 0x0008501c01007387 */ /* 0x0003e80000100a00 */
[----:B------:R1:W-:Y:S04]  /*47ae0*/  LDGSTS.E [R7+-0x63c00], [R28.64], P6 ;  /* 0x9c4000001c077fae */ /* 0x0003e8000b121848 */
[----:B------:R1:W-:Y:S04]  /*47af0*/  STL.64 [R1+0x848], R18 ;  /* 0x0008481201007387 */ /* 0x0003e80000100a00 */
[----:B------:R1:W-:Y:S01]  /*47b00*/  LDGSTS.E [R6+-0x62c00], [R18.64], P6 ;  /* 0x9d40000012067fae */ /* 0x0003e2000b121848 */
[----:B------:R-:W-:-:S04]  /*47b10*/  IMAD.WIDE R10, R59, 0x4, R10 ;  /* 0x000000043b0a7825 */ /* 0x000fc800078e020a */
[----:B------:R-:W-:-:S04]  /*47b20*/  IMAD.WIDE R20, R59, 0x4, R20 ;  /* 0x000000043b147825 */ /* 0x000fc800078e0214 */
[----:B------:R-:W-:-:S04]  /*47b30*/  IMAD.WIDE R30, R59, 0x4, R30 ;  /* 0x000000043b1e7825 */ /* 0x000fc800078e021e */
[----:B----4-:R-:W-:-:S04]  /*47b40*/  IMAD.WIDE R60, R59, 0x4, R128 ;  /* 0x000000043b3c7825 */ /* 0x010fc800078e0280 */
[C---:B-1----:R-:W-:Y:S01]  /*47b50*/  IMAD.WIDE R48, R59.reuse, 0x4, R118 ;  /* 0x000000043b307825 */ /* 0x042fe200078e0276 */
[----:B------:R-:W-:Y:S04]  /*47b60*/  STL.64 [R1+0x840], R60 ;  /* 0x0008403c01007387 */ /* 0x000fe80000100a00 */
[----:B------:R1:W-:Y:S01]  /*47b70*/  LDGSTS.E [R16+-0x61c00], [R60.64], P6 ;  /* 0x9e4000003c107fae */ /* 0x0003e2000b121848 */
[----:B--2---:R-:W-:-:S03]  /*47b80*/  IMAD.WIDE R38, R59, 0x4, R108 ;  /* 0x000000043b267825 */ /* 0x004fc600078e026c */
[----:B------:R2:W-:Y:S01]  /*47b90*/  STL.64 [R1+0x838], R48 ;  /* 0x0008383001007387 */ /* 0x0005e20000100a00 */
[----:B------:R-:W-:-:S03]  /*47ba0*/  IMAD.WIDE R28, R59, 0x4, R98 ;  /* 0x000000043b1c7825 */ /* 0x000fc600078e0262 */
[----:B------:R2:W-:Y:S04]  /*47bb0*/  LDGSTS.E [R9+-0x60c00], [R48.64], P6 ;  /* 0x9f40000030097fae */ /* 0x0005e8000b121848 */
[----:B------:R3:W-:Y:S01]  /*47bc0*/  STL.64 [R1+0x830], R38 ;  /* 0x0008302601007387 */ /* 0x0007e20000100a00 */
[----:B------:R-:W-:-:S03]  /*47bd0*/  IMAD.WIDE R18, R59, 0x4, R88 ;  /* 0x000000043b127825 */ /* 0x000fc600078e0258 */
[----:B------:R3:W-:Y:S01]  /*47be0*/  LDGSTS.E [R8+-0x5fc00], [R38.64], P6 ;  /* 0xa040000026087fae */ /* 0x0007e2000b121848 */
[----:B--2---:R-:W-:-:S03]  /*47bf0*/  IMAD.WIDE R48, R59, 0x4, R78 ;  /* 0x000000043b307825 */ /* 0x004fc600078e024e */
[----:B------:R-:W-:Y:S04]  /*47c00*/  STL.64 [R1+0x828], R28 ;  /* 0x0008281c01007387 */ /* 0x000fe80000100a00 */
[----:B------:R2:W-:Y:S01]  /*47c10*/  LDGSTS.E [R7+-0x5ec00], [R28.64], P6 ;  /* 0xa14000001c077fae */ /* 0x0005e2000b121848 */
[----:B---3--:R-:W-:-:S03]  /*47c20*/  IMAD.WIDE R38, R59, 0x4, R68 ;  /* 0x000000043b267825 */ /* 0x008fc600078e0244 */
[----:B------:R3:W-:Y:S04]  /*47c30*/  STL.64 [R1+0x820], R18 ;  /* 0x0008201201007387 */ /* 0x0007e80000100a00 */
[----:B------:R3:W-:Y:S04]  /*47c40*/  LDGSTS.E [R6+-0x5dc00], [R18.64], P6 ;  /* 0xa240000012067fae */ /* 0x0007e8000b121848 */
[----:B------:R-:W-:Y:S04]  /*47c50*/  STL.64 [R1+0x818], R48 ;  /* 0x0008183001007387 */ /* 0x000fe80000100a00 */
[----:B------:R1:W-:Y:S01]  /*47c60*/  LDGSTS.E [R16+-0x5cc00], [R48.64], P6 ;  /* 0xa340000030107fae */ /* 0x0003e2000b121848 */
[----:B------:R-:W-:-:S03]  /*47c70*/  IMAD.WIDE R36, R59, 0x4, R36 ;  /* 0x000000043b247825 */ /* 0x000fc600078e0224 */
[----:B------:R-:W-:Y:S01]  /*47c80*/  STL.64 [R1+0x810], R38 ;  /* 0x0008102601007387 */ /* 0x000fe20000100a00 */
[----:B---3--:R-:W-:-:S03]  /*47c90*/  IMAD.WIDE R18, R59, 0x4, R248 ;  /* 0x000000043b127825 */ /* 0x008fc600078e02f8 */
[----:B------:R3:W-:Y:S01]  /*47ca0*/  LDGSTS.E [R9+-0x5bc00], [R38.64], P6 ;  /* 0xa440000026097fae */ /* 0x0007e2000b121848 */
[----:B--2---:R-:W-:-:S03]  /*47cb0*/  IMAD.WIDE R28, R59, 0x4, R56 ;  /* 0x000000043b1c7825 */ /* 0x004fc600078e0238 */
[----:B------:R-:W-:Y:S04]  /*47cc0*/  STL.64 [R1+0x808], R36 ;  /* 0x0008082401007387 */ /* 0x000fe80000100a00 */
[----:B------:R2:W-:Y:S04]  /*47cd0*/  LDGSTS.E [R8+-0x5ac00], [R36.64], P6 ;  /* 0xa540000024087fae */ /* 0x0005e8000b121848 */
[----:B------:R4:W-:Y:S04]  /*47ce0*/  STL.64 [R1+0x800], R28 ;  /* 0x0008001c01007387 */ /* 0x0009e80000100a00 */
[----:B------:R4:W-:Y:S04]  /*47cf0*/  LDGSTS.E [R7+-0x59c00], [R28.64], P6 ;  /* 0xa64000001c077fae */ /* 0x0009e8000b121848 */
[----:B------:R1:W-:Y:S04]  /*47d00*/  STL.64 [R1+0x7f8], R18 ;  /* 0x0007f81201007387 */ /* 0x0003e80000100a00 */
[----:B------:R1:W-:Y:S01]  /*47d10*/  LDGSTS.E [R6+-0x58c00], [R18.64], P6 ;  /* 0xa740000012067fae */ /* 0x0003e2000b121848 */
[----:B----4-:R-:W-:-:S03]  /*47d20*/  IMAD.WIDE R28, R59, 0x4, R40 ;  /* 0x000000043b1c7825 */ /* 0x010fc600078e0228 */
[----:B------:R4:W-:Y:S04]  /*47d30*/  STL.64 [R1+0x7f0], R10 ;  /* 0x0007f00a01007387 */ /* 0x0009e80000100a00 */
[----:B------:R4:W-:Y:S01]  /*47d40*/  LDGSTS.E [R16+-0x57c00], [R10.64], P6 ;  /* 0xa84000000a107fae */ /* 0x0009e2000b121848 */
[----:B-1----:R-:W-:-:S03]  /*47d50*/  IMAD.WIDE R18, R59, 0x4, R50 ;  /* 0x000000043b127825 */ /* 0x002fc600078e0232 */
[----:B------:R1:W-:Y:S04]  /*47d60*/  STL.64 [R1+0x7e8], R20 ;  /* 0x0007e81401007387 */ /* 0x0003e80000100a00 */
[----:B------:R1:W-:Y:S04]  /*47d70*/  LDGSTS.E [R9+-0x56c00], [R20.64], P6 ;  /* 0xa940000014097fae */ /* 0x0003e8000b121848 */
[----:B------:R2:W-:Y:S01]  /*47d80*/  STL.64 [R1+0x7e0], R30 ;  /* 0x0007e01e01007387 */ /* 0x0005e20000100a00 */
[----:B----4-:R-:W-:-:S03]  /*47d90*/  IADD3 R10, R47, 0x100000, RZ ;  /* 0x001000002f0a7810 */ /* 0x010fc60007ffe0ff */
[----:B------:R2:W-:Y:S04]  /*47da0*/  LDGSTS.E [R8+-0x55c00], [R30.64], P6 ;  /* 0xaa4000001e087fae */ /* 0x0005e8000b121848 */
[----:B------:R4:W-:Y:S01]  /*47db0*/  STL.64 [R1+0x7d8], R28 ;  /* 0x0007d81c01007387 */ /* 0x0009e20000100a00 */
[----:B-1----:R-:W-:-:S03]  /*47dc0*/  IMAD.WIDE R20, R59, 0x4, R82 ;  /* 0x000000043b147825 */ /* 0x002fc600078e0252 */
[----:B------:R4:W-:Y:S01]  /*47dd0*/  LDGSTS.E [R7+-0x54c00], [R28.64], P6 ;  /* 0xab4000001c077fae */ /* 0x0009e2000b121848 */
[----:B--2---:R-:W-:-:S03]  /*47de0*/  IMAD.WIDE R30, R59, 0x4, R62 ;  /* 0x000000043b1e7825 */ /* 0x004fc600078e023e */
[----:B------:R1:W-:Y:S04]  /*47df0*/  STL.64 [R1+0x7d0], R18 ;  /* 0x0007d01201007387 */ /* 0x0003e80000100a00 */
[----:B------:R1:W-:Y:S01]  /*47e00*/  LDGSTS.E [R6+-0x53c00], [R18.64], P6 ;  /* 0xac40000012067fae */ /* 0x0003e2000b121848 */
[----:B----4-:R-:W-:-:S03]  /*47e10*/  IMAD.WIDE R28, R59, 0x4, R72 ;  /* 0x000000043b1c7825 */ /* 0x010fc600078e0248 */
[----:B------:R2:W-:Y:S01]  /*47e20*/  STL.64 [R1+0x7c8], R30 ;  /* 0x0007c81e01007387 */ /* 0x0005e20000100a00 */
[----:B------:R-:W-:-:S03]  /*47e30*/  IMAD.WIDE R16, R59, 0x4, R102 ;  /* 0x000000043b107825 */ /* 0x000fc600078e0266 */
        /* <DEDUP_REMOVED lines=15> */
[----:B------:R4:W-:Y:S01]  /*47f30*/  STL.64 [R1+0x798], R28 ;  /* 0x0007981c01007387 */ /* 0x0009e20000100a00 */
[----:B--2---:R-:W-:-:S03]  /*47f40*/  IMAD.WIDE R16, R59, 0x4, R152 ;  /* 0x000000043b107825 */ /* 0x004fc600078e0298 */
[----:B------:R2:W-:Y:S04]  /*47f50*/  STL.64 [R1+0x790], R20 ;  /* 0x0007901401007387 */ /* 0x0005e80000100a00 */
[----:B------:R1:W-:Y:S04]  /*47f60*/  STL.64 [R1+0x788], R18 ;  /* 0x0007881201007387 */ /* 0x0003e80000100a00 */
[----:B------:R1:W-:Y:S04]  /*47f70*/  STL.64 [R1+0x780], R16 ;  /* 0x0007801001007387 */ /* 0x0003e80000100a00 */
[----:B------:R-:W3:Y:S04]  /*47f80*/  LDL.LU.64 R36, [R1+0x1598] ;  /* 0x0015980001247983 */ /* 0x000ee80000300a00 */
[----:B------:R1:W-:Y:S04]  /*47f90*/  LDGSTS.E [R10+-0x4dc00], [R30.64], P6 ;  /* 0xb24000001e0a7fae */ /* 0x0003e8000b121848 */
[----:B------:R4:W-:Y:S04]  /*47fa0*/  LDGSTS.E [R9+-0x4cc00], [R28.64], P6 ;  /* 0xb34000001c097fae */ /* 0x0009e8000b121848 */
[----:B------:R2:W-:Y:S01]  /*47fb0*/  LDGSTS.E [R8+-0x4bc00], [R20.64], P6 ;  /* 0xb440000014087fae */ /* 0x0005e2000b121848 */
[----:B-1----:R-:W-:-:S03]  /*47fc0*/  IMAD.WIDE R30, R59, 0x4, R162 ;  /* 0x000000043b1e7825 */ /* 0x002fc600078e02a2 */
[----:B------:R1:W-:Y:S01]  /*47fd0*/  LDGSTS.E [R7+-0x4ac00], [R18.64], P6 ;  /* 0xb540000012077fae */ /* 0x0003e2000b121848 */
[----:B----4-:R-:W-:-:S03]  /*47fe0*/  IMAD.WIDE R28, R59, 0x4, R172 ;  /* 0x000000043b1c7825 */ /* 0x010fc600078e02ac */
[----:B------:R4:W-:Y:S01]  /*47ff0*/  LDGSTS.E [R6+-0x49c00], [R16.64], P6 ;  /* 0xb640000010067fae */ /* 0x0009e2000b121848 */
[----:B--2---:R-:W-:-:S03]  /*48000*/  IMAD.WIDE R20, R59, 0x4, R182 ;  /* 0x000000043b147825 */ /* 0x004fc600078e02b6 */
[----:B------:R2:W-:Y:S01]  /*48010*/  STL.64 [R1+0x778], R30 ;  /* 0x0007781e01007387 */ /* 0x0005e20000100a00 */
[----:B-1----:R-:W-:-:S03]  /*48020*/  IMAD.WIDE R18, R59, 0x4, R192 ;  /* 0x000000043b127825 */ /* 0x002fc600078e02c0 */
[----:B------:R1:W-:Y:S01]  /*48030*/  STL.64 [R1+0x770], R28 ;  /* 0x0007701c01007387 */ /* 0x0003e20000100a00 */
[----:B----4-:R-:W-:-:S03]  /*48040*/  IMAD.WIDE R16, R59, 0x4, R202 ;  /* 0x000000043b107825 */ /* 0x010fc600078e02ca */
[----:B------:R4:W-:Y:S04]  /*48050*/  STL.64 [R1+0x768], R20 ;  /* 0x0007681401007387 */ /* 0x0009e80000100a00 */
[----:B------:R1:W-:Y:S04]  /*48060*/  STL.64 [R1+0x760], R18 ;  /* 0x0007601201007387 */ /* 0x0003e80000100a00 */
[----:B------:R3:W-:Y:S04]  /*48070*/  STL.64 [R1+0x758], R16 ;  /* 0x0007581001007387 */ /* 0x0007e80000100a00 */
[----:B------:R-:W3:Y:S04]  /*48080*/  LDL.LU.64 R98, [R1+0x1570] ;  /* 0x0015700001627983 */ /* 0x000ee80000300a00 */
[----:B------:R-:W3:Y:S04]  /*48090*/  LDL.LU.64 R88, [R1+0x1548] ;  /* 0x0015480001587983 */ /* 0x000ee80000300a00 */
[----:B------:R-:W3:Y:S04]  /*480a0*/  LDL.LU.64 R78, [R1+0x1520] ;  /* 0x00152000014e7983 */ /* 0x000ee80000300a00 */
[----:B------:R2:W-:Y:S04]  /*480b0*/  LDGSTS.E [R10+-0x48c00], [R30.64], P6 ;  /* 0xb74000001e0a7fae */ /* 0x0005e8000b121848 */
[----:B------:R-:W3:Y:S04]  /*480c0*/  LDL.LU.64 R68, [R1+0x14f8] ;  /* 0x0014f80001447983 */ /* 0x000ee80000300a00 */
[----:B------:R1:W-:Y:S04]  /*480d0*/  LDGSTS.E [R9+-0x47c00], [R28.64], P6 ;  /* 0xb84000001c097fae */ /* 0x0003e8000b121848 */
[----:B------:R-:W3:Y:S01]  /*480e0*/  LDL.LU.64 R56, [R1+0x14d0] ;  /* 0x0014d00001387983 */ /* 0x000ee20000300a00 */
[----:B--2---:R-:W-:-:S03]  /*480f0*/  IMAD.WIDE R30, R59, 0x4, R212 ;  /* 0x000000043b1e7825 */ /* 0x004fc600078e02d4 */
[----:B------:R4:W-:Y:S01]  /*48100*/  LDGSTS.E [R8+-0x46c00], [R20.64], P6 ;  /* 0xb940000014087fae */ /* 0x0009e2000b121848 */
[----:B-1----:R-:W-:-:S03]  /*48110*/  IMAD.WIDE R28, R59, 0x4, R222 ;  /* 0x000000043b1c7825 */ /* 0x002fc600078e02de */
[----:B------:R1:W-:Y:S04]  /*48120*/  LDGSTS.E [R7+-0x45c00], [R18.64], P6 ;  /* 0xba40000012077fae */ /* 0x0003e8000b121848 */
[----:B------:R3:W-:Y:S01]  /*48130*/  LDGSTS.E [R6+-0x44c00], [R16.64], P6 ;  /* 0xbb40000010067fae */ /* 0x0007e2000b121848 */
[----:B----4-:R-:W-:-:S03]  /*48140*/  IMAD.WIDE R20, R59, 0x4, R232 ;  /* 0x000000043b147825 */ /* 0x010fc600078e02e8 */
[----:B------:R2:W-:Y:S01]  /*48150*/  STL.64 [R1+0x750], R30 ;  /* 0x0007501e01007387 */ /* 0x0005e20000100a00 */
[----:B-1----:R-:W-:-:S03]  /*48160*/  IMAD.WIDE R18, R59, 0x4, R242 ;  /* 0x000000043b127825 */ /* 0x002fc600078e02f2 */
[----:B------:R1:W-:Y:S04]  /*48170*/  STL.64 [R1+0x748], R28 ;  /* 0x0007481c01007387 */ /* 0x0003e80000100a00 */
[----:B------:R4:W-:Y:S04]  /*48180*/  STL.64 [R1+0x740], R20 ;  /* 0x0007401401007387 */ /* 0x0009e80000100a00 */
[----:B------:R1:W-:Y:S01]  /*48190*/  STL.64 [R1+0x5a0], R18 ;  /* 0x0005a01201007387 */ /* 0x0003e20000100a00 */
[----:B------:R-:W-:-:S03]  /*481a0*/  IMAD.SHL.U32 R27, R27, 0x4, RZ ;  /* 0x000000041b1b7824 */ /* 0x000fc600078e00ff */
[----:B------:R2:W-:Y:S01]  /*481b0*/  LDGSTS.E [R10+-0x43c00], [R30.64], P6 ;  /* 0xbc4000001e0a7fae */ /* 0x0005e2000b121848 */
[----:B---3--:R-:W-:Y:S01]  /*481c0*/  IMAD.WIDE R16, R59, 0x4, R36 ;  /* 0x000000043b107825 */ /* 0x008fe200078e0224 */
[----:B------:R-:W-:Y:S02]  /*481d0*/  LOP3.LUT R58, R27, 0x30, RZ, 0x3c, !PT ;  /* 0x000000301b3a7812 */ /* 0x000fe400078e3cff */
[----:B------:R1:W-:Y:S04]  /*481e0*/  LDGSTS.E [R9+-0x42c00], [R28.64], P6 ;  /* 0xbd4000001c097fae */ /* 0x0003e8000b121848 */
[----:B------:R2:W-:Y:S04]  /*481f0*/  STL.64 [R1+0x738], R16 ;  /* 0x0007381001007387 */ /* 0x0005e80000100a00 */
[----:B------:R-:W3:Y:S04]  /*48200*/  LDL.LU.64 R128, [R1+0x14a8] ;  /* 0x0014a80001807983 */ /* 0x000ee80000300a00 */
[----:B------:R-:W3:Y:S04]  /*48210*/  LDL.LU.64 R118, [R1+0x1480] ;  /* 0x0014800001767983 */ /* 0x000ee80000300a00 */
[----:B------:R-:W3:Y:S04]  /*48220*/  LDL.LU.64 R108, [R1+0x1458] ;  /* 0x00145800016c7983 */ /* 0x000ee80000300a00 */
[----:B------:R-:W3:Y:S04]  /*48230*/  LDL.LU.64 R46, [R1+0x1428] ;  /* 0x00142800012e7983 */ /* 0x000ee80000300a00 */
[----:B------:R-:W3:Y:S01]  /*48240*/  LDL.LU.64 R36, [R1+0x13f8] ;  /* 0x0013f80001247983 */ /* 0x000ee20000300a00 */
[----:B------:R-:W-:-:S03]  /*48250*/  IADD3 R6, R58, 0x100000, RZ ;  /* 0x001000003a067810 */ /* 0x000fc60007ffe0ff */
[----:B------:R4:W-:Y:S04]  /*48260*/  LDGSTS.E [R8+-0x41c00], [R20.64], P6 ;  /* 0xbe40000014087fae */ /* 0x0009e8000b121848 */
[----:B------:R1:W-:Y:S04]  /*48270*/  LDGSTS.E [R7+-0x40c00], [R18.64], P6 ;  /* 0xbf40000012077fae */ /* 0x0003e8000b121848 */
[----:B------:R1:W-:Y:S01]  /*48280*/  LDGSTS.E [R6+-0x7fa00], [R16.64], P6 ;  /* 0x8060000010067fae */ /* 0x0003e2000b121848 */
[----:B--2---:R-:W-:-:S04]  /*48290*/  IMAD.WIDE R30, R59, 0x4, R98 ;  /* 0x000000043b1e7825 */ /* 0x004fc800078e0262 */
[C---:B-1----:R-:W-:Y:S01]  /*482a0*/  IMAD.WIDE R28, R59.reuse, 0x4, R88 ;  /* 0x000000043b1c7825 */ /* 0x042fe200078e0258 */
[----:B------:R3:W-:Y:S03]  /*482b0*/  STL.64 [R1+0x730], R30 ;  /* 0x0007301e01007387 */ /* 0x0007e60000100a00 */
[C---:B----4-:R-:W-:Y:S01]  /*482c0*/  IMAD.WIDE R20, R59.reuse, 0x4, R78 ;  /* 0x000000043b147825 */ /* 0x050fe200078e024e */
[----:B------:R1:W-:Y:S01]  /*482d0*/  STL.64 [R1+0x728], R28 ;  /* 0x0007281c01007387 */ /* 0x0003e20000100a00 */
[C---:B------:R-:W-:Y:S02]  /*482e0*/  IADD3 R10, R58.reuse, 0x100000, RZ ;  /* 0x001000003a0a7810 */ /* 0x040fe40007ffe0ff */
[----:B------:R-:W-:Y:S01]  /*482f0*/  IMAD.WIDE R18, R59, 0x4, R68 ;  /* 0x000000043b127825 */ /* 0x000fe200078e0244 */
[----:B------:R2:W-:Y:S01]  /*48300*/  STL.64 [R1+0x720], R20 ;  /* 0x0007201401007387 */ /* 0x0005e20000100a00 */
[----:B------:R-:W-:-:S02]  /*48310*/  IADD3 R9, R58, 0x100000, RZ ;  /* 0x001000003a097810 */ /* 0x000fc40007ffe0ff */
[----:B------:R-:W-:Y:S01]  /*48320*/  IMAD.WIDE R16, R59, 0x4, R56 ;  /* 0x000000043b107825 */ /* 0x000fe200078e0238 */
[----:B------:R4:W-:Y:S01]  /*48330*/  STL.64 [R1+0x718], R18 ;  /* 0x0007181201007387 */ /* 0x0009e20000100a00 */
[----:B------:R-:W-:-:S03]  /*48340*/  IADD3 R8, R58, 0x100000, RZ ;  /* 0x001000003a087810 */ /* 0x000fc60007ffe0ff */
[----:B------:R1:W-:Y:S01]  /*48350*/  STL.64 [R1+0x710], R16 ;  /* 0x0007101001007387 */ /* 0x0003e20000100a00 */
[----:B------:R-:W-:-:S03]  /*48360*/  IADD3 R7, R58, 0x100000, RZ ;  /* 0x001000003a077810 */ /* 0x000fc60007ffe0ff */
[----:B------:R-:W3:Y:S04]  /*48370*/  LDL.LU.64 R98, [R1+0x13c8] ;  /* 0x0013c80001627983 */ /* 0x000ee80000300a00 */
[----:B------:R-:W3:Y:S04]  /*48380*/  LDL.LU.64 R88, [R1+0x1398] ;  /* 0x0013980001587983 */ /* 0x000ee80000300a00 */
[----:B------:R-:W3:Y:S04]  /*48390*/  LDL.LU.64 R78, [R1+0x1368] ;  /* 0x00136800014e7983 */ /* 0x000ee80000300a00 */
[----:B------:R3:W-:Y:S04]  /*483a0*/  LDGSTS.E [R10+-0x7ea00], [R30.64], P6 ;  /* 0x816000001e0a7fae */ /* 0x0007e8000b121848 */
[----:B------:R-:W3:Y:S04]  /*483b0*/  LDL.LU.64 R68, [R1+0xec0] ;  /* 0x000ec00001447983 */ /* 0x000ee80000300a00 */
[----:B------:R1:W-:Y:S04]  /*483c0*/  LDGSTS.E [R9+-0x7da00], [R28.64], P6 ;  /* 0x826000001c097fae */ /* 0x0003e8000b121848 */
[----:B------:R-:W3:Y:S04]  /*483d0*/  LDL.LU.64 R56, [R1+0xe80] ;  /* 0x000e800001387983 */ /* 0x000ee80000300a00 */
[----:B------:R2:W-:Y:S04]  /*483e0*/  LDGSTS.E [R8+-0x7ca00], [R20.64], P6 ;  /* 0x8360000014087fae */ /* 0x0005e8000b121848 */
[----:B------:R4:W-:Y:S04]  /*483f0*/  LDGSTS.E [R7+-0x7ba00], [R18.64], P6 ;  /* 0x8460000012077fae */ /* 0x0009e8000b121848 */
[----:B------:R1:W-:Y:S01]  /*48400*/  LDGSTS.E [R6+-0x7aa00], [R16.64], P6 ;  /* 0x8560000010067fae */ /* 0x0003e2000b121848 */
[----:B---3--:R-:W-:-:S04]  /*48410*/  IMAD.WIDE R30, R59, 0x4, R128 ;  /* 0x000000043b1e7825 */ /* 0x008fc800078e0280 */
[C---:B-1----:R-:W-:Y:S01]  /*48420*/  IMAD.WIDE R28, R59.reuse, 0x4, R118 ;  /* 0x000000043b1c7825 */ /* 0x042fe200078e0276 */
[----:B------:R1:W-:Y:S03]  /*48430*/  STL.64 [R1+0x708], R30 ;  /* 0x0007081e01007387 */ /* 0x0003e60000100a00 */
[C---:B--2---:R-:W-:Y:S01]  /*48440*/  IMAD.WIDE R20, R59.reuse, 0x4, R108 ;  /* 0x000000043b147825 */ /* 0x044fe200078e026c */
[----:B------:R2:W-:Y:S03]  /*48450*/  STL.64 [R1+0x700], R28 ;  /* 0x0007001c01007387 */ /* 0x0005e60000100a00 */
[C---:B----4-:R-:W-:Y:S01]  /*48460*/  IMAD.WIDE R18, R59.reuse, 0x4, R46 ;  /* 0x000000043b127825 */ /* 0x050fe200078e022e */
[----:B------:R2:W-:Y:S03]  /*48470*/  STL.64 [R1+0x6f8], R20 ;  /* 0x0006f81401007387 */ /* 0x0005e60000100a00 */
[C---:B------:R-:W-:Y:S01]  /*48480*/  IMAD.WIDE R16, R59.reuse, 0x4, R36 ;  /* 0x000000043b107825 */ /* 0x040fe200078e0224 */
[----:B------:R4:W-:Y:S04]  /*48490*/  STL.64 [R1+0x6f0], R18 ;  /* 0x0006f01201007387 */ /* 0x0009e80000100a00 */
[----:B------:R1:W-:Y:S04]  /*484a0*/  STL.64 [R1+0x6d8], R16 ;  /* 0x0006d81001007387 */ /* 0x0003e80000100a00 */
[----:B------:R-:W3:Y:S04]  /*484b0*/  LDL.LU.64 R128, [R1+0xe48] ;  /* 0x000e480001807983 */ /* 0x000ee80000300a00 */
[----:B------:R-:W3:Y:S04]  /*484c0*/  LDL.LU.64 R118, [R1+0xe18] ;  /* 0x000e180001767983 */ /* 0x000ee80000300a00 */
[----:B------:R-:W3:Y:S04]  /*484d0*/  LDL.LU.64 R108, [R1+0xdf0] ;  /* 0x000df000016c7983 */ /* 0x000ee80000300a00 */
[----:B------:R-:W3:Y:S04]  /*484e0*/  LDL.LU.64 R46, [R1+0xdc8] ;  /* 0x000dc800012e7983 */ /* 0x000ee80000300a00 */
[----:B------:R-:W3:Y:S04]  /*484f0*/  LDL.LU.64 R36, [R1+0xda8] ;  /* 0x000da80001247983 */ /* 0x000ee80000300a00 */
[----:B------:R1:W-:Y:S04]  /*48500*/  LDGSTS.E [R10+-0x79a00], [R30.64], P6 ;  /* 0x866000001e0a7fae */ /* 0x0003e8000b121848 */
[----:B------:R2:W-:Y:S04]  /*48510*/  LDGSTS.E [R9+-0x78a00], [R28.64], P6 ;  /* 0x876000001c097fae */ /* 0x0005e8000b121848 */
[----:B------:R1:W-:Y:S04]  /*48520*/  LDGSTS.E [R8+-0x77a00], [R20.64], P6 ;  /* 0x8860000014087fae */ /* 0x0003e8000b121848 */
[----:B------:R4:W-:Y:S04]  /*48530*/  LDGSTS.E [R7+-0x76a00], [R18.64], P6 ;  /* 0x8960000012077fae */ /* 0x0009e8000b121848 */
[----:B------:R2:W-:Y:S01]  /*48540*/  LDGSTS.E [R6+-0x75a00], [R16.64], P6 ;  /* 0x8a60000010067fae */ /* 0x0005e2000b121848 */
[----:B-1----:R-:W-:-:S04]  /*48550*/  IMAD.WIDE R30, R59, 0x4, R98 ;  /* 0x000000043b1e7825 */ /* 0x002fc800078e0262 */
[C---:B--2---:R-:W-:Y:S01]  /*48560*/  IMAD.WIDE R28, R59.reuse, 0x4, R88 ;  /* 0x000000043b1c7825 */ /* 0x044fe200078e0258 */
[----:B------:R3:W-:Y:S03]  /*48570*/  STL.64 [R1+0x6d0], R30 ;  /* 0x0006d01e01007387 */ /* 0x0007e60000100a00 */
[C---:B------:R-:W-:Y:S01]  /*48580*/  IMAD.WIDE R20, R59.reuse, 0x4, R78 ;  /* 0x000000043b147825 */ /* 0x040fe200078e024e */
        /* <DEDUP_REMOVED lines=12> */
[----:B------:R2:W-:Y:S04]  /*48650*/  LDGSTS.E [R8+-0x72a00], [R20.64], P6 ;  /* 0x8d60000014087fae */ /* 0x0005e8000b121848 */
[----:B------:R-:W3:Y:S04]  /*48660*/  LDL.LU.64 R56, [R1+0x310] ;  /* 0x0003100001387983 */ /* 0x000ee80000300a00 */
        /* <DEDUP_REMOVED lines=14> */
[----:B------:R1:W-:Y:S04]  /*48750*/  LDGSTS.E [R10+-0x6fa00], [R30.64], P6 ;  /* 0x906000001e0a7fae */ /* 0x0003e8000b121848 */
[----:B------:R2:W-:Y:S04]  /*48760*/  LDGSTS.E [R9+-0x6ea00], [R28.64], P6 ;  /* 0x916000001c097fae */ /* 0x0005e8000b121848 */
[----:B------:R1:W-:Y:S04]  /*48770*/  LDGSTS.E [R8+-0x6da00], [R20.64], P6 ;  /* 0x9260000014087fae */ /* 0x0003e8000b121848 */
[----:B------:R4:W-:Y:S04]  /*48780*/  LDGSTS.E [R7+-0x6ca00], [R18.64], P6 ;  /* 0x9360000012077fae */ /* 0x0009e8000b121848 */
[----:B------:R-:W3:Y:S04]  /*48790*/  LDL.LU.64 R138, [R1+0x160] ;  /* 0x00016000018a7983 */ /* 0x000ee80000300a00 */
[----:B------:R-:W3:Y:S04]  /*487a0*/  LDL.LU.64 R128, [R1+0x140] ;  /* 0x0001400001807983 */ /* 0x000ee80000300a00 */
[----:B------:R1:W-:Y:S04]  /*487b0*/  LDGSTS.E [R6+-0x6ba00], [R16.64], P6 ;  /* 0x9460000010067fae */ /* 0x0003e8000b121848 */
[----:B------:R-:W3:Y:S01]  /*487c0*/  LDL.LU.64 R118, [R1+0x120] ;  /* 0x0001200001767983 */ /* 0x000ee20000300a00 */
[----:B-1----:R-:W-:-:S04]  /*487d0*/  IMAD.WIDE R30, R59, 0x4, R98 ;  /* 0x000000043b1e7825 */ /* 0x002fc800078e0262 */
[C---:B--2---:R-:W-:Y:S01]  /*487e0*/  IMAD.WIDE R28, R59.reuse, 0x4, R88 ;  /* 0x000000043b1c7825 */ /* 0x044fe200078e0258 */
[----:B------:R3:W-:Y:S03]  /*487f0*/  STL.64 [R1+0x660], R30 ;  /* 0x0006601e01007387 */ /* 0x0007e60000100a00 */
[C---:B------:R-:W-:Y:S01]  /*48800*/  IMAD.WIDE R20, R59.reuse, 0x4, R78 ;  /* 0x000000043b147825 */ /* 0x040fe200078e024e */
[----:B------:R1:W-:Y:S03]  /*48810*/  STL.64 [R1+0x628], R28 ;  /* 0x0006281c01007387 */ /* 0x0003e60000100a00 */
[C---:B----4-:R-:W-:Y:S01]  /*48820*/  IMAD.WIDE R18, R59.reuse, 0x4, R68 ;  /* 0x000000043b127825 */ /* 0x050fe200078e0244 */
[----:B------:R2:W-:Y:S04]  /*48830*/  STL.64 [R1+0x620], R20 ;  /* 0x0006201401007387 */ /* 0x0005e80000100a00 */
[----:B------:R4:W-:Y:S04]  /*48840*/  STL.64 [R1+0x5b8], R18 ;  /* 0x0005b81201007387 */ /* 0x0009e80000100a00 */
[----:B------:R-:W3:Y:S01]  /*48850*/  LDL.LU.64 R108, [R1+0x100] ;  /* 0x00010000016c7983 */ /* 0x000ee20000300a00 */
[----:B------:R-:W-:-:S03]  /*48860*/  IMAD.WIDE R16, R59, 0x4, R56 ;  /* 0x000000043b107825 */ /* 0x000fc600078e0238 */
[----:B------:R3:W-:Y:S04]  /*48870*/  LDGSTS.E [R10+-0x6aa00], [R30.64], P6 ;  /* 0x956000001e0a7fae */ /* 0x0007e8000b121848 */
        /* <DEDUP_REMOVED lines=9> */
[----:B------:R1:W-:Y:S01]  /*48910*/  LDGSTS.E [R6+-0x66a00], [R16.64], P6 ;  /* 0x9960000010067fae */ /* 0x0003e2000b121848 */
[----:B---3--:R-:W-:-:S03]  /*48920*/  IMAD.WIDE R30, R59, 0x4, R46 ;  /* 0x000000043b1e7825 */ /* 0x008fc600078e022e */
[----:B------:R-:W3:Y:S01]  /*48930*/  LDL.LU.64 R46, [R1+0x38] ;  /* 0x00003800012e7983 */ /* 0x000ee20000300a00 */
[----:B-1----:R-:W-:-:S03]  /*48940*/  IMAD.WIDE R28, R59, 0x4, R36 ;  /* 0x000000043b1c7825 */ /* 0x002fc600078e0224 */
[----:B------:R1:W-:Y:S04]  /*48950*/  STL.64 [R1+0x5a8], R30 ;  /* 0x0005a81e01007387 */ /* 0x0003e80000100a00 */
[----:B------:R-:W3:Y:S04]  /*48960*/  LDL.LU.64 R36, [R1+0x10] ;  /* 0x0000100001247983 */ /* 0x000ee80000300a00 */
[----:B------:R1:W-:Y:S04]  /*48970*/  LDGSTS.E [R10+-0x65a00], [R30.64], P6 ;  /* 0x9a6000001e0a7fae */ /* 0x0003e8000b121848 */
[----:B------:R1:W-:Y:S04]  /*48980*/  STL.64 [R1+0x598], R28 ;  /* 0x0005981c01007387 */ /* 0x0003e80000100a00 */
[----:B------:R1:W-:Y:S01]  /*48990*/  LDGSTS.E [R9+-0x64a00], [R28.64], P6 ;  /* 0x9b6000001c097fae */ /* 0x0003e2000b121848 */
[----:B--2---:R-:W-:-:S04]  /*489a0*/  IMAD.WIDE R20, R59, 0x4, R138 ;  /* 0x000000043b147825 */ /* 0x004fc800078e028a */
[C---:B----4-:R-:W-:Y:S01]  /*489b0*/  IMAD.WIDE R18, R59.reuse, 0x4, R128 ;  /* 0x000000043b127825 */ /* 0x050fe200078e0280 */
[----:B------:R2:W-:Y:S04]  /*489c0*/  STL.64 [R1+0x590], R20 ;  /* 0x0005901401007387 */ /* 0x0005e80000100a00 */
[----:B------:R2:W-:Y:S01]  /*489d0*/  LDGSTS.E [R8+-0x63a00], [R20.64], P6 ;  /* 0x9c60000014087fae */ /* 0x0005e2000b121848 */
[----:B------:R-:W-:-:S03]  /*489e0*/  IMAD.WIDE R16, R59, 0x4, R118 ;  /* 0x000000043b107825 */ /* 0x000fc600078e0276 */
[----:B------:R4:W-:Y:S04]  /*489f0*/  STL.64 [R1+0x588], R18 ;  /* 0x0005881201007387 */ /* 0x0009e80000100a00 */
[----:B------:R4:W-:Y:S04]  /*48a00*/  LDGSTS.E [R7+-0x62a00], [R18.64], P6 ;  /* 0x9d60000012077fae */ /* 0x0009e8000b121848 */
[----:B------:R1:W-:Y:S04]  /*48a10*/  STL.64 [R1+0x580], R16 ;  /* 0x0005801001007387 */ /* 0x0003e80000100a00 */
[----:B------:R1:W-:Y:S01]  /*48a20*/  LDGSTS.E [R6+-0x61a00], [R16.64], P6 ;  /* 0x9e60000010067fae */ /* 0x0003e2000b121848 */
[----:B------:R-:W-:-:S04]  /*48a30*/  IMAD.WIDE R2, R59, 0x4, R2 ;  /* 0x000000043b027825 */ /* 0x000fc800078e0202 */
[----:B------:R-:W-:-:S04]  /*48a40*/  IMAD.WIDE R12, R59, 0x4, R12 ;  /* 0x000000043b0c7825 */ /* 0x000fc800078e020c */
[----:B-1----:R-:W-:-:S05]  /*48a50*/  IMAD.WIDE R30, R59, 0x4, R108 ;  /* 0x000000043b1e7825 */ /* 0x002fca00078e026c */
[----:B------:R-:W-:Y:S04]  /*48a60*/  STL.64 [R1+0x578], R30 ;  /* 0x0005781e01007387 */ /* 0x000fe80000100a00 */
[----:B------:R1:W-:Y:S01]  /*48a70*/  LDGSTS.E [R10+-0x60a00], [R30.64], P6 ;  /* 0x9f6000001e0a7fae */ /* 0x0003e2000b121848 */
[----:B------:R-:W-:-:S04]  /*48a80*/  IMAD.WIDE R28, R59, 0x4, R98 ;  /* 0x000000043b1c7825 */ /* 0x000fc800078e0262 */
[C---:B--2---:R-:W-:Y:S01]  /*48a90*/  IMAD.WIDE R20, R59.reuse, 0x4, R88 ;  /* 0x000000043b147825 */ /* 0x044fe200078e0258 */
[----:B------:R-:W-:Y:S03]  /*48aa0*/  STL.64 [R1+0x570], R28 ;  /* 0x0005701c01007387 */ /* 0x000fe60000100a00 */
[C---:B----4-:R-:W-:Y:S01]  /*48ab0*/  IMAD.WIDE R18, R59.reuse, 0x4, R78 ;  /* 0x000000043b127825 */ /* 0x050fe200078e024e */
[----:B------:R2:W-:Y:S03]  /*48ac0*/  LDGSTS.E [R9+-0x5fa00], [R28.64], P6 ;  /* 0xa06000001c097fae */ /* 0x0005e6000b121848 */
[C---:B------:R-:W-:Y:S01]  /*48ad0*/  IMAD.WIDE R16, R59.reuse, 0x4, R68 ;  /* 0x000000043b107825 */ /* 0x040fe200078e0244 */
[----:B------:R4:W-:Y:S04]  /*48ae0*/  STL.64 [R1+0x568], R20 ;  /* 0x0005681401007387 */ /* 0x0009e80000100a00 */
[----:B------:R4:W-:Y:S04]  /*48af0*/  LDGSTS.E [R8+-0x5ea00], [R20.64], P6 ;  /* 0xa160000014087fae */ /* 0x0009e8000b121848 */
[----:B------:R-:W-:Y:S04]  /*48b00*/  STL.64 [R1+0x560], R18 ;  /* 0x0005601201007387 */ /* 0x000fe80000100a00 */
[----:B------:R3:W-:Y:S01]  /*48b10*/  LDGSTS.E [R7+-0x5da00], [R18.64], P6 ;  /* 0xa260000012077fae */ /* 0x0007e2000b121848 */
[----:B----4-:R-:W-:-:S03]  /*48b20*/  IMAD.WIDE R20, R59, 0x4, R56 ;  /* 0x000000043b147825 */ /* 0x010fc600078e0238 */
[----:B------:R-:W-:Y:S04]  /*48b30*/  STL.64 [R1+0x558], R16 ;  /* 0x0005581001007387 */ /* 0x000fe80000100a00 */
[----:B------:R4:W-:Y:S04]  /*48b40*/  LDGSTS.E [R6+-0x5ca00], [R16.64], P6 ;  /* 0xa360000010067fae */ /* 0x0009e8000b121848 */
[----:B------:R1:W-:Y:S04]  /*48b50*/  STL.64 [R1+0x550], R20 ;  /* 0x0005501401007387 */ /* 0x0003e80000100a00 */
[----:B------:R1:W-:Y:S02]  /*48b60*/  LDGSTS.E [R10+-0x5ba00], [R20.64], P6 ;  /* 0xa4600000140a7fae */ /* 0x0003e4000b121848 */
[----:B-1----:R-:W-:-:S04]  /*48b70*/  IMAD.WIDE R20, R59, 0x4, R22 ;  /* 0x000000043b147825 */ /* 0x002fc800078e0216 */
[----:B------:R-:W-:-:S04]  /*48b80*/  IMAD.WIDE R10, R59, 0x4, R64 ;  /* 0x000000043b0a7825 */ /* 0x000fc800078e0240 */
[----:B---3--:R-:W-:-:S04]  /*48b90*/  IMAD.WIDE R18, R59, 0x4, R46 ;  /* 0x000000043b127825 */ /* 0x008fc800078e022e */
[C---:B----4-:R-:W-:Y:S01]  /*48ba0*/  IMAD.WIDE R16, R59.reuse, 0x4, R36 ;  /* 0x000000043b107825 */ /* 0x050fe200078e0224 */
[----:B------:R1:W-:Y:S04]  /*48bb0*/  STL.64 [R1+0x540], R18 ;  /* 0x0005401201007387 */ /* 0x0003e80000100a00 */
[----:B------:R1:W-:Y:S04]  /*48bc0*/  LDGSTS.E [R9+-0x5aa00], [R18.64], P6 ;  /* 0xa560000012097fae */ /* 0x0003e8000b121848 */
[----:B------:R3:W-:Y:S04]  /*48bd0*/  STL.64 [R1+0x538], R16 ;  /* 0x0005381001007387 */ /* 0x0007e80000100a00 */
[----:B------:R3:W-:Y:S04]  /*48be0*/  LDGSTS.E [R8+-0x59a00], [R16.64], P6 ;  /* 0xa660000010087fae */ /* 0x0007e8000b121848 */
[----:B------:R4:W-:Y:S01]  /*48bf0*/  STL.64 [R1+0x530], R2 ;  /* 0x0005300201007387 */ /* 0x0009e20000100a00 */
[----:B-1----:R-:W-:-:S03]  /*48c00*/  IMAD.WIDE R18, R59, 0x4, R32 ;  /* 0x000000043b127825 */ /* 0x002fc600078e0220 */
[----:B------:R4:W-:Y:S04]  /*48c10*/  LDGSTS.E [R7+-0x58a00], [R2.64], P6 ;  /* 0xa760000002077fae */ /* 0x0009e8000b121848 */
[----:B------:R1:W-:Y:S01]  /*48c20*/  STL.64 [R1+0x528], R12 ;  /* 0x0005280c01007387 */ /* 0x0003e20000100a00 */
[----:B---3--:R-:W-:-:S03]  /*48c30*/  IMAD.WIDE R16, R59, 0x4, R42 ;  /* 0x000000043b107825 */ /* 0x008fc600078e022a */
[----:B------:R1:W-:Y:S01]  /*48c40*/  LDGSTS.E [R6+-0x57a00], [R12.64], P6 ;  /* 0xa86000000c067fae */ /* 0x0003e2000b121848 */
[----:B----4-:R-:W-:-:S03]  /*48c50*/  IADD3 R3, R58, 0x100000, RZ ;  /* 0x001000003a037810 */ /* 0x010fc60007ffe0ff */
[----:B------:R3:W-:Y:S01]  /*48c60*/  STL.64 [R1+0x518], R20 ;  /* 0x0005181401007387 */ /* 0x0007e20000100a00 */
[----:B------:R-:W-:-:S03]  /*48c70*/  IADD3 R2, R58, 0x100000, RZ ;  /* 0x001000003a027810 */ /* 0x000fc60007ffe0ff */
        /* <DEDUP_REMOVED lines=30> */
[----:B------:R4:W-:Y:S01]  /*48e60*/  STL.64 [R1+0x478], R18 ;  /* 0x0004781201007387 */ /* 0x0009e20000100a00 */
[----:B-1----:R-:W-:-:S03]  /*48e70*/  IMAD.WIDE R10, R59, 0x4, R164 ;  /* 0x000000043b0a7825 */ /* 0x002fc600078e02a4 */
[----:B------:R1:W-:Y:S04]  /*48e80*/  STL.64 [R1+0x470], R16 ;  /* 0x0004701001007387 */ /* 0x0003e80000100a00 */
[----:B------:R1:W-:Y:S04]  /*48e90*/  STL.64 [R1+0x468], R12 ;  /* 0x0004680c01007387 */ /* 0x0003e80000100a00 */
[----:B------:R1:W-:Y:S04]  /*48ea0*/  STL.64 [R1+0x460], R10 ;  /* 0x0004600a01007387 */ /* 0x0003e80000100a00 */
[----:B------:R-:W2:Y:S04]  /*48eb0*/  LDL.LU.64 R98, [R1+0x16b8] ;  /* 0x0016b80001627983 */ /* 0x000ea80000300a00 */
[----:B------:R-:W2:Y:S04]  /*48ec0*/  LDL.LU.64 R36, [R1+0x1698] ;  /* 0x0016980001247983 */ /* 0x000ea80000300a00 */
[----:B------:R3:W-:Y:S04]  /*48ed0*/  LDGSTS.E [R8+-0x4ca00], [R20.64], P6 ;  /* 0xb360000014087fae */ /* 0x0007e8000b121848 */
[----:B------:R4:W-:Y:S04]  /*48ee0*/  LDGSTS.E [R7+-0x4ba00], [R18.64], P6 ;  /* 0xb460000012077fae */ /* 0x0009e8000b121848 */
[----:B------:R1:W-:Y:S01]  /*48ef0*/  LDGSTS.E [R6+-0x4aa00], [R16.64], P6 ;  /* 0xb560000010067fae */ /* 0x0003e2000b121848 */
[----:B---3--:R-:W-:-:S03]  /*48f00*/  IMAD.WIDE R20, R59, 0x4, R174 ;  /* 0x000000043b147825 */ /* 0x008fc600078e02ae */
[----:B------:R3:W-:Y:S01]  /*48f10*/  LDGSTS.E [R3+-0x49a00], [R12.64], P6 ;  /* 0xb66000000c037fae */ /* 0x0007e2000b121848 */
[----:B----4-:R-:W-:-:S03]  /*48f20*/  IMAD.WIDE R18, R59, 0x4, R184 ;  /* 0x000000043b127825 */ /* 0x010fc600078e02b8 */
[----:B------:R4:W-:Y:S01]  /*48f30*/  LDGSTS.E [R2+-0x48a00], [R10.64], P6 ;  /* 0xb76000000a027fae */ /* 0x0009e2000b121848 */
[----:B-1----:R-:W-:-:S03]  /*48f40*/  IMAD.WIDE R16, R59, 0x4, R194 ;  /* 0x000000043b107825 */ /* 0x002fc600078e02c2 */
[----:B------:R1:W-:Y:S01]  /*48f50*/  STL.64 [R1+0x458], R20 ;  /* 0x0004581401007387 */ /* 0x0003e20000100a00 */
[----:B---3--:R-:W-:-:S03]  /*48f60*/  IMAD.WIDE R12, R59, 0x4, R204 ;  /* 0x000000043b0c7825 */ /* 0x008fc600078e02cc */
[----:B------:R3:W-:Y:S01]  /*48f70*/  STL.64 [R1+0x450], R18 ;  /* 0x0004501201007387 */ /* 0x0007e20000100a00 */
[----:B----4-:R-:W-:-:S03]  /*48f80*/  IMAD.WIDE R10, R59, 0x4, R214 ;  /* 0x000000043b0a7825 */ /* 0x010fc600078e02d6 */
[----:B------:R4:W-:Y:S04]  /*48f90*/  STL.64 [R1+0x448], R16 ;  /* 0x0004481001007387 */ /* 0x0009e80000100a00 */
[----:B------:R2:W-:Y:S04]  /*48fa0*/  STL.64 [R1+0x440], R12 ;  /* 0x0004400c01007387 */ /* 0x0005e80000100a00 */
[----:B------:R1:W-:Y:S04]  /*48fb0*/  STL.64 [R1+0x438], R10 ;  /* 0x0004380a01007387 */ /* 0x0003e80000100a00 */
[----:B------:R-:W2:Y:S04]  /*48fc0*/  LDL.LU.64 R88, [R1+0x1678] ;  /* 0x0016780001587983 */ /* 0x000ea80000300a00 */
[----:B------:R-:W2:Y:S04]  /*48fd0*/  LDL.LU.64 R78, [R1+0x1658] ;  /* 0x00165800014e7983 */ /* 0x000ea80000300a00 */
[----:B------:R-:W2:Y:S04]  /*48fe0*/  LDL.LU.64 R68, [R1+0x1638] ;  /* 0x0016380001447983 */ /* 0x000ea80000300a00 */
[----:B------:R-:W2:Y:S04]  /*48ff0*/  LDL.LU.64 R56, [R1+0x1618] ;  /* 0x0016180001387983 */ /* 0x000ea80000300a00 */
[----:B------:R-:W2:Y:S04]  /*49000*/  LDL.LU.64 R46, [R1+0x15f8] ;  /* 0x0015f800012e7983 */ /* 0x000ea80000300a00 */
[----:B------:R1:W-:Y:S04]  /*49010*/  LDGSTS.E [R8+-0x47a00], [R20.64], P6 ;  /* 0xb860000014087fae */ /* 0x0003e8000b121848 */
[----:B------:R3:W-:Y:S04]  /*49020*/  LDGSTS.E [R7+-0x46a00], [R18.64], P6 ;  /* 0xb960000012077fae */ /* 0x0007e8000b121848 */
[----:B------:R4:W-:Y:S01]  /*49030*/  LDGSTS.E [R6+-0x45a00], [R16.64], P6 ;  /* 0xba60000010067fae */ /* 0x0009e2000b121848 */
[----:B-1----:R-:W-:-:S03]  /*49040*/  IMAD.WIDE R20, R59, 0x4, R224 ;  /* 0x000000043b147825 */ /* 0x002fc600078e02e0 */
[----:B------:R2:W-:Y:S01]  /*49050*/  LDGSTS.E [R3+-0x44a00], [R12.64], P6 ;  /* 0xbb6000000c037fae */ /* 0x0005e2000b121848 */
[----:B---3--:R-:W-:-:S03]  /*49060*/  IMAD.WIDE R18, R59, 0x4, R234 ;  /* 0x000000043b127825 */ /* 0x008fc600078e02ea */
[----:B------:R1:W-:Y:S01]  /*49070*/  LDGSTS.E [R2+-0x43a00], [R10.64], P6 ;  /* 0xbc6000000a027fae */ /* 0x0003e2000b121848 */
[----:B----4-:R-:W-:-:S03]  /*49080*/  IMAD.WIDE R16, R59, 0x4, R244 ;  /* 0x000000043b107825 */ /* 0x010fc600078e02f4 */
[----:B------:R3:W-:Y:S04]  /*49090*/  STL.64 [R1+0x430], R20 ;  /* 0x0004301401007387 */ /* 0x0007e80000100a00 */
[----:B------:R4:W-:Y:S04]  /*490a0*/  STL.64 [R1+0x428], R18 ;  /* 0x0004281201007387 */ /* 0x0009e80000100a00 */
[----:B------:R1:W-:Y:S01]  /*490b0*/  STL.64 [R1+0x300], R16 ;  /* 0x0003001001007387 */ /* 0x0003e20000100a00 */
[----:B------:R-:W-:-:S03]  /*490c0*/  LOP3.LUT R27, R27, 0x40, RZ, 0x3c, !PT ;  /* 0x000000401b1b7812 */ /* 0x000fc600078e3cff */
[----:B------:R3:W-:Y:S01]  /*490d0*/  LDGSTS.E [R8+-0x42a00], [R20.64], P6 ;  /* 0xbd60000014087fae */ /* 0x0007e2000b121848 */
[----:B--2---:R-:W-:-:S04]  /*490e0*/  IMAD.WIDE R12, R59, 0x4, R98 ;  /* 0x000000043b0c7825 */ /* 0x004fc800078e0262 */
[----:B-1----:R-:W-:Y:S01]  /*490f0*/  IMAD.WIDE R10, R59, 0x4, R36 ;  /* 0x000000043b0a7825 */ /* 0x002fe200078e0224 */
[----:B------:R1:W-:Y:S04]  /*49100*/  STL.64 [R1+0x420], R12 ;  /* 0x0004200c01007387 */ /* 0x0003e80000100a00 */
[----:B------:R3:W-:Y:S04]  /*49110*/  STL.64 [R1+0x418], R10 ;  /* 0x0004180a01007387 */ /* 0x0007e80000100a00 */
[----:B------:R-:W2:Y:S04]  /*49120*/  LDL.LU.64 R128, [R1+0x15d8] ;  /* 0x0015d80001807983 */ /* 0x000ea80000300a00 */
[----:B------:R-:W2:Y:S04]  /*49130*/  LDL.LU.64 R118, [R1+0x15b8] ;  /* 0x0015b80001767983 */ /* 0x000ea80000300a00 */
[----:B------:R-:W2:Y:S04]  /*49140*/  LDL.LU.64 R108, [R1+0x1590] ;  /* 0x00159000016c7983 */ /* 0x000ea80000300a00 */
[----:B------:R-:W2:Y:S04]  /*49150*/  LDL.LU.64 R98, [R1+0x1568] ;  /* 0x0015680001627983 */ /* 0x000ea80000300a00 */
[----:B------:R-:W2:Y:S01]  /*49160*/  LDL.LU.64 R36, [R1+0x1540] ;  /* 0x0015400001247983 */ /* 0x000ea20000300a00 */
[----:B------:R-:W-:-:S02]  /*49170*/  IADD3 R3, R27, 0x100000, RZ ;  /* 0x001000001b037810 */ /* 0x000fc40007ffe0ff */
[----:B------:R-:W-:Y:S01]  /*49180*/  IADD3 R2, R27, 0x100000, RZ ;  /* 0x001000001b027810 */ /* 0x000fe20007ffe0ff */
[----:B------:R4:W-:Y:S04]  /*49190*/  LDGSTS.E [R7+-0x41a00], [R18.64], P6 ;  /* 0xbe60000012077fae */ /* 0x0009e8000b121848 */
[----:B------:R1:W-:Y:S04]  /*491a0*/  LDGSTS.E [R6+-0x40a00], [R16.64], P6 ;  /* 0xbf60000010067fae */ /* 0x0003e8000b121848 */
[----:B------:R1:W-:Y:S04]  /*491b0*/  LDGSTS.E [R3+-0x7f800], [R12.64], P6 ;  /* 0x808000000c037fae */ /* 0x0003e8000b121848 */
[----:B------:R1:W-:Y:S01]  /*491c0*/  LDGSTS.E [R2+-0x7e800], [R10.64], P6 ;  /* 0x818000000a027fae */ /* 0x0003e2000b121848 */
[----:B---3--:R-:W-:-:S04]  /*491d0*/  IMAD.WIDE R20, R59, 0x4, R88 ;  /* 0x000000043b147825 */ /* 0x008fc800078e0258 */
[C---:B----4-:R-:W-:Y:S01]  /*491e0*/  IMAD.WIDE R18, R59.reuse, 0x4, R78 ;  /* 0x000000043b127825 */ /* 0x050fe200078e024e */
[----:B------:R2:W-:Y:S03]  /*491f0*/  STL.64 [R1+0x410], R20 ;  /* 0x0004101401007387 */ /* 0x0005e60000100a00 */
[C---:B-1----:R-:W-:Y:S01]  /*49200*/  IMAD.WIDE R16, R59.reuse, 0x4, R68 ;  /* 0x000000043b107825 */ /* 0x042fe200078e0244 */
[----:B------:R1:W-:Y:S03]  /*49210*/  STL.64 [R1+0x408], R18 ;  /* 0x0004081201007387 */ /* 0x0003e60000100a00 */
[C---:B------:R-:W-:Y:S01]  /*49220*/  IMAD.WIDE R12, R59.reuse, 0x4, R56 ;  /* 0x000000043b0c7825 */ /* 0x040fe200078e0238 */
[----:B------:R3:W-:Y:S03]  /*49230*/  STL.64 [R1+0x400], R16 ;  /* 0x0004001001007387 */ /* 0x0007e60000100a00 */
[----:B------:R-:W-:Y:S01]  /*49240*/  IMAD.WIDE R10, R59, 0x4, R46 ;  /* 0x000000043b0a7825 */ /* 0x000fe200078e022e */
[----:B------:R4:W-:Y:S01]  /*49250*/  STL.64 [R1+0x3f8], R12 ;  /* 0x0003f80c01007387 */ /* 0x0009e20000100a00 */
[----:B------:R-:W-:-:S03]  /*49260*/  IADD3 R8, R27, 0x100000, RZ ;  /* 0x001000001b087810 */ /* 0x000fc60007ffe0ff */
[----:B------:R1:W-:Y:S01]  /*49270*/  STL.64 [R1+0x3f0], R10 ;  /* 0x0003f00a01007387 */ /* 0x0003e20000100a00 */
[----:B------:R-:W-:-:S03]  /*49280*/  IADD3 R7, R27, 0x100000, RZ ;  /* 0x001000001b077810 */ /* 0x000fc60007ffe0ff */
[----:B------:R-:W2:Y:S01]  /*49290*/  LDL.LU.64 R88, [R1+0x1518] ;  /* 0x0015180001587983 */ /* 0x000ea20000300a00 */
[----:B------:R-:W-:-:S03]  /*492a0*/  IADD3 R6, R27, 0x100000, RZ ;  /* 0x001000001b067810 */ /* 0x000fc60007ffe0ff */
[----:B------:R-:W2:Y:S04]  /*492b0*/  LDL.LU.64 R78, [R1+0x14f0] ;  /* 0x0014f000014e7983 */ /* 0x000ea80000300a00 */
[----:B------:R-:W2:Y:S04]  /*492c0*/  LDL.LU.64 R68, [R1+0x14c8] ;  /* 0x0014c80001447983 */ /* 0x000ea80000300a00 */
[----:B------:R-:W2:Y:S04]  /*492d0*/  LDL.LU.64 R56, [R1+0x14a0] ;  /* 0x0014a00001387983 */ /* 0x000ea80000300a00 */
[----:B------:R-:W2:Y:S04]  /*492e0*/  LDL.LU.64 R46, [R1+0x1478] ;  /* 0x00147800012e7983 */ /* 0x000ea80000300a00 */
[----:B------:R2:W-:Y:S04]  /*492f0*/  LDGSTS.E [R8+-0x7d800], [R20.64], P6 ;  /* 0x8280000014087fae */ /* 0x0005e8000b121848 */
[----:B------:R1:W-:Y:S04]  /*49300*/  LDGSTS.E [R7+-0x7c800], [R18.64], P6 ;  /* 0x8380000012077fae */ /* 0x0003e8000b121848 */
[----:B------:R3:W-:Y:S04]  /*49310*/  LDGSTS.E [R6+-0x7b800], [R16.64], P6 ;  /* 0x8480000010067fae */ /* 0x0007e8000b121848 */
[----:B------:R4:W-:Y:S04]  /*49320*/  LDGSTS.E [R3+-0x7a800], [R12.64], P6 ;  /* 0x858000000c037fae */ /* 0x0009e8000b121848 */
[----:B------:R1:W-:Y:S01]  /*49330*/  LDGSTS.E [R2+-0x79800], [R10.64], P6 ;  /* 0x868000000a027fae */ /* 0x0003e2000b121848 */
[----:B--2---:R-:W-:-:S04]  /*49340*/  IMAD.WIDE R20, R59, 0x4, R128 ;  /* 0x000000043b147825 */ /* 0x004fc800078e0280 */
[C---:B-1----:R-:W-:Y:S01]  /*49350*/  IMAD.WIDE R18, R59.reuse, 0x4, R118 ;  /* 0x000000043b127825 */ /* 0x042fe200078e0276 */
[----:B------:R1:W-:Y:S03]  /*49360*/  STL.64 [R1+0x3e8], R20 ;  /* 0x0003e81401007387 */ /* 0x0003e60000100a00 */
[C---:B---3--:R-:W-:Y:S01]  /*49370*/  IMAD.WIDE R16, R59.reuse, 0x4, R108 ;  /* 0x000000043b107825 */ /* 0x048fe200078e026c */
[----:B------:R3:W-:Y:S03]  /*49380*/  STL.64 [R1+0x3e0], R18 ;  /* 0x0003e01201007387 */ /* 0x0007e60000100a00 */
[C---:B----4-:R-:W-:Y:S01]  /*49390*/  IMAD.WIDE R12, R59.reuse, 0x4, R98 ;  /* 0x000000043b0c7825 */ /* 0x050fe200078e0262 */
[----:B------:R3:W-:Y:S03]  /*493a0*/  STL.64 [R1+0x3d8], R16 ;  /* 0x0003d81001007387 */ /* 0x0007e60000100a00 */
[C---:B------:R-:W-:Y:S01]  /*493b0*/  IMAD.WIDE R10, R59.reuse, 0x4, R36 ;  /* 0x000000043b0a7825 */ /* 0x040fe200078e0224 */
        /* <DEDUP_REMOVED lines=12> */
[----:B-1----:R-:W-:-:S04]  /*49480*/  IMAD.WIDE R20, R59, 0x4, R88 ;  /* 0x000000043b147825 */ /* 0x002fc800078e0258 */
[C---:B---3--:R-:W-:Y:S01]  /*49490*/  IMAD.WIDE R18, R59.reuse, 0x4, R78 ;  /* 0x000000043b127825 */ /* 0x048fe200078e024e */
        /* <DEDUP_REMOVED lines=12> */
[----:B------:R2:W-:Y:S04]  /*49560*/  LDGSTS.E [R8+-0x73800], [R20.64], P6 ;  /* 0x8c80000014087fae */ /* 0x0005e8000b121848 */
[----:B------:R-:W2:Y:S04]  /*49570*/  LDL.LU.64 R46, [R1+0xe10] ;  /* 0x000e1000012e7983 */ /* 0x000ea80000300a00 */
        /* <DEDUP_REMOVED lines=15> */
[----:B------:R1:W-:Y:S04]  /*49670*/  LDGSTS.E [R8+-0x6e800], [R20.64], P6 ;  /* 0x9180000014087fae */ /* 0x0003e8000b121848 */
[----:B------:R3:W-:Y:S04]  /*49680*/  LDGSTS.E [R7+-0x6d800], [R18.64], P6 ;  /* 0x9280000012077fae */ /* 0x0007e8000b121848 */
[----:B------:R1:W-:Y:S04]  /*49690*/  LDGSTS.E [R6+-0x6c800], [R16.64], P6 ;  /* 0x9380000010067fae */ /* 0x0003e8000b121848 */
[----:B------:R-:W2:Y:S04]  /*496a0*/  LDL.LU.64 R138, [R1+0xdc0] ;  /* 0x000dc000018a7983 */ /* 0x000ea80000300a00 */
[----:B------:R-:W2:Y:S04]  /*496b0*/  LDL.LU.64 R128, [R1+0xda0] ;  /* 0x000da00001807983 */ /* 0x000ea80000300a00 */
[----:B------:R4:W-:Y:S04]  /*496c0*/  LDGSTS.E [R3+-0x6b800], [R12.64], P6 ;  /* 0x948000000c037fae */ /* 0x0009e8000b121848 */
[----:B------:R-:W2:Y:S04]  /*496d0*/  LDL.LU.64 R118, [R1+0xd88] ;  /* 0x000d880001767983 */ /* 0x000ea80000300a00 */
[----:B------:R-:W2:Y:S04]  /*496e0*/  LDL.LU.64 R108, [R1+0xd70] ;  /* 0x000d7000016c7983 */ /* 0x000ea80000300a00 */
[----:B------:R4:W-:Y:S01]  /*496f0*/  LDGSTS.E [R2+-0x6a800], [R10.64], P6 ;  /* 0x958000000a027fae */ /* 0x0009e2000b121848 */
[----:B-1----:R-:W-:-:S04]  /*49700*/  IMAD.WIDE R20, R59, 0x4, R88 ;  /* 0x000000043b147825 */ /* 0x002fc800078e0258 */
[C---:B---3--:R-:W-:Y:S01]  /*49710*/  IMAD.WIDE R18, R59.reuse, 0x4, R78 ;  /* 0x000000043b127825 */ /* 0x048fe200078e024e */
[----:B------:R2:W-:Y:S03]  /*49720*/  STL.64 [R1+0x370], R20 ;  /* 0x0003701401007387 */ /* 0x0005e60000100a00 */
[C---:B------:R-:W-:Y:S01]  /*49730*/  IMAD.WIDE R16, R59.reuse, 0x4, R68 ;  /* 0x000000043b107825 */ /* 0x040fe200078e0244 */
[----:B------:R1:W-:Y:S03]  /*49740*/  STL.64 [R1+0x368], R18 ;  /* 0x0003681201007387 */ /* 0x0003e60000100a00 */
[C---:B----4-:R-:W-:Y:S01]  /*49750*/  IMAD.WIDE R12, R59.reuse, 0x4, R56 ;  /* 0x000000043b0c7825 */ /* 0x050fe200078e0238 */
[----:B------:R3:W-:Y:S04]  /*49760*/  STL.64 [R1+0x360], R16 ;  /* 0x0003601001007387 */ /* 0x0007e80000100a00 */
[----:B------:R-:W4:Y:S01]  /*49770*/  LDL.LU.64 R98, [R1+0xd58] ;  /* 0x000d580001627983 */ /* 0x000f220000300a00 */
[----:B------:R-:W-:-:S03]  /*49780*/  IMAD.WIDE R10, R59, 0x4, R46 ;  /* 0x000000043b0a7825 */ /* 0x000fc600078e022e */
[----:B------:R1:W-:Y:S04]  /*49790*/  STL.64 [R1+0x358], R12 ;  /* 0x0003580c01007387 */ /* 0x0003e80000100a00 */
[----:B------:R-:W4:Y:S04]  /*497a0*/  LDL.LU.64 R88, [R1+0xd48] ;  /* 0x000d480001587983 */ /* 0x000f280000300a00 */
[----:B------:R1:W-:Y:S04]  /*497b0*/  STL.64 [R1+0x350], R10 ;  /* 0x0003500a01007387 */ /* 0x0003e80000100a00 */
[----:B------:R-:W4:Y:S04]  /*497c0*/  LDL.LU.64 R78, [R1+0x308] ;  /* 0x00030800014e7983 */ /* 0x000f280000300a00 */
[----:B------:R-:W4:Y:S04]  /*497d0*/  LDL.LU.64 R68, [R1+0x290] ;  /* 0x0002900001447983 */ /* 0x000f280000300a00 */
[----:B------:R-:W4:Y:S04]  /*497e0*/  LDL.LU.64 R56, [R1+0x58] ;  /* 0x0000580001387983 */ /* 0x000f280000300a00 */
[----:B------:R2:W-:Y:S04]  /*497f0*/  LDGSTS.E [R8+-0x69800], [R20.64], P6 ;  /* 0x9680000014087fae */ /* 0x0005e8000b121848 */
[----:B------:R-:W4:Y:S04]  /*49800*/  LDL.LU.64 R46, [R1+0x30] ;  /* 0x00003000012e7983 */ /* 0x000f280000300a00 */
[----:B------:R1:W-:Y:S04]  /*49810*/  LDGSTS.E [R7+-0x68800], [R18.64], P6 ;  /* 0x9780000012077fae */ /* 0x0003e8000b121848 */
[----:B------:R3:W-:Y:S04]  /*49820*/  LDGSTS.E [R6+-0x67800], [R16.64], P6 ;  /* 0x9880000010067fae */ /* 0x0007e8000b121848 */
[----:B------:R1:W-:Y:S04]  /*49830*/  LDGSTS.E [R3+-0x66800], [R12.64], P6 ;  /* 0x998000000c037fae */ /* 0x0003e8000b121848 */
[----:B------:R1:W-:Y:S01]  /*49840*/  LDGSTS.E [R2+-0x65800], [R10.64], P6 ;  /* 0x9a8000000a027fae */ /* 0x0003e2000b121848 */
[----:B--2---:R-:W-:-:S03]  /*49850*/  IMAD.WIDE R20, R59, 0x4, R36 ;  /* 0x000000043b147825 */ /* 0x004fc600078e0224 */
[----:B------:R-:W2:Y:S04]  /*49860*/  LDL.LU.64 R36, [R1+0x8] ;  /* 0x0000080001247983 */ /* 0x000ea80000300a00 */
[----:B------:R4:W-:Y:S04]  /*49870*/  STL.64 [R1+0x348], R20 ;  /* 0x0003481401007387 */ /* 0x0009e80000100a00 */
[----:B------:R4:W-:Y:S01]  /*49880*/  LDGSTS.E [R8+-0x64800], [R20.64], P6 ;  /* 0x9b80000014087fae */ /* 0x0009e2000b121848 */
[----:B-1----:R-:W-:-:S04]  /*49890*/  IMAD.WIDE R18, R59, 0x4, R138 ;  /* 0x000000043b127825 */ /* 0x002fc800078e028a */
[C---:B---3--:R-:W-:Y:S01]  /*498a0*/  IMAD.WIDE R16, R59.reuse, 0x4, R128 ;  /* 0x000000043b107825 */ /* 0x048fe200078e0280 */
[----:B------:R1:W-:Y:S04]  /*498b0*/  STL.64 [R1+0x340], R18 ;  /* 0x0003401201007387 */ /* 0x0003e80000100a00 */
[----:B------:R1:W-:Y:S01]  /*498c0*/  LDGSTS.E [R7+-0x63800], [R18.64], P6 ;  /* 0x9c80000012077fae */ /* 0x0003e2000b121848 */
[----:B------:R-:W-:-:S03]  /*498d0*/  IMAD.WIDE R12, R59, 0x4, R118 ;  /* 0x000000043b0c7825 */ /* 0x000fc600078e0276 */
[----:B------:R3:W-:Y:S01]  /*498e0*/  STL.64 [R1+0x338], R16 ;  /* 0x0003381001007387 */ /* 0x0007e20000100a00 */
[----:B------:R-:W-:-:S03]  /*498f0*/  IMAD.WIDE R10, R59, 0x4, R108 ;  /* 0x000000043b0a7825 */ /* 0x000fc600078e026c */
[----:B------:R3:W-:Y:S04]  /*49900*/  LDGSTS.E [R6+-0x62800], [R16.64], P6 ;  /* 0x9d80000010067fae */ /* 0x0007e8000b121848 */
[----:B------:R1:W-:Y:S04]  /*49910*/  STL.64 [R1+0x330], R12 ;  /* 0x0003300c01007387 */ /* 0x0003e80000100a00 */
[----:B------:R1:W-:Y:S04]  /*49920*/  LDGSTS.E [R3+-0x61800], [R12.64], P6 ;  /* 0x9e8000000c037fae */ /* 0x0003e8000b121848 */
[----:B------:R1:W-:Y:S04]  /*49930*/  STL.64 [R1+0x328], R10 ;  /* 0x0003280a01007387 */ /* 0x0003e80000100a00 */
[----:B------:R1:W-:Y:S01]  /*49940*/  LDGSTS.E [R2+-0x60800], [R10.64], P6 ;  /* 0x9f8000000a027fae */ /* 0x0003e2000b121848 */
[----:B----4-:R-:W-:-:S04]  /*49950*/  IMAD.WIDE R20, R59, 0x4, R98 ;  /* 0x000000043b147825 */ /* 0x010fc800078e0262 */
[C---:B-1----:R-:W-:Y:S01]  /*49960*/  IMAD.WIDE R18, R59.reuse, 0x4, R88 ;  /* 0x000000043b127825 */ /* 0x042fe200078e0258 */
[----:B------:R-:W-:Y:S04]  /*49970*/  STL.64 [R1+0x320], R20 ;  /* 0x0003201401007387 */ /* 0x000fe80000100a00 */
[----:B------:R1:W-:Y:S01]  /*49980*/  LDGSTS.E [R8+-0x5f800], [R20.64], P6 ;  /* 0xa080000014087fae */ /* 0x0003e2000b121848 */
[----:B---3--:R-:W-:-:S03]  /*49990*/  IMAD.WIDE R16, R59, 0x4, R78 ;  /* 0x000000043b107825 */ /* 0x008fc600078e024e */
[----:B------:R3:W-:Y:S01]  /*499a0*/  STL.64 [R1+0x318], R18 ;  /* 0x0003181201007387 */ /* 0x0007e20000100a00 */
[----:B------:R-:W-:-:S03]  /*499b0*/  IMAD.WIDE R12, R59, 0x4, R68 ;  /* 0x000000043b0c7825 */ /* 0x000fc600078e0244 */
[----:B------:R3:W-:Y:S01]  /*499c0*/  LDGSTS.E [R7+-0x5e800], [R18.64], P6 ;  /* 0xa180000012077fae */ /* 0x0007e2000b121848 */
[----:B------:R-:W-:-:S03]  /*499d0*/  IMAD.WIDE R10, R59, 0x4, R56 ;  /* 0x000000043b0a7825 */ /* 0x000fc600078e0238 */
[----:B------:R-:W-:Y:S04]  /*499e0*/  STL.64 [R1+0x310], R16 ;  /* 0x0003101001007387 */ /* 0x000fe80000100a00 */
[----:B------:R2:W-:Y:S01]  /*499f0*/  LDGSTS.E [R6+-0x5d800], [R16.64], P6 ;  /* 0xa280000010067fae */ /* 0x0005e2000b121848 */
[----:B------:R-:W-:-:S04]  /*49a00*/  IMAD.WIDE R4, R59, 0x4, R4 ;  /* 0x000000043b047825 */ /* 0x000fc800078e0204 */
[C---:B---3--:R-:W-:Y:S01]  /*49a10*/  IMAD.WIDE R18, R59.reuse, 0x4, R46 ;  /* 0x000000043b127825 */ /* 0x048fe200078e022e */
[----:B------:R3:W-:Y:S04]  /*49a20*/  STL.64 [R1+0x308], R12 ;  /* 0x0003080c01007387 */ /* 0x0007e80000100a00 */
[----:B------:R3:W-:Y:S04]  /*49a30*/  LDGSTS.E [R3+-0x5c800], [R12.64], P6 ;  /* 0xa38000000c037fae */ /* 0x0007e8000b121848 */
[----:B------:R4:W-:Y:S04]  /*49a40*/  STL.64 [R1+0x2f8], R10 ;  /* 0x0002f80a01007387 */ /* 0x0009e80000100a00 */
[----:B------:R4:W-:Y:S01]  /*49a50*/  LDGSTS.E [R2+-0x5b800], [R10.64], P6 ;  /* 0xa48000000a027fae */ /* 0x0009e2000b121848 */
[----:B---3--:R-:W-:-:S03]  /*49a60*/  IMAD.WIDE R12, R59, 0x4, R14 ;  /* 0x000000043b0c7825 */ /* 0x008fc600078e020e */
[----:B------:R-:W-:Y:S04]  /*49a70*/  STL.64 [R1+0x2f0], R18 ;  /* 0x0002f01201007387 */ /* 0x000fe80000100a00 */
[----:B------:R1:W-:Y:S01]  /*49a80*/  LDGSTS.E [R8+-0x5a800], [R18.64], P6 ;  /* 0xa580000012087fae */ /* 0x0003e2000b121848 */
[----:B----4-:R-:W-:-:S04]  /*49a90*/  IMAD.WIDE R10, R59, 0x4, R24 ;  /* 0x000000043b0a7825 */ /* 0x010fc800078e0218 */
        /* <DEDUP_REMOVED lines=10> */
[----:B--2---:R-:W-:-:S03]  /*49b40*/  IADD3 R5, R27, 0x100000, RZ ;  /* 0x001000001b057810 */ /* 0x004fc60007ffe0ff */
[----:B------:R2:W-:Y:S01]  /*49b50*/  STL.64 [R1+0x2d0], R10 ;  /* 0x0002d00a01007387 */ /* 0x0005e20000100a00 */
[----:B------:R-:W-:-:S03]  /*49b60*/  IADD3 R4, R27, 0x100000, RZ ;  /* 0x001000001b047810 */ /* 0x000fc60007ffe0ff */
        /* <DEDUP_REMOVED lines=38> */
[----:B------:R-:W4:Y:S04]  /*49dd0*/  LDL.LU.64 R78, [R1+0x17c0] ;  /* 0x0017c000014e7983 */ /* 0x000f280000300a00 */
[----:B------:R-:W4:Y:S04]  /*49de0*/  LDL.LU.64 R56, [R1+0x17a0] ;  /* 0x0017a00001387983 */ /* 0x000f280000300a00 */
[----:B------:R-:W4:Y:S04]  /*49df0*/  LDL.LU.64 R36, [R1+0x1778] ;  /* 0x0017780001247983 */ /* 0x000f280000300a00 */
[----:B------:R1:W-:Y:S04]  /*49e00*/  LDGSTS.E [R6+-0x4b800], [R16.64], P6 ;  /* 0xb480000010067fae */ /* 0x0003e8000b121848 */
[----:B------:R3:W-:Y:S04]  /*49e10*/  LDGSTS.E [R5+-0x4a800], [R14.64], P6 ;  /* 0xb58000000e057fae */ /* 0x0007e8000b121848 */
[----:B------:R2:W-:Y:S01]  /*49e20*/  LDGSTS.E [R4+-0x49800], [R12.64], P6 ;  /* 0xb68000000c047fae */ /* 0x0005e2000b121848 */
[----:B-1----:R-:W-:-:S03]  /*49e30*/  IMAD.WIDE R16, R59, 0x4, R186 ;  /* 0x000000043b107825 */ /* 0x002fc600078e02ba */
[----:B------:R1:W-:Y:S01]  /*49e40*/  LDGSTS.E [R3+-0x48800], [R10.64], P6 ;  /* 0xb78000000a037fae */ /* 0x0003e2000b121848 */
[----:B---3--:R-:W-:-:S03]  /*49e50*/  IMAD.WIDE R14, R59, 0x4, R196 ;  /* 0x000000043b0e7825 */ /* 0x008fc600078e02c4 */
[----:B------:R3:W-:Y:S01]  /*49e60*/  LDGSTS.E [R2+-0x47800], [R8.64], P6 ;  /* 0xb880000008027fae */ /* 0x0007e2000b121848 */
[----:B--2---:R-:W-:-:S03]  /*49e70*/  IMAD.WIDE R12, R59, 0x4, R206 ;  /* 0x000000043b0c7825 */ /* 0x004fc600078e02ce */
[----:B------:R2:W-:Y:S01]  /*49e80*/  STL.64 [R1+0x250], R16 ;  /* 0x0002501001007387 */ /* 0x0005e20000100a00 */
[----:B-1----:R-:W-:-:S03]  /*49e90*/  IMAD.WIDE R10, R59, 0x4, R216 ;  /* 0x000000043b0a7825 */ /* 0x002fc600078e02d8 */
[----:B------:R4:W-:Y:S01]  /*49ea0*/  STL.64 [R1+0x248], R14 ;  /* 0x0002480e01007387 */ /* 0x0009e20000100a00 */
[----:B---3--:R-:W-:-:S03]  /*49eb0*/  IMAD.WIDE R8, R59, 0x4, R226 ;  /* 0x000000043b087825 */ /* 0x008fc600078e02e2 */
[----:B------:R1:W-:Y:S04]  /*49ec0*/  STL.64 [R1+0x240], R12 ;  /* 0x0002400c01007387 */ /* 0x0003e80000100a00 */
        /* <DEDUP_REMOVED lines=9> */
[----:B------:R1:W-:Y:S01]  /*49f60*/  LDGSTS.E [R4+-0x44800], [R12.64], P6 ;  /* 0xbb8000000c047fae */ /* 0x0003e2000b121848 */
[----:B--2---:R-:W-:-:S03]  /*49f70*/  IMAD.WIDE R16, R59, 0x4, R236 ;  /* 0x000000043b107825 */ /* 0x004fc600078e02ec */
[----:B------:R2:W-:Y:S04]  /*49f80*/  LDGSTS.E [R3+-0x43800], [R10.64], P6 ;  /* 0xbc8000000a037fae */ /* 0x0005e8000b121848 */
[----:B------:R2:W-:Y:S04]  /*49f90*/  LDGSTS.E [R2+-0x42800], [R8.64], P6 ;  /* 0xbd80000008027fae */ /* 0x0005e8000b121848 */
[----:B------:R1:W-:Y:S01]  /*49fa0*/  STL.64 [R1+0x220], R16 ;  /* 0x0002201001007387 */ /* 0x0003e20000100a00 */
[----:B--2---:R-:W-:-:S04]  /*49fb0*/  IMAD.WIDE R2, R59, 0x4, R246 ;  /* 0x000000043b027825 */ /* 0x004fc800078e02f6 */
[----:B----4-:R-:W-:-:S04]  /*49fc0*/  IMAD.WIDE R14, R59, 0x4, R78 ;  /* 0x000000043b0e7825 */ /* 0x010fc800078e024e */
[C---:B-1----:R-:W-:Y:S01]  /*49fd0*/  IMAD.WIDE R12, R59.reuse, 0x4, R56 ;  /* 0x000000043b0c7825 */ /* 0x042fe200078e0238 */
[----:B------:R-:W-:Y:S03]  /*49fe0*/  STL.64 [R1+0x218], R14 ;  /* 0x0002180e01007387 */ /* 0x000fe60000100a00 */
[----:B---3--:R-:W-:Y:S01]  /*49ff0*/  IMAD.WIDE R10, R59, 0x4, R36 ;  /* 0x000000043b0a7825 */ /* 0x008fe200078e0224 */
[----:B------:R-:W-:Y:S04]  /*4a000*/  STL.64 [R1+0x200], R12 ;  /* 0x0002000c01007387 */ /* 0x000fe80000100a00 */
[----:B------:R1:W-:Y:S04]  /*4a010*/  STL.64 [R1+0x2b40], R2 ;  /* 0x002b400201007387 */ /* 0x0003e80000100a00 */
[----:B------:R2:W-:Y:S04]  /*4a020*/  STL.64 [R1+0x1e8], R10 ;  /* 0x0001e80a01007387 */ /* 0x0005e80000100a00 */
[----:B------:R-:W3:Y:S04]  /*4a030*/  LDL.LU.64 R138, [R1+0x16d0] ;  /* 0x0016d000018a7983 */ /* 0x000ee80000300a00 */
[----:B------:R-:W4:Y:S04]  /*4a040*/  LDL.LU.64 R128, [R1+0x16b0] ;  /* 0x0016b00001807983 */ /* 0x000f280000300a00 */
[----:B------:R-:W4:Y:S04]  /*4a050*/  LDL.LU.64 R78, [R1+0x1690] ;  /* 0x00169000014e7983 */ /* 0x000f280000300a00 */
[----:B------:R-:W4:Y:S04]  /*4a060*/  LDL.LU.64 R56, [R1+0x1670] ;  /* 0x0016700001387983 */ /* 0x000f280000300a00 */
[----:B------:R-:W4:Y:S04]  /*4a070*/  LDL.LU.64 R36, [R1+0x1650] ;  /* 0x0016500001247983 */ /* 0x000f280000300a00 */
[----:B------:R-:W1:Y:S01]  /*4a080*/  S2R R58, SR_TID.X ;  /* 0x00000000003a7919 */ /* 0x000e620000002100 */
[----:B------:R-:W-:-:S05]  /*4a090*/  IADD3 R8, R27, 0x100000, RZ ;  /* 0x001000001b087810 */ /* 0x000fca0007ffe0ff */
[----:B------:R1:W-:Y:S04]  /*4a0a0*/  LDGSTS.E [R8+-0x41800], [R16.64], P6 ;  /* 0xbe80000010087fae */ /* 0x0003e8000b121848 */
[----:B------:R1:W-:Y:S02]  /*4a0b0*/  LDGSTS.E [R7+-0x40800], [R2.64], P6 ;  /* 0xbf80000002077fae */ /* 0x0003e4000b121848 */
[----:B-1----:R-:W-:-:S05]  /*4a0c0*/  LOP3.LUT R58, R58, 0x7f, RZ, 0xc0, !PT ;  /* 0x0000007f3a3a7812 */ /* 0x002fca00078ec0ff */
[----:B------:R-:W-:-:S05]  /*4a0d0*/  IMAD.SHL.U32 R88, R58, 0x4, RZ ;  /* 0x000000043a587824 */ /* 0x000fca00078e00ff */
[----:B------:R-:W-:-:S04]  /*4a0e0*/  LOP3.LUT R89, R88, 0x50, RZ, 0x3c, !PT ;  /* 0x0000005058597812 */ /* 0x000fc800078e3cff */
[C---:B------:R-:W-:Y:S02]  /*4a0f0*/  IADD3 R6, R89.reuse, 0x100000, RZ ;  /* 0x0010000059067810 */ /* 0x040fe40007ffe0ff */
[C---:B------:R-:W-:Y:S02]  /*4a100*/  IADD3 R5, R89.reuse, 0x100000, RZ ;  /* 0x0010000059057810 */ /* 0x040fe40007ffe0ff */
[----:B------:R-:W-:Y:S01]  /*4a110*/  IADD3 R4, R89, 0x100000, RZ ;  /* 0x0010000059047810 */ /* 0x000fe20007ffe0ff */
[----:B------:R1:W-:Y:S01]  /*4a120*/  LDGSTS.E [R6+-0x7f600], [R14.64], P6 ;  /* 0x80a000000e067fae */ /* 0x0003e2000b121848 */
[----:B------:R-:W-:-:S03]  /*4a130*/  IMAD.WIDE R16, R59, 0x4, R118 ;  /* 0x000000043b107825 */ /* 0x000fc600078e0276 */
[----:B------:R2:W-:Y:S01]  /*4a140*/  LDGSTS.E [R5+-0x7e600], [R12.64], P6 ;  /* 0x81a000000c057fae */ /* 0x0005e2000b121848 */
[----:B------:R-:W-:-:S03]  /*4a150*/  IMAD.WIDE R2, R59, 0x4, R46 ;  /* 0x000000043b027825 */ /* 0x000fc600078e022e */
[----:B------:R2:W-:Y:S01]  /*4a160*/  LDGSTS.E [R4+-0x7d600], [R10.64], P6 ;  /* 0x82a000000a047fae */ /* 0x0005e2000b121848 */
[----:B-1----:R-:W-:-:S03]  /*4a170*/  IMAD.WIDE R14, R59, 0x4, R108 ;  /* 0x000000043b0e7825 */ /* 0x002fc600078e026c */
[----:B------:R3:W-:Y:S01]  /*4a180*/  STL.64 [R1+0x1d0], R16 ;  /* 0x0001d01001007387 */ /* 0x0007e20000100a00 */
[----:B--2---:R-:W-:-:S03]  /*4a190*/  IMAD.WIDE R12, R59, 0x4, R98 ;  /* 0x000000043b0c7825 */ /* 0x004fc600078e0262 */
[----:B------:R4:W-:Y:S01]  /*4a1a0*/  STL.64 [R1+0x1b8], R14 ;  /* 0x0001b80e01007387 */ /* 0x0009e20000100a00 */
[----:B------:R-:W-:-:S03]  /*4a1b0*/  IMAD.WIDE R10, R59, 0x4, R68 ;  /* 0x000000043b0a7825 */ /* 0x000fc600078e0244 */
[----:B------:R1:W-:Y:S04]  /*4a1c0*/  STL.64 [R1+0x1a0], R12 ;  /* 0x0001a00c01007387 */ /* 0x0003e80000100a00 */
[----:B------:R2:W-:Y:S04]  /*4a1d0*/  STL.64 [R1+0x188], R10 ;  /* 0x0001880a01007387 */ /* 0x0005e80000100a00 */
[----:B------:R1:W-:Y:S04]  /*4a1e0*/  STL.64 [R1+0x170], R2 ;  /* 0x0001700201007387 */ /* 0x0003e80000100a00 */
[----:B------:R-:W4:Y:S04]  /*4a1f0*/  LDL.LU.64 R118, [R1+0x1630] ;  /* 0x0016300001767983 */ /* 0x000f280000300a00 */
[----:B------:R-:W4:Y:S04]  /*4a200*/  LDL.LU.64 R108, [R1+0x1610] ;  /* 0x00161000016c7983 */ /* 0x000f280000300a00 */
[----:B------:R-:W4:Y:S04]  /*4a210*/  LDL.LU.64 R98, [R1+0x15f0] ;  /* 0x0015f00001627983 */ /* 0x000f280000300a00 */
[----:B------:R-:W4:Y:S04]  /*4a220*/  LDL.LU.64 R68, [R1+0x15d0] ;  /* 0x0015d00001447983 */ /* 0x000f280000300a00 */
[----:B------:R-:W4:Y:S01]  /*4a230*/  LDL.LU.64 R46, [R1+0x15b0] ;  /* 0x0015b000012e7983 */ /* 0x000f220000300a00 */
[----:B------:R-:W-:-:S02]  /*4a240*/  IADD3 R8, R89, 0x100000, RZ ;  /* 0x0010000059087810 */ /* 0x000fc40007ffe0ff */
[----:B------:R-:W-:-:S03]  /*4a250*/  IADD3 R7, R89, 0x100000, RZ ;  /* 0x0010000059077810 */ /* 0x000fc60007ffe0ff */
[----:B------:R3:W-:Y:S04]  /*4a260*/  LDGSTS.E [R8+-0x7c600], [R16.64], P6 ;  /* 0x83a0000010087fae */ /* 0x0007e8000b121848 */
        /* <DEDUP_REMOVED lines=9> */
[C---:B--2---:R-:W-:Y:S01]  /*4a300*/  IMAD.WIDE R10, R59.reuse, 0x4, R56 ;  /* 0x000000043b0a7825 */ /* 0x044fe200078e0238 */
[----:B------:R2:W-:Y:S03]  /*4a310*/  STL.64 [R1+0x128], R12 ;  /* 0x0001280c01007387 */ /* 0x0005e60000100a00 */
[C---:B------:R-:W-:Y:S01]  /*4a320*/  IMAD.WIDE R2, R59.reuse, 0x4, R36 ;  /* 0x000000043b027825 */ /* 0x040fe200078e0224 */
[----:B------:R2:W-:Y:S04]  /*4a330*/  STL.64 [R1+0x110], R10 ;  /* 0x0001100a01007387 */ /* 0x0005e80000100a00 */
[----:B------:R1:W-:Y:S04]  /*4a340*/  STL.64 [R1+0xf8], R2 ;  /* 0x0000f80201007387 */ /* 0x0003e80000100a00 */
[----:B------:R-:W4:Y:S04]  /*4a350*/  LDL.LU.64 R138, [R1+0x1588] ;  /* 0x00158800018a7983 */ /* 0x000f280000300a00 */
[----:B------:R-:W4:Y:S04]  /*4a360*/  LDL.LU.64 R128, [R1+0x1560] ;  /* 0x0015600001807983 */ /* 0x000f280000300a00 */
[----:B------:R-:W4:Y:S04]  /*4a370*/  LDL.LU.64 R78, [R1+0x1538] ;  /* 0x00153800014e7983 */ /* 0x000f280000300a00 */
[----:B------:R-:W4:Y:S04]  /*4a380*/  LDL.LU.64 R56, [R1+0x1510] ;  /* 0x0015100001387983 */ /* 0x000f280000300a00 */
[----:B------:R-:W4:Y:S04]  /*4a390*/  LDL.LU.64 R36, [R1+0x14e8] ;  /* 0x0014e80001247983 */ /* 0x000f280000300a00 */
[----:B------:R3:W-:Y:S04]  /*4a3a0*/  LDGSTS.E [R8+-0x77600], [R16.64], P6 ;  /* 0x88a0000010087fae */ /* 0x0007e8000b121848 */
[----:B------:R1:W-:Y:S04]  /*4a3b0*/  LDGSTS.E [R7+-0x76600], [R14.64], P6 ;  /* 0x89a000000e077fae */ /* 0x0003e8000b121848 */
        /* <DEDUP_REMOVED lines=8> */
[C---:B------:R-:W-:Y:S01]  /*4a440*/  IMAD.WIDE R10, R59.reuse, 0x4, R68 ;  /* 0x000000043b0a7825 */ /* 0x040fe200078e0244 */
        /* <DEDUP_REMOVED lines=12> */
[----:B------:R-:W4:Y:S04]  /*4a510*/  LDL.LU.64 R46, [R1+0x1418] ;  /* 0x00141800012e7983 */ /* 0x000f280000300a00 */
[----:B------:R1:W-:Y:S01]  /*4a520*/  LDGSTS.E [R4+-0x6e600], [R2.64], P6 ;  /* 0x91a0000002047fae */ /* 0x0003e2000b121848 */
[----:B----4-:R-:W-:-:S04]  /*4a530*/  IMAD.WIDE R16, R59, 0x4, R138 ;  /* 0x000000043b107825 */ /* 0x010fc800078e028a */
[C---:B-1----:R-:W-:Y:S01]  /*4a540*/  IMAD.WIDE R14, R59.reuse, 0x4, R128 ;  /* 0x000000043b0e7825 */ /* 0x042fe200078e0280 */
[----:B------:R1:W-:Y:S03]  /*4a550*/  STL.64 [R1+0x68], R16 ;  /* 0x0000681001007387 */ /* 0x0003e60000100a00 */
[C---:B--2---:R-:W-:Y:S01]  /*4a560*/  IMAD.WIDE R12, R59.reuse, 0x4, R78 ;  /* 0x000000043b0c7825 */ /* 0x044fe200078e024e */
[----:B------:R2:W-:Y:S03]  /*4a570*/  STL.64 [R1+0x50], R14 ;  /* 0x0000500e01007387 */ /* 0x0005e60000100a00 */
[C---:B---3--:R-:W-:Y:S01]  /*4a580*/  IMAD.WIDE R10, R59.reuse, 0x4, R56 ;  /* 0x000000043b0a7825 */ /* 0x048fe200078e0238 */
[----:B------:R3:W-:Y:S03]  /*4a590*/  STL.64 [R1+0x38], R12 ;  /* 0x0000380c01007387 */ /* 0x0007e60000100a00 */
[----:B------:R-:W-:Y:S01]  /*4a5a0*/  IMAD.WIDE R2, R59, 0x4, R36 ;  /* 0x000000043b027825 */ /* 0x000fe200078e0224 */
[----:B------:R2:W-:Y:S04]  /*4a5b0*/  STL.64 [R1+0x20], R10 ;  /* 0x0000200a01007387 */ /* 0x0005e80000100a00 */
[----:B------:R-:W-:Y:S04]  /*4a5c0*/  STL.64 [R1+0x8], R2 ;  /* 0x0000080201007387 */ /* 0x000fe80000100a00 */
        /* <DEDUP_REMOVED lines=10> */
[----:B-1----:R-:W-:Y:S01]  /*4a670*/  IADD3 R16, R89, 0x100000, RZ ;  /* 0x0010000059107810 */ /* 0x002fe20007ffe0ff */
[----:B------:R-:W-:-:S02]  /*4a680*/  IMAD.WIDE R248, R59, 0x4, R118 ;  /* 0x000000043bf87825 */ /* 0x000fc400078e0276 */
[----:B------:R-:W4:Y:S02]  /*4a690*/  LDL.LU.64 R118, [R1+0xe70] ;  /* 0x000e700001767983 */ /* 0x000f240000300a00 */
[C---:B--2---:R-:W-:Y:S02]  /*4a6a0*/  IMAD.WIDE R4, R59.reuse, 0x4, R108 ;  /* 0x000000043b047825 */ /* 0x044fe400078e026c */
[----:B------:R-:W2:Y:S02]  /*4a6b0*/  LDL.LU.64 R108, [R1+0xe38] ;  /* 0x000e3800016c7983 */ /* 0x000ea40000300a00 */
[C---:B------:R-:W-:Y:S02]  /*4a6c0*/  IMAD.WIDE R6, R59.reuse, 0x4, R98 ;  /* 0x000000043b067825 */ /* 0x040fe400078e0262 */
[----:B------:R-:W2:Y:S02]  /*4a6d0*/  LDL.LU.64 R98, [R1+0xe08] ;  /* 0x000e080001627983 */ /* 0x000ea40000300a00 */
[----:B------:R-:W-:-:S02]  /*4a6e0*/  IMAD.WIDE R8, R59, 0x4, R68 ;  /* 0x000000043b087825 */ /* 0x000fc400078e0244 */
[----:B------:R-:W2:Y:S01]  /*4a6f0*/  LDL.LU.64 R68, [R1+0xde0] ;  /* 0x000de00001447983 */ /* 0x000ea20000300a00 */
[C---:B------:R-:W-:Y:S02]  /*4a700*/  IADD3 R15, R89.reuse, 0x100000, RZ ;  /* 0x00100000590f7810 */ /* 0x040fe40007ffe0ff */
[C---:B------:R-:W-:Y:S01]  /*4a710*/  IADD3 R14, R89.reuse, 0x100000, RZ ;  /* 0x00100000590e7810 */ /* 0x040fe20007ffe0ff */
[----:B------:R1:W-:Y:S01]  /*4a720*/  LDGSTS.E [R16+-0x68600], [R248.64], P6 ;  /* 0x97a00000f8107fae */ /* 0x0003e2000b121848 */
[C---:B---3--:R-:W-:Y:S02]  /*4a730*/  IADD3 R13, R89.reuse, 0x100000, RZ ;  /* 0x00100000590d7810 */ /* 0x048fe40007ffe0ff */
[----:B------:R-:W-:Y:S01]  /*4a740*/  IADD3 R12, R89, 0x100000, RZ ;  /* 0x00100000590c7810 */ /* 0x000fe20007ffe0ff */
[----:B------:R3:W-:Y:S04]  /*4a750*/  LDGSTS.E [R15+-0x67600], [R4.64], P6 ;  /* 0x98a00000040f7fae */ /* 0x0007e8000b121848 */
[----:B------:R3:W-:Y:S04]  /*4a760*/  LDGSTS.E [R14+-0x66600], [R6.64], P6 ;  /* 0x99a00000060e7fae */ /* 0x0007e8000b121848 */
[----:B------:R4:W-:Y:S01]  /*4a770*/  LDGSTS.E [R13+-0x65600], [R8.64], P6 ;  /* 0x9aa00000080d7fae */ /* 0x0009e2000b121848 */
[----:B------:R-:W-:-:S03]  /*4a780*/  IMAD.WIDE R10, R59, 0x4, R46 ;  /* 0x000000043b0a7825 */ /* 0x000fc600078e022e */
[----:B------:R-:W2:Y:S04]  /*4a790*/  LDL.LU.64 R46, [R1+0xdb8] ;  /* 0x000db800012e7983 */ /* 0x000ea80000300a00 */
[----:B------:R1:W-:Y:S04]  /*4a7a0*/  STL.64 [R1+0x2b70], R248 ;  /* 0x002b70f801007387 */ /* 0x0003e80000100a00 */
[----:B------:R-:W-:Y:S04]  /*4a7b0*/  STL.64 [R1+0x2b50], R4 ;  /* 0x002b500401007387 */ /* 0x000fe80000100a00 */
[----:B------:R-:W-:Y:S04]  /*4a7c0*/  STL.64 [R1+0x2b48], R6 ;  /* 0x002b480601007387 */ /* 0x000fe80000100a00 */
[----:B------:R-:W-:Y:S04]  /*4a7d0*/  STL.64 [R1+0x2b58], R8 ;  /* 0x002b580801007387 */ /* 0x000fe80000100a00 */
[----:B------:R-:W-:Y:S04]  /*4a7e0*/  STL.64 [R1+0x2b60], R10 ;  /* 0x002b600a01007387 */ /* 0x000fe80000100a00 */
[----:B------:R4:W-:Y:S04]  /*4a7f0*/  LDGSTS.E [R12+-0x64600], [R10.64], P6 ;  /* 0x9ba000000a0c7fae */ /* 0x0009e8000b121848 */
[----:B------:R-:W2:Y:S04]  /*4a800*/  LDL.LU.64 R158, [R1+0xd98] ;  /* 0x000d9800019e7983 */ /* 0x000ea80000300a00 */
[----:B------:R-:W2:Y:S01]  /*4a810*/  LDL.LU.64 R148, [R1+0xd80] ;  /* 0x000d800001947983 */ /* 0x000ea20000300a00 */
[----:B----4-:R-:W-:-:S03]  /*4a820*/  IMAD.WIDE R12, R59, 0x4, R138 ;  /* 0x000000043b0c7825 */ /* 0x010fc600078e028a */
[----:B------:R-:W4:Y:S01]  /*4a830*/  LDL.LU.64 R138, [R1+0xd68] ;  /* 0x000d6800018a7983 */ /* 0x000f220000300a00 */
[----:B-1----:R-:W-:-:S03]  /*4a840*/  IMAD.WIDE R16, R59, 0x4, R78 ;  /* 0x000000043b107825 */ /* 0x002fc600078e024e */
[----:B------:R-:W4:Y:S01]  /*4a850*/  LDL.LU.64 R78, [R1+0xd50] ;  /* 0x000d5000014e7983 */ /* 0x000f220000300a00 */
[----:B------:R-:W-:Y:S01]  /*4a860*/  IADD3 R26, R89, 0x100000, RZ ;  /* 0x00100000591a7810 */ /* 0x000fe20007ffe0ff */
[----:B---3--:R-:W-:Y:S01]  /*4a870*/  IMAD.WIDE R14, R59, 0x4, R128 ;  /* 0x000000043b0e7825 */ /* 0x008fe200078e0280 */
[C---:B------:R-:W-:Y:S02]  /*4a880*/  IADD3 R25, R89.reuse, 0x100000, RZ ;  /* 0x0010000059197810 */ /* 0x040fe40007ffe0ff */
[----:B------:R-:W-:Y:S01]  /*4a890*/  IADD3 R24, R89, 0x100000, RZ ;  /* 0x0010000059187810 */ /* 0x000fe20007ffe0ff */
[----:B------:R-:W-:Y:S01]  /*4a8a0*/  IMAD.WIDE R18, R59, 0x4, R56 ;  /* 0x000000043b127825 */ /* 0x000fe200078e0238 */
[C---:B------:R-:W-:Y:S01]  /*4a8b0*/  IADD3 R23, R89.reuse, 0x100000, RZ ;  /* 0x0010000059177810 */ /* 0x040fe20007ffe0ff */
[----:B------:R-:W3:Y:S01]  /*4a8c0*/  LDL.LU.64 R56, [R1+0xd40] ;  /* 0x000d400001387983 */ /* 0x000ee20000300a00 */
[----:B------:R-:W-:Y:S01]  /*4a8d0*/  IADD3 R22, R89, 0x100000, RZ ;  /* 0x0010000059167810 */ /* 0x000fe20007ffe0ff */
[----:B------:R-:W-:-:S02]  /*4a8e0*/  IMAD.WIDE R20, R59, 0x4, R36 ;  /* 0x000000043b147825 */ /* 0x000fc400078e0224 */
[----:B------:R1:W-:Y:S04]  /*4a8f0*/  LDGSTS.E [R26+-0x63600], [R12.64], P6 ;  /* 0x9ca000000c1a7fae */ /* 0x0003e8000b121848 */
[----:B------:R-:W-:Y:S04]  /*4a900*/  STL.64 [R1+0x2b68], R12 ;  /* 0x002b680c01007387 */ /* 0x000fe80000100a00 */
        /* <DEDUP_REMOVED lines=8> */
[----:B------:R-:W3:Y:S01]  /*4a990*/  LDL.LU.64 R128, [R1+0xc08] ;  /* 0x000c080001807983 */ /* 0x000ee20000300a00 */
[----:B-1----:R-:W-:-:S03]  /*4a9a0*/  IMAD.WIDE R22, R59, 0x4, R118 ;  /* 0x000000043b167825 */ /* 0x002fc600078e0276 */
[----:B------:R-:W3:Y:S01]  /*4a9b0*/  LDL.LU.64 R118, [R1+0x6a0] ;  /* 0x0006a00001767983 */ /* 0x000ee20000300a00 */
[----:B--2---:R-:W-:-:S03]  /*4a9c0*/  IMAD.WIDE R24, R59, 0x4, R108 ;  /* 0x000000043b187825 */ /* 0x004fc600078e026c */
[----:B------:R-:W2:Y:S01]  /*4a9d0*/  LDL.LU.64 R108, [R1+0x1c0] ;  /* 0x0001c000016c7983 */ /* 0x000ea20000300a00 */
[----:B------:R-:W-:-:S03]  /*4a9e0*/  IMAD.WIDE R26, R59, 0x4, R98 ;  /* 0x000000043b1a7825 */ /* 0x000fc600078e0262 */
[----:B------:R-:W2:Y:S01]  /*4a9f0*/  LDL.LU.64 R98, [R1+0x1c8] ;  /* 0x0001c80001627983 */ /* 0x000ea20000300a00 */
[----:B------:R-:W-:-:S03]  /*4aa00*/  IMAD.WIDE R28, R59, 0x4, R68 ;  /* 0x000000043b1c7825 */ /* 0x000fc600078e0244 */
[----:B------:R-:W2:Y:S01]  /*4aa10*/  LDL.LU.64 R68, [R1+0x1d8] ;  /* 0x0001d80001447983 */ /* 0x000ea20000300a00 */
[C---:B------:R-:W-:Y:S02]  /*4aa20*/  IADD3 R36, R89.reuse, 0x100000, RZ ;  /* 0x0010000059247810 */ /* 0x040fe40007ffe0ff */
[C---:B------:R-:W-:Y:S02]  /*4aa30*/  IADD3 R35, R89.reuse, 0x100000, RZ ;  /* 0x0010000059237810 */ /* 0x040fe40007ffe0ff */
[C---:B------:R-:W-:Y:S01]  /*4aa40*/  IADD3 R34, R89.reuse, 0x100000, RZ ;  /* 0x0010000059227810 */ /* 0x040fe20007ffe0ff */
[----:B------:R4:W-:Y:S01]  /*4aa50*/  LDGSTS.E [R36+-0x5e600], [R22.64], P6 ;  /* 0xa1a0000016247fae */ /* 0x0009e2000b121848 */
[C---:B------:R-:W-:Y:S02]  /*4aa60*/  IADD3 R33, R89.reuse, 0x100000, RZ ;  /* 0x0010000059217810 */ /* 0x040fe40007ffe0ff */
[----:B------:R-:W-:Y:S01]  /*4aa70*/  IADD3 R32, R89, 0x100000, RZ ;  /* 0x0010000059207810 */ /* 0x000fe20007ffe0ff */
[----:B------:R-:W-:Y:S04]  /*4aa80*/  STL.64 [R1+0x2b98], R22 ;  /* 0x002b981601007387 */ /* 0x000fe80000100a00 */
[----:B------:R1:W-:Y:S01]  /*4aa90*/  LDGSTS.E [R35+-0x5d600], [R24.64], P6 ;  /* 0xa2a0000018237fae */ /* 0x0003e2000b121848 */
[----:B------:R-:W-:-:S03]  /*4aaa0*/  IMAD.WIDE R30, R59, 0x4, R46 ;  /* 0x000000043b1e7825 */ /* 0x000fc600078e022e */
[----:B------:R-:W-:Y:S04]  /*4aab0*/  STL.64 [R1+0x2ba0], R24 ;  /* 0x002ba01801007387 */ /* 0x000fe80000100a00 */
[----:B------:R1:W-:Y:S04]  /*4aac0*/  LDGSTS.E [R34+-0x5c600], [R26.64], P6 ;  /* 0xa3a000001a227fae */ /* 0x0003e8000b121848 */
[----:B------:R-:W-:Y:S04]  /*4aad0*/  STL.64 [R1+0x2ba8], R26 ;  /* 0x002ba81a01007387 */ /* 0x000fe80000100a00 */
[----:B------:R1:W-:Y:S04]  /*4aae0*/  LDGSTS.E [R33+-0x5b600], [R28.64], P6 ;  /* 0xa4a000001c217fae */ /* 0x0003e8000b121848 */
[----:B------:R-:W-:Y:S04]  /*4aaf0*/  STL.64 [R1+0x2bb0], R28 ;  /* 0x002bb01c01007387 */ /* 0x000fe80000100a00 */
[----:B------:R1:W-:Y:S04]  /*4ab00*/  LDGSTS.E [R32+-0x5a600], [R30.64], P6 ;  /* 0xa5a000001e207fae */ /* 0x0003e8000b121848 */
[----:B------:R-:W-:Y:S04]  /*4ab10*/  STL.64 [R1+0x2bb8], R30 ;  /* 0x002bb81e01007387 */ /* 0x000fe80000100a00 */
[----:B------:R-:W2:Y:S01]  /*4ab20*/  LDL.LU.64 R168, [R1+0x1e0] ;  /* 0x0001e00001a87983 */ /* 0x000ea20000300a00 */
[----:B-1----:R-:W-:-:S04]  /*4ab30*/  IMAD.WIDE R34, R59, 0x4, R148 ;  /* 0x000000043b227825 */ /* 0x002fc800078e0294 */
[C---:B------:R-:W-:Y:S02]  /*4ab40*/  IMAD.WIDE R32, R59.reuse, 0x4, R158 ;  /* 0x000000043b207825 */ /* 0x040fe400078e029e */
[----:B------:R-:W2:Y:S04]  /*4ab50*/  LDL.LU.64 R158, [R1+0x1f0] ;  /* 0x0001f000019e7983 */ /* 0x000ea80000300a00 */
[----:B------:R-:W2:Y:S01]  /*4ab60*/  LDL.LU.64 R148, [R1+0x1f8] ;  /* 0x0001f80001947983 */ /* 0x000ea20000300a00 */
[----:B----4-:R-:W-:-:S03]  /*4ab70*/  IMAD.WIDE R36, R59, 0x4, R138 ;  /* 0x000000043b247825 */ /* 0x010fc600078e028a */
[----:B------:R-:W4:Y:S01]  /*4ab80*/  LDL.LU.64 R138, [R1+0x208] ;  /* 0x00020800018a7983 */ /* 0x000f220000300a00 */
[----:B------:R-:W-:-:S03]  /*4ab90*/  IMAD.WIDE R38, R59, 0x4, R78 ;  /* 0x000000043b267825 */ /* 0x000fc600078e024e */
[----:B------:R-:W4:Y:S01]  /*4aba0*/  LDL.LU.64 R78, [R1+0x210] ;  /* 0x00021000014e7983 */ /* 0x000f220000300a00 */
[C---:B------:R-:W-:Y:S02]  /*4abb0*/  IADD3 R46, R89.reuse, 0x100000, RZ ;  /* 0x00100000592e7810 */ /* 0x040fe40007ffe0ff */
[C---:B------:R-:W-:Y:S02]  /*4abc0*/  IADD3 R45, R89.reuse, 0x100000, RZ ;  /* 0x00100000592d7810 */ /* 0x040fe40007ffe0ff */
[----:B------:R-:W-:Y:S01]  /*4abd0*/  IADD3 R44, R89, 0x100000, RZ ;  /* 0x00100000592c7810 */ /* 0x000fe20007ffe0ff */
[----:B---3--:R-:W-:Y:S01]  /*4abe0*/  IMAD.WIDE R40, R59, 0x4, R56 ;  /* 0x000000043b287825 */ /* 0x008fe200078e0238 */
[C---:B------:R-:W-:Y:S01]  /*4abf0*/  IADD3 R43, R89.reuse, 0x100000, RZ ;  /* 0x00100000592b7810 */ /* 0x040fe20007ffe0ff */
[----:B------:R2:W-:Y:S01]  /*4ac00*/  LDGSTS.E [R46+-0x59600], [R32.64], P6 ;  /* 0xa6a00000202e7fae */ /* 0x0005e2000b121848 */
[----:B------:R-:W-:-:S03]  /*4ac10*/  IADD3 R42, R89, 0x100000, RZ ;  /* 0x00100000592a7810 */ /* 0x000fc60007ffe0ff */
        /* <DEDUP_REMOVED lines=8> */
[----:B------:R-:W-:Y:S01]  /*4aca0*/  STL.64 [R1+0x2be0], R40 ;  /* 0x002be02801007387 */ /* 0x000fe20000100a00 */
[----:B---3--:R-:W-:-:S03]  /*4acb0*/  IMAD.WIDE R42, R59, 0x4, R128 ;  /* 0x000000043b2a7825 */ /* 0x008fc600078e0280 */
[----:B------:R-:W3:Y:S01]  /*4acc0*/  LDL.LU.64 R128, [R1+0x230] ;  /* 0x0002300001807983 */ /* 0x000ee20000300a00 */
[----:B-1----:R-:W-:-:S03]  /*4acd0*/  IMAD.WIDE R44, R59, 0x4, R118 ;  /* 0x000000043b2c7825 */ /* 0x002fc600078e0276 */
[----:B------:R-:W3:Y:S01]  /*4ace0*/  LDL.LU.64 R118, [R1+0x490] ;  /* 0x0004900001767983 */ /* 0x000ee20000300a00 */
[----:B--2---:R-:W-:-:S04]  /*4acf0*/  IMAD.WIDE R46, R59, 0x4, R108 ;  /* 0x000000043b2e7825 */ /* 0x004fc800078e026c */
[C---:B------:R-:W-:Y:S02]  /*4ad00*/  IMAD.WIDE R50, R59.reuse, 0x4, R68 ;  /* 0x000000043b327825 */ /* 0x040fe400078e0244 */
[----:B------:R-:W2:Y:S04]  /*4ad10*/  LDL.LU.64 R68, [R1+0x4a0] ;  /* 0x0004a00001447983 */ /* 0x000ea80000300a00 */
        /* <DEDUP_REMOVED lines=21> */
[----:B------:R-:W2:Y:S02]  /*4ae70*/  LDL.LU.64 R168, [R1+0x4e0] ;  /* 0x0004e00001a87983 */ /* 0x000ea40000300a00 */
[----:B------:R-:W-:-:S04]  /*4ae80*/  IMAD.WIDE R56, R59, 0x4, R148 ;  /* 0x000000043b387825 */ /* 0x000fc800078e0294 */
[----:B----4-:R-:W-:Y:S02]  /*4ae90*/  IMAD.WIDE R62, R59, 0x4, R78 ;  /* 0x000000043b3e7825 */ /* 0x010fe400078e024e */
[----:B------:R-:W4:Y:S04]  /*4aea0*/  LDL.LU.64 R78, [R1+0x4f0] ;  /* 0x0004f000014e7983 */ /* 0x000f280000300a00 */
[----:B------:R-:W4:Y:S04]  /*4aeb0*/  LDL.LU.64 R158, [R1+0x500] ;  /* 0x00050000019e7983 */ /* 0x000f280000300a00 */
[----:B------:R-:W4:Y:S01]  /*4aec0*/  LDL.LU.64 R148, [R1+0x510] ;  /* 0x0005100001947983 */ /* 0x000f220000300a00 */
[----:B------:R-:W-:-:S02]  /*4aed0*/  IADD3 R67, R89, 0x100000, RZ ;  /* 0x0010000059437810 */ /* 0x000fc40007ffe0ff */
[----:B------:R-:W-:Y:S01]  /*4aee0*/  IADD3 R66, R89, 0x100000, RZ ;  /* 0x0010000059427810 */ /* 0x000fe20007ffe0ff */
[----:B------:R-:W-:Y:S01]  /*4aef0*/  IMAD.WIDE R60, R59, 0x4, R138 ;  /* 0x000000043b3c7825 */ /* 0x000fe200078e028a */
        /* <DEDUP_REMOVED lines=10> */
[----:B------:R-:W-:Y:S01]  /*4afa0*/  STL.64 [R1+0x2c30], R62 ;  /* 0x002c303e01007387 */ /* 0x000fe20000100a00 */
[----:B---3--:R-:W-:-:S03]  /*4afb0*/  IMAD.WIDE R64, R59, 0x4, R128 ;  /* 0x000000043b407825 */ /* 0x008fc600078e0280 */
[----:B------:R-:W3:Y:S01]  /*4afc0*/  LDL.LU.64 R128, [R1+0x520] ;  /* 0x0005200001807983 */ /* 0x000ee20000300a00 */
[----:B--2---:R-:W-:-:S03]  /*4afd0*/  IMAD.WIDE R70, R59, 0x4, R108 ;  /* 0x000000043b467825 */ /* 0x004fc600078e026c */
[----:B------:R-:W2:Y:S01]  /*4afe0*/  LDL.LU.64 R108, [R1+0x1878] ;  /* 0x00187800016c7983 */ /* 0x000ea20000300a00 */
[----:B------:R-:W-:-:S03]  /*4aff0*/  IMAD.WIDE R72, R59, 0x4, R98 ;  /* 0x000000043b487825 */ /* 0x000fc600078e0262 */
[----:B------:R-:W2:Y:S01]  /*4b000*/  LDL.LU.64 R98, [R1+0x1860] ;  /* 0x0018600001627983 */ /* 0x000ea20000300a00 */
[----:B------:R-:W-:Y:S01]  /*4b010*/  IADD3 R58, R89, 0x100000, RZ ;  /* 0x00100000593a7810 */ /* 0x000fe20007ffe0ff */
[----:B-1----:R-:W-:Y:S01]  /*4b020*/  IMAD.WIDE R66, R59, 0x4, R118 ;  /* 0x000000043b427825 */ /* 0x002fe200078e0276 */
[C---:B------:R-:W-:Y:S01]  /*4b030*/  IADD3 R77, R89.reuse, 0x100000, RZ ;  /* 0x00100000594d7810 */ /* 0x040fe20007ffe0ff */
[----:B------:R-:W2:Y:S01]  /*4b040*/  LDL.LU.64 R138, [R1+0x1848] ;  /* 0x00184800018a7983 */ /* 0x000ea20000300a00 */
[----:B------:R-:W-:Y:S01]  /*4b050*/  IADD3 R76, R89, 0x100000, RZ ;  /* 0x00100000594c7810 */ /* 0x000fe20007ffe0ff */
[----:B------:R-:W-:Y:S01]  /*4b060*/  IMAD.WIDE R68, R59, 0x4, R68 ;  /* 0x000000043b447825 */ /* 0x000fe200078e0244 */
[C---:B------:R-:W-:Y:S01]  /*4b070*/  IADD3 R75, R89.reuse, 0x100000, RZ ;  /* 0x00100000594b7810 */ /* 0x040fe20007ffe0ff */
[----:B------:R1:W-:Y:S01]  /*4b080*/  LDGSTS.E [R58+-0x4b600], [R62.64], P6 ;  /* 0xb4a000003e3a7fae */ /* 0x0003e2000b121848 */
[----:B------:R-:W-:-:S03]  /*4b090*/  IADD3 R74, R89, 0x100000, RZ ;  /* 0x00100000594a7810 */ /* 0x000fc60007ffe0ff */
[----:B------:R1:W-:Y:S04]  /*4b0a0*/  LDGSTS.E [R77+-0x4a600], [R64.64], P6 ;  /* 0xb5a00000404d7fae */ /* 0x0003e8000b121848 */
[----:B------:R1:W-:Y:S04]  /*4b0b0*/  LDGSTS.E [R76+-0x49600], [R66.64], P6 ;  /* 0xb6a00000424c7fae */ /* 0x0003e8000b121848 */
[----:B------:R1:W-:Y:S04]  /*4b0c0*/  LDGSTS.E [R75+-0x48600], [R68.64], P6 ;  /* 0xb7a00000444b7fae */ /* 0x0003e8000b121848 */
[----:B------:R-:W2:Y:S04]  /*4b0d0*/  LDL.LU.64 R118, [R1+0x1838] ;  /* 0x0018380001767983 */ /* 0x000ea80000300a00 */
[----:B------:R1:W-:Y:S04]  /*4b0e0*/  LDGSTS.E [R74+-0x47600], [R70.64], P6 ;  /* 0xb8a00000464a7fae */ /* 0x0003e8000b121848 */
[----:B------:R-:W-:Y:S04]  /*4b0f0*/  STL.64 [R1+0x2c38], R64 ;  /* 0x002c384001007387 */ /* 0x000fe80000100a00 */
[----:B------:R-:W-:Y:S04]  /*4b100*/  STL.64 [R1+0x2c40], R66 ;  /* 0x002c404201007387 */ /* 0x000fe80000100a00 */
[----:B------:R-:W-:Y:S01]  /*4b110*/  STL.64 [R1+0x2c48], R68 ;  /* 0x002c484401007387 */ /* 0x000fe20000100a00 */
[----:B-1----:R-:W-:-:S03]  /*4b120*/  IMAD.WIDE R74, R59, 0x4, R178 ;  /* 0x000000043b4a7825 */ /* 0x002fc600078e02b2 */
[----:B------:R-:W-:Y:S01]  /*4b130*/  STL.64 [R1+0x2c50], R70 ;  /* 0x002c504601007387 */ /* 0x000fe20000100a00 */
[----:B------:R-:W-:-:S03]  /*4b140*/  IMAD.WIDE R76, R59, 0x4, R168 ;  /* 0x000000043b4c7825 */ /* 0x000fc600078e02a8 */
[----:B------:R-:W-:Y:S04]  /*4b150*/  STL.64 [R1+0x2c58], R72 ;  /* 0x002c584801007387 */ /* 0x000fe80000100a00 */
[----:B------:R-:W-:Y:S04]  /*4b160*/  STL.64 [R1+0x2c60], R74 ;  /* 0x002c604a01007387 */ /* 0x000fe80000100a00 */
[----:B------:R1:W-:Y:S01]  /*4b170*/  STL.64 [R1+0x2c68], R76 ;  /* 0x002c684c01007387 */ /* 0x0003e20000100a00 */
[C---:B------:R-:W-:Y:S02]  /*4b180*/  IADD3 R87, R89.reuse, 0x100000, RZ ;  /* 0x0010000059577810 */ /* 0x040fe40007ffe0ff */
[C---:B------:R-:W-:Y:S01]  /*4b190*/  IADD3 R86, R89.reuse, 0x100000, RZ ;  /* 0x0010000059567810 */ /* 0x040fe20007ffe0ff */
[----:B------:R1:W-:Y:S01]  /*4b1a0*/  LDGSTS.E [R58+-0x46600], [R72.64], P6 ;  /* 0xb9a00000483a7fae */ /* 0x0003e2000b121848 */
[----:B------:R-:W-:-:S02]  /*4b1b0*/  IADD3 R85, R89, 0x100000, RZ ;  /* 0x0010000059557810 */ /* 0x000fc40007ffe0ff */
[----:B------:R-:W-:Y:S01]  /*4b1c0*/  IADD3 R84, R89, 0x100000, RZ ;  /* 0x0010000059547810 */ /* 0x000fe20007ffe0ff */
[----:B------:R1:W-:Y:S04]  /*4b1d0*/  LDGSTS.E [R87+-0x45600], [R74.64], P6 ;  /* 0xbaa000004a577fae */ /* 0x0003e8000b121848 */
[----:B------:R1:W-:Y:S01]  /*4b1e0*/  LDGSTS.E [R86+-0x44600], [R76.64], P6 ;  /* 0xbba000004c567fae */ /* 0x0003e2000b121848 */
[----:B----4-:R-:W-:-:S04]  /*4b1f0*/  IMAD.WIDE R78, R59, 0x4, R78 ;  /* 0x000000043b4e7825 */ /* 0x010fc800078e024e */
[C---:B------:R-:W-:Y:S01]  /*4b200*/  IMAD.WIDE R80, R59.reuse, 0x4, R158 ;  /* 0x000000043b507825 */ /* 0x040fe200078e029e */
[----:B------:R2:W-:Y:S03]  /*4b210*/  STL.64 [R1+0x2c70], R78 ;  /* 0x002c704e01007387 */ /* 0x0005e60000100a00 */
[----:B------:R-:W-:Y:S01]  /*4b220*/  IMAD.WIDE R82, R59, 0x4, R148 ;  /* 0x000000043b527825 */ /* 0x000fe200078e0294 */
[----:B------:R-:W-:Y:S04]  /*4b230*/  STL.64 [R1+0x2c78], R80 ;  /* 0x002c785001007387 */ /* 0x000fe80000100a00 */
[----:B------:R1:W-:Y:S04]  /*4b240*/  STL.64 [R1+0x2c80], R82 ;  /* 0x002c805201007387 */ /* 0x0003e80000100a00 */
[----:B------:R-:W4:Y:S01]  /*4b250*/  LDL.LU.64 R188, [R1+0x1820] ;  /* 0x0018200001bc7983 */ /* 0x000f220000300a00 */
[----:B------:R-:W-:-:S03]  /*4b260*/  LOP3.LUT R149, R88, 0x60, RZ, 0x3c, !PT ;  /* 0x0000006058957812 */ /* 0x000fc600078e3cff */
[----:B------:R3:W-:Y:S01]  /*4b270*/  LDGSTS.E [R85+-0x43600], [R78.64], P6 ;  /* 0xbca000004e557fae */ /* 0x0007e2000b121848 */
[----:B------:R-:W-:-:S03]  /*4b280*/  IADD3 R88, R149, 0x100000, RZ ;  /* 0x0010000095587810 */ /* 0x000fc60007ffe0ff */
[----:B------:R3:W-:Y:S01]  /*4b290*/  LDGSTS.E [R84+-0x42600], [R80.64], P6 ;  /* 0xbda0000050547fae */ /* 0x0007e2000b121848 */
[C---:B-1----:R-:W-:Y:S02]  /*4b2a0*/  IADD3 R87, R149.reuse, 0x100000, RZ ;  /* 0x0010000095577810 */ /* 0x042fe40007ffe0ff */
[C---:B------:R-:W-:Y:S01]  /*4b2b0*/  IADD3 R86, R149.reuse, 0x100000, RZ ;  /* 0x0010000095567810 */ /* 0x040fe20007ffe0ff */
[----:B------:R1:W-:Y:S04]  /*4b2c0*/  LDGSTS.E [R58+-0x41600], [R82.64], P6 ;  /* 0xbea00000523a7fae */ /* 0x0003e8000b121848 */
[----:B------:R-:W4:Y:S01]  /*4b2d0*/  LDL.LU.64 R168, [R1+0x1810] ;  /* 0x0018100001a87983 */ /* 0x000f220000300a00 */
[----:B-1----:R-:W-:-:S03]  /*4b2e0*/  IADD3 R58, R149, 0x100000, RZ ;  /* 0x00100000953a7810 */ /* 0x002fc60007ffe0ff */
[----:B------:R-:W4:Y:S01]  /*4b2f0*/  LDL.LU.64 R148, [R1+0x1800] ;  /* 0x0018000001947983 */ /* 0x000f220000300a00 */
[----:B---3--:R-:W-:-:S03]  /*4b300*/  IMAD.WIDE R84, R59, 0x4, R128 ;  /* 0x000000043b547825 */ /* 0x008fc600078e0280 */
[----:B------:R-:W3:Y:S01]  /*4b310*/  LDL.LU.64 R128, [R1+0x17e8] ;  /* 0x0017e80001807983 */ /* 0x000ee20000300a00 */
[----:B--2---:R-:W-:-:S03]  /*4b320*/  IMAD.WIDE R248, R59, 0x4, R108 ;  /* 0x000000043bf87825 */ /* 0x004fc600078e026c */
[----:B------:R-:W2:Y:S04]  /*4b330*/  LDL.LU.64 R108, [R1+0x17d0] ;  /* 0x0017d000016c7983 */ /* 0x000ea80000300a00 */
[----:B------:R-:W2:Y:S01]  /*4b340*/  LDL.LU.64 R178, [R1+0x17b8] ;  /* 0x0017b80001b27983 */ /* 0x000ea20000300a00 */
[----:B------:R-:W-:-:S03]  /*4b350*/  IMAD.WIDE R76, R59, 0x4, R98 ;  /* 0x000000043b4c7825 */ /* 0x000fc600078e0262 */
[----:B------:R-:W1:Y:S01]  /*4b360*/  S2R R99, SR_TID.X ;  /* 0x0000000000637919 */ /* 0x000e620000002100 */
[----:B------:R-:W-:-:S03]  /*4b370*/  IMAD.WIDE R50, R59, 0x4, R138 ;  /* 0x000000043b327825 */ /* 0x000fc600078e028a */
[----:B------:R-:W2:Y:S04]  /*4b380*/  LDL.LU.64 R158, [R1+0x1788] ;  /* 0x00178800019e7983 */ /* 0x000ea80000300a00 */
[----:B------:R-:W2:Y:S01]  /*4b390*/  LDL.LU.64 R138, [R1+0x1768] ;  /* 0x00176800018a7983 */ /* 0x000ea20000300a00 */
[----:B------:R-:W-:-:S03]  /*4b3a0*/  IMAD.WIDE R68, R59, 0x4, R118 ;  /* 0x000000043b447825 */ /* 0x000fc600078e0276 */
[----:B------:R-:W2:Y:S01]  /*4b3b0*/  LDL.LU.64 R118, [R1+0x1740] ;  /* 0x0017400001767983 */ /* 0x000ea20000300a00 */
[----:B-1----:R-:W-:-:S03]  /*4b3c0*/  LOP3.LUT R78, R99, 0x7f, RZ, 0xc0, !PT ;  /* 0x0000007f634e7812 */ /* 0x002fc600078ec0ff */
[----:B------:R-:W2:Y:S04]  /*4b3d0*/  LDL.LU.64 R98, [R1+0x1728] ;  /* 0x0017280001627983 */ /* 0x000ea80000300a00 */
[----:B------:R1:W-:Y:S04]  /*4b3e0*/  STL.64 [R1+0x2c88], R84 ;  /* 0x002c885401007387 */ /* 0x0003e80000100a00 */
[----:B------:R-:W-:Y:S04]  /*4b3f0*/  STL.64 [R1+0x2d10], R248 ;  /* 0x002d10f801007387 */ /* 0x000fe80000100a00 */
[----:B------:R-:W-:Y:S04]  /*4b400*/  STL.64 [R1+0x2d00], R76 ;  /* 0x002d004c01007387 */ /* 0x000fe80000100a00 */
[----:B------:R-:W-:Y:S04]  /*4b410*/  STL.64 [R1+0x2cf0], R50 ;  /* 0x002cf03201007387 */ /* 0x000fe80000100a00 */
[----:B------:R-:W-:Y:S01]  /*4b420*/  STL.64 [R1+0x2ce8], R68 ;  /* 0x002ce84401007387 */ /* 0x000fe20000100a00 */
[----:B----4-:R-:W-:-:S03]  /*4b430*/  IMAD.WIDE R82, R59, 0x4, R188 ;  /* 0x000000043b527825 */ /* 0x010fc600078e02bc */
[----:B------:R-:W4:Y:S01]  /*4b440*/  LDL.LU.64 R188, [R1+0x1710] ;  /* 0x0017100001bc7983 */ /* 0x000f220000300a00 */
[----:B------:R-:W-:-:S03]  /*4b450*/  IMAD.WIDE R74, R59, 0x4, R168 ;  /* 0x000000043b4a7825 */ /* 0x000fc600078e02a8 */
[----:B------:R-:W4:Y:S01]  /*4b460*/  LDL.LU.64 R168, [R1+0x16f8] ;  /* 0x0016f80001a87983 */ /* 0x000f220000300a00 */
[----:B------:R-:W-:-:S03]  /*4b470*/  IMAD.WIDE R30, R59, 0x4, R148 ;  /* 0x000000043b1e7825 */ /* 0x000fc600078e0294 */
[----:B------:R-:W4:Y:S01]  /*4b480*/  LDL.LU.64 R148, [R1+0x16e0] ;  /* 0x0016e00001947983 */ /* 0x000f220000300a00 */
[----:B---3--:R-:W-:-:S03]  /*4b490*/  IMAD.WIDE R48, R59, 0x4, R128 ;  /* 0x000000043b307825 */ /* 0x008fc600078e0280 */
[----:B------:R-:W3:Y:S01]  /*4b4a0*/  LDL.LU.64 R128, [R1+0x16c8] ;  /* 0x0016c80001807983 */ /* 0x000ee20000300a00 */
[----:B--2---:R-:W-:-:S03]  /*4b4b0*/  IMAD.WIDE R66, R59, 0x4, R108 ;  /* 0x000000043b427825 */ /* 0x004fc600078e026c */
[----:B------:R-:W2:Y:S04]  /*4b4c0*/  LDL.LU.64 R108, [R1+0x16a8] ;  /* 0x0016a800016c7983 */ /* 0x000ea80000300a00 */
[----:B------:R-:W-:Y:S01]  /*4b4d0*/  STL.64 [R1+0x2cd0], R82 ;  /* 0x002cd05201007387 */ /* 0x000fe20000100a00 */
[----:B------:R-:W-:-:S03]  /*4b4e0*/  IMAD.WIDE R56, R59, 0x4, R178 ;  /* 0x000000043b387825 */ /* 0x000fc600078e02b2 */
[----:B------:R-:W-:Y:S04]  /*4b4f0*/  STL.64 [R1+0x2cc0], R74 ;  /* 0x002cc04a01007387 */ /* 0x000fe80000100a00 */
[----:B------:R-:W-:Y:S04]  /*4b500*/  STL.64 [R1+0x2cb0], R30 ;  /* 0x002cb01e01007387 */ /* 0x000fe80000100a00 */
[----:B------:R-:W-:Y:S04]  /*4b510*/  STL.64 [R1+0x2ca8], R48 ;  /* 0x002ca83001007387 */ /* 0x000fe80000100a00 */
[----:B------:R-:W-:Y:S04]  /*4b520*/  STL.64 [R1+0x2c90], R66 ;  /* 0x002c904201007387 */ /* 0x000fe80000100a00 */
[----:B------:R-:W2:Y:S01]  /*4b530*/  LDL.LU.64 R178, [R1+0x1688] ;  /* 0x0016880001b27983 */ /* 0x000ea20000300a00 */
[----:B------:R-:W-:-:S03]  /*4b540*/  IMAD.WIDE R60, R59, 0x4, R158 ;  /* 0x000000043b3c7825 */ /* 0x000fc600078e029e */
[----:B------:R-:W2:Y:S01]  /*4b550*/  LDL.LU.64 R158, [R1+0x1668] ;  /* 0x00166800019e7983 */ /* 0x000ea20000300a00 */
[----:B------:R-:W-:-:S03]  /*4b560*/  IMAD.WIDE R4, R59, 0x4, R138 ;  /* 0x000000043b047825 */ /* 0x000fc600078e028a */
[----:B------:R-:W2:Y:S01]  /*4b570*/  LDL.LU.64 R138, [R1+0x1648] ;  /* 0x00164800018a7983 */ /* 0x000ea20000300a00 */
[----:B------:R-:W-:-:S03]  /*4b580*/  IMAD.WIDE R72, R59, 0x4, R118 ;  /* 0x000000043b487825 */ /* 0x000fc600078e0276 */
[----:B------:R-:W2:Y:S01]  /*4b590*/  LDL.LU.64 R118, [R1+0x1628] ;  /* 0x0016280001767983 */ /* 0x000ea20000300a00 */
[----:B------:R-:W-:-:S03]  /*4b5a0*/  IMAD.WIDE R40, R59, 0x4, R98 ;  /* 0x000000043b287825 */ /* 0x000fc600078e0262 */
[----:B------:R-:W2:Y:S04]  /*4b5b0*/  LDL.LU.64 R98, [R1+0x1608] ;  /* 0x0016080001627983 */ /* 0x000ea80000300a00 */
[----:B------:R-:W-:Y:S04]  /*4b5c0*/  STL.64 [R1+0x2c98], R56 ;  /* 0x002c983801007387 */ /* 0x000fe80000100a00 */
[----:B------:R-:W-:Y:S04]  /*4b5d0*/  STL.64 [R1+0x2ca0], R60 ;  /* 0x002ca03c01007387 */ /* 0x000fe80000100a00 */
[----:B------:R-:W-:Y:S04]  /*4b5e0*/  STL.64 [R1+0x2cb8], R4 ;  /* 0x002cb80401007387 */ /* 0x000fe80000100a00 */
[----:B------:R1:W-:Y:S04]  /*4b5f0*/  STL.64 [R1+0x2cc8], R72 ;  /* 0x002cc84801007387 */ /* 0x0003e80000100a00 */
        /* <DEDUP_REMOVED lines=9> */
[----:B------:R-:W-:Y:S01]  /*4b690*/  IADD3 R89, R89, 0x100000, RZ ;  /* 0x0010000059597810 */ /* 0x000fe20007ffe0ff */
[----:B------:R-:W-:-:S04]  /*4b6a0*/  IMAD.SHL.U32 R79, R78, 0x4, RZ ;  /* 0x000000044e4f7824 */ /* 0x000fc800078e00ff */
[----:B------:R1:W-:Y:S04]  /*4b6b0*/  LDGSTS.E [R89+-0x40600], [R84.64], P6 ;  /* 0xbfa0000054597fae */ /* 0x0003e8000b121848 */
[----:B------:R1:W-:Y:S04]  /*4b6c0*/  LDGSTS.E [R88+-0x7f400], [R248.64], P6 ;  /* 0x80c00000f8587fae */ /* 0x0003e8000b121848 */
[----:B------:R1:W-:Y:S01]  /*4b6d0*/  LDGSTS.E [R87+-0x7e400], [R76.64], P6 ;  /* 0x81c000004c577fae */ /* 0x0003e2000b121848 */
[----:B--2---:R-:W-:Y:S01]  /*4b6e0*/  IMAD.WIDE R36, R59, 0x4, R108 ;  /* 0x000000043b247825 */ /* 0x004fe200078e026c */
[----:B-1----:R-:W-:-:S02]  /*4b6f0*/  LOP3.LUT R85, R79, 0x60, RZ, 0x3c, !PT ;  /* 0x000000604f557812 */ /* 0x002fc400078e3cff */
[----:B------:R-:W2:Y:S04]  /*4b700*/  LDL.LU.64 R108, [R1+0x1558] ;  /* 0x00155800016c7983 */ /* 0x000ea80000300a00 */
[----:B------:R1:W-:Y:S04]  /*4b710*/  STL.64 [R1+0x2ce0], R54 ;  /* 0x002ce03601007387 */ /* 0x0003e80000100a00 */
[----:B------:R1:W-:Y:S04]  /*4b720*/  STL.64 [R1+0x2cf8], R14 ;  /* 0x002cf80e01007387 */ /* 0x0003e80000100a00 */
[----:B------:R-:W-:Y:S04]  /*4b730*/  STL.64 [R1+0x2d08], R26 ;  /* 0x002d081a01007387 */ /* 0x000fe80000100a00 */
[----:B------:R1:W-:Y:S04]  /*4b740*/  STL.64 [R1+0x2d18], R18 ;  /* 0x002d181201007387 */ /* 0x0003e80000100a00 */
[----:B------:R-:W2:Y:S01]  /*4b750*/  LDL.LU.64 R198, [R1+0x1530] ;  /* 0x0015300001c67983 */ /* 0x000ea20000300a00 */
[----:B------:R-:W-:-:S03]  /*4b760*/  IMAD.WIDE R6, R59, 0x4, R178 ;  /* 0x000000043b067825 */ /* 0x000fc600078e02b2 */
[----:B------:R-:W2:Y:S01]  /*4b770*/  LDL.LU.64 R178, [R1+0x1508] ;  /* 0x0015080001b27983 */ /* 0x000ea20000300a00 */
[C---:B------:R-:W-:Y:S02]  /*4b780*/  IADD3 R89, R85.reuse, 0x100000, RZ ;  /* 0x0010000055597810 */ /* 0x040fe40007ffe0ff */
[C---:B------:R-:W-:Y:S01]  /*4b790*/  IADD3 R88, R85.reuse, 0x100000, RZ ;  /* 0x0010000055587810 */ /* 0x040fe20007ffe0ff */
[----:B------:R1:W-:Y:S01]  /*4b7a0*/  LDGSTS.E [R86+-0x7d400], [R50.64], P6 ;  /* 0x82c0000032567fae */ /* 0x0003e2000b121848 */
[----:B------:R-:W-:-:S03]  /*4b7b0*/  IADD3 R87, R85, 0x100000, RZ ;  /* 0x0010000055577810 */ /* 0x000fc60007ffe0ff */
[----:B------:R1:W-:Y:S04]  /*4b7c0*/  LDGSTS.E [R58+-0x7c400], [R68.64], P6 ;  /* 0x83c00000443a7fae */ /* 0x0003e8000b121848 */
[----:B------:R4:W-:Y:S01]  /*4b7d0*/  LDGSTS.E [R89+-0x7b400], [R82.64], P6 ;  /* 0x84c0000052597fae */ /* 0x0009e2000b121848 */
[----:B-1----:R-:W-:-:S03]  /*4b7e0*/  IADD3 R86, R85, 0x100000, RZ ;  /* 0x0010000055567810 */ /* 0x002fc60007ffe0ff */
[----:B------:R4:W-:Y:S01]  /*4b7f0*/  LDGSTS.E [R88+-0x7a400], [R74.64], P6 ;  /* 0x85c000004a587fae */ /* 0x0009e2000b121848 */
[----:B------:R-:W-:-:S03]  /*4b800*/  IADD3 R58, R85, 0x100000, RZ ;  /* 0x00100000553a7810 */ /* 0x000fc60007ffe0ff */
[----:B------:R1:W-:Y:S04]  /*4b810*/  LDGSTS.E [R87+-0x79400], [R30.64], P6 ;  /* 0x86c000001e577fae */ /* 0x0003e8000b121848 */
[----:B------:R1:W-:Y:S04]  /*4b820*/  LDGSTS.E [R86+-0x78400], [R48.64], P6 ;  /* 0x87c0000030567fae */ /* 0x0003e8000b121848 */
[----:B------:R1:W-:Y:S04]  /*4b830*/  LDGSTS.E [R58+-0x77400], [R66.64], P6 ;  /* 0x88c00000423a7fae */ /* 0x0003e8000b121848 */
[----:B------:R4:W-:Y:S04]  /*4b840*/  LDGSTS.E [R89+-0x76400], [R56.64], P6 ;  /* 0x89c0000038597fae */ /* 0x0009e8000b121848 */
[----:B------:R4:W-:Y:S01]  /*4b850*/  LDGSTS.E [R88+-0x75400], [R60.64], P6 ;  /* 0x8ac000003c587fae */ /* 0x0009e2000b121848 */
[----:B------:R-:W-:-:S03]  /*4b860*/  IADD3 R91, R85, 0x100000, RZ ;  /* 0x00100000555b7810 */ /* 0x000fc60007ffe0ff */
[----:B------:R1:W-:Y:S01]  /*4b870*/  LDGSTS.E [R87+-0x74400], [R4.64], P6 ;  /* 0x8bc0000004577fae */ /* 0x0003e2000b121848 */
[----:B------:R-:W-:-:S03]  /*4b880*/  IADD3 R90, R85, 0x100000, RZ ;  /* 0x00100000555a7810 */ /* 0x000fc60007ffe0ff */
[----:B------:R1:W-:Y:S01]  /*4b890*/  LDGSTS.E [R86+-0x73400], [R72.64], P6 ;  /* 0x8cc0000048567fae */ /* 0x0003e2000b121848 */
[----:B------:R-:W-:-:S03]  /*4b8a0*/  IMAD.WIDE R42, R59, 0x4, R158 ;  /* 0x000000043b2a7825 */ /* 0x000fc600078e029e */
[----:B------:R1:W-:Y:S01]  /*4b8b0*/  LDGSTS.E [R58+-0x72400], [R40.64], P6 ;  /* 0x8dc00000283a7fae */ /* 0x0003e2000b121848 */
[----:B------:R-:W-:-:S03]  /*4b8c0*/  IMAD.WIDE R34, R59, 0x4, R138 ;  /* 0x000000043b227825 */ /* 0x000fc600078e028a */
[----:B------:R4:W-:Y:S01]  /*4b8d0*/  LDGSTS.E [R89+-0x71400], [R54.64], P6 ;  /* 0x8ec0000036597fae */ /* 0x0009e2000b121848 */
[----:B------:R-:W-:-:S03]  /*4b8e0*/  IMAD.WIDE R22, R59, 0x4, R118 ;  /* 0x000000043b167825 */ /* 0x000fc600078e0276 */
[----:B------:R4:W-:Y:S04]  /*4b8f0*/  LDGSTS.E [R88+-0x70400], [R14.64], P6 ;  /* 0x8fc000000e587fae */ /* 0x0009e8000b121848 */
[----:B------:R1:W-:Y:S04]  /*4b900*/  LDGSTS.E [R87+-0x6f400], [R26.64], P6 ;  /* 0x90c000001a577fae */ /* 0x0003e8000b121848 */
[----:B------:R-:W2:Y:S04]  /*4b910*/  LDL.LU.64 R158, [R1+0x14e0] ;  /* 0x0014e000019e7983 */ /* 0x000ea80000300a00 */
[----:B------:R1:W-:Y:S04]  /*4b920*/  LDGSTS.E [R86+-0x6e400], [R18.64], P6 ;  /* 0x91c0000012567fae */ /* 0x0003e8000b121848 */
[----:B------:R-:W2:Y:S04]  /*4b930*/  LDL.LU.64 R138, [R1+0x14b8] ;  /* 0x0014b800018a7983 */ /* 0x000ea80000300a00 */
[----:B------:R1:W-:Y:S04]  /*4b940*/  LDGSTS.E [R58+-0x6d400], [R36.64], P6 ;  /* 0x92c00000243a7fae */ /* 0x0003e8000b121848 */
[----:B------:R1:W-:Y:S04]  /*4b950*/  LDGSTS.E [R91+-0x6c400], [R6.64], P6 ;  /* 0x93c00000065b7fae */ /* 0x0003e8000b121848 */
[----:B------:R1:W-:Y:S04]  /*4b960*/  LDGSTS.E [R90+-0x6b400], [R42.64], P6 ;  /* 0x94c000002a5a7fae */ /* 0x0003e8000b121848 */
[----:B------:R4:W-:Y:S04]  /*4b970*/  LDGSTS.E [R89+-0x6a400], [R34.64], P6 ;  /* 0x95c0000022597fae */ /* 0x0009e8000b121848 */
[----:B------:R-:W2:Y:S04]  /*4b980*/  LDL.LU.64 R118, [R1+0x1490] ;  /* 0x0014900001767983 */ /* 0x000ea80000300a00 */
[----:B------:R4:W-:Y:S04]  /*4b990*/  LDGSTS.E [R88+-0x69400], [R22.64], P6 ;  /* 0x96c0000016587fae */ /* 0x0009e8000b121848 */
[----:B------:R-:W2:Y:S01]  /*4b9a0*/  LDL.LU.64 R208, [R1+0x1468] ;  /* 0x0014680001d07983 */ /* 0x000ea20000300a00 */
[----:B----4-:R-:W-:-:S03]  /*4b9b0*/  IMAD.WIDE R88, R59, 0x4, R188 ;  /* 0x000000043b587825 */ /* 0x010fc600078e02bc */
[----:B------:R-:W4:Y:S01]  /*4b9c0*/  LDL.LU.64 R188, [R1+0x1440] ;  /* 0x0014400001bc7983 */ /* 0x000f220000300a00 */
[----:B------:R-:W-:Y:S01]  /*4b9d0*/  IADD3 R101, R85, 0x100000, RZ ;  /* 0x0010000055657810 */ /* 0x000fe20007ffe0ff */
[----:B-1----:R-:W-:Y:S01]  /*4b9e0*/  IMAD.WIDE R86, R59, 0x4, R98 ;  /* 0x000000043b567825 */ /* 0x002fe200078e0262 */
[C---:B------:R-:W-:Y:S02]  /*4b9f0*/  IADD3 R100, R85.reuse, 0x100000, RZ ;  /* 0x0010000055647810 */ /* 0x040fe40007ffe0ff */
[C---:B------:R-:W-:Y:S02]  /*4ba00*/  IADD3 R99, R85.reuse, 0x100000, RZ ;  /* 0x0010000055637810 */ /* 0x040fe40007ffe0ff */
[----:B------:R-:W-:Y:S01]  /*4ba10*/  IADD3 R98, R85, 0x100000, RZ ;  /* 0x0010000055627810 */ /* 0x000fe20007ffe0ff */
[----:B------:R1:W-:Y:S04]  /*4ba20*/  LDGSTS.E [R58+-0x68400], [R86.64], P6 ;  /* 0x97c00000563a7fae */ /* 0x0003e8000b121848 */
[----:B------:R1:W-:Y:S01]  /*4ba30*/  LDGSTS.E [R101+-0x67400], [R88.64], P6 ;  /* 0x98c0000058657fae */ /* 0x0003e2000b121848 */
[----:B------:R-:W-:-:S03]  /*4ba40*/  IMAD.WIDE R90, R59, 0x4, R168 ;  /* 0x000000043b5a7825 */ /* 0x000fc600078e02a8 */
[----:B------:R-:W4:Y:S04]  /*4ba50*/  LDL.LU.64 R168, [R1+0x1410] ;  /* 0x0014100001a87983 */ /* 0x000f280000300a00 */
[----:B------:R1:W-:Y:S01]  /*4ba60*/  LDGSTS.E [R100+-0x66400], [R90.64], P6 ;  /* 0x99c000005a647fae */ /* 0x0003e2000b121848 */
[----:B------:R-:W-:-:S03]  /*4ba70*/  IMAD.WIDE R92, R59, 0x4, R148 ;  /* 0x000000043b5c7825 */ /* 0x000fc600078e0294 */
[----:B------:R-:W4:Y:S04]  /*4ba80*/  LDL.LU.64 R148, [R1+0x13e0] ;  /* 0x0013e00001947983 */ /* 0x000f280000300a00 */
[----:B------:R2:W-:Y:S01]  /*4ba90*/  LDGSTS.E [R99+-0x65400], [R92.64], P6 ;  /* 0x9ac000005c637fae */ /* 0x0005e2000b121848 */
[----:B---3--:R-:W-:-:S03]  /*4baa0*/  IMAD.WIDE R94, R59, 0x4, R128 ;  /* 0x000000043b5e7825 */ /* 0x008fc600078e0280 */
[----:B------:R-:W3:Y:S04]  /*4bab0*/  LDL.LU.64 R128, [R1+0x13b0] ;  /* 0x0013b00001807983 */ /* 0x000ee80000300a00 */
[----:B------:R2:W-:Y:S04]  /*4bac0*/  LDGSTS.E [R98+-0x64400], [R94.64], P6 ;  /* 0x9bc000005e627fae */ /* 0x0005e8000b121848 */
[----:B------:R-:W3:Y:S01]  /*4bad0*/  LDL.LU.64 R218, [R1+0x1380] ;  /* 0x0013800001da7983 */ /* 0x000ee20000300a00 */
[C---:B------:R-:W-:Y:S02]  /*4bae0*/  IADD3 R111, R85.reuse, 0x100000, RZ ;  /* 0x00100000556f7810 */ /* 0x040fe40007ffe0ff */
[----:B------:R-:W-:Y:S01]  /*4baf0*/  IADD3 R110, R85, 0x100000, RZ ;  /* 0x00100000556e7810 */ /* 0x000fe20007ffe0ff */
[----:B--2---:R-:W-:-:S02]  /*4bb00*/  IMAD.WIDE R98, R59, 0x4, R198 ;  /* 0x000000043b627825 */ /* 0x004fc400078e02c6 */
[----:B------:R-:W2:Y:S02]  /*4bb10*/  LDL.LU.64 R198, [R1+0x1350] ;  /* 0x0013500001c67983 */ /* 0x000ea40000300a00 */
[C---:B-1----:R-:W-:Y:S02]  /*4bb20*/  IMAD.WIDE R100, R59.reuse, 0x4, R178 ;  /* 0x000000043b647825 */ /* 0x042fe400078e02b2 */
[----:B------:R-:W2:Y:S02]  /*4bb30*/  LDL.LU.64 R178, [R1+0xea8] ;  /* 0x000ea80001b27983 */ /* 0x000ea40000300a00 */
[----:B------:R-:W-:Y:S01]  /*4bb40*/  IMAD.WIDE R96, R59, 0x4, R108 ;  /* 0x000000043b607825 */ /* 0x000fe200078e026c */
[C---:B------:R-:W-:Y:S02]  /*4bb50*/  IADD3 R109, R85.reuse, 0x100000, RZ ;  /* 0x00100000556d7810 */ /* 0x040fe40007ffe0ff */
[----:B------:R-:W-:Y:S02]  /*4bb60*/  IADD3 R108, R85, 0x100000, RZ ;  /* 0x00100000556c7810 */ /* 0x000fe40007ffe0ff */
[----:B------:R1:W-:Y:S04]  /*4bb70*/  LDGSTS.E [R58+-0x63400], [R96.64], P6 ;  /* 0x9cc00000603a7fae */ /* 0x0003e8000b121848 */
[----:B------:R4:W-:Y:S04]  /*4bb80*/  LDGSTS.E [R111+-0x62400], [R98.64], P6 ;  /* 0x9dc00000626f7fae */ /* 0x0009e8000b121848 */
[----:B------:R4:W-:Y:S01]  /*4bb90*/  LDGSTS.E [R110+-0x61400], [R100.64], P6 ;  /* 0x9ec00000646e7fae */ /* 0x0009e2000b121848 */
[----:B------:R-:W-:-:S03]  /*4bba0*/  IMAD.WIDE R102, R59, 0x4, R158 ;  /* 0x000000043b667825 */ /* 0x000fc600078e029e */
[----:B------:R-:W2:Y:S04]  /*4bbb0*/  LDL.LU.64 R158, [R1+0xe68] ;  /* 0x000e6800019e7983 */ /* 0x000ea80000300a00 */
[----:B------:R1:W-:Y:S01]  /*4bbc0*/  LDGSTS.E [R109+-0x60400], [R102.64], P6 ;  /* 0x9fc00000666d7fae */ /* 0x0003e2000b121848 */
[----:B------:R-:W-:-:S03]  /*4bbd0*/  IMAD.WIDE R104, R59, 0x4, R138 ;  /* 0x000000043b687825 */ /* 0x000fc600078e028a */
[----:B------:R-:W2:Y:S04]  /*4bbe0*/  LDL.LU.64 R138, [R1+0xe30] ;  /* 0x000e3000018a7983 */ /* 0x000ea80000300a00 */
[----:B------:R1:W-:Y:S04]  /*4bbf0*/  LDGSTS.E [R108+-0x5f400], [R104.64], P6 ;  /* 0xa0c00000686c7fae */ /* 0x0003e8000b121848 */
[----:B------:R-:W2:Y:S01]  /*4bc00*/  LDL.LU.64 R228, [R1+0xe00] ;  /* 0x000e000001e47983 */ /* 0x000ea20000300a00 */
[----:B-1----:R-:W-:-:S03]  /*4bc10*/  IMAD.WIDE R108, R59, 0x4, R208 ;  /* 0x000000043b6c7825 */ /* 0x002fc600078e02d0 */
[----:B------:R-:W2:Y:S01]  /*4bc20*/  LDL.LU.64 R208, [R1+0xdd8] ;  /* 0x000dd80001d07983 */ /* 0x000ea20000300a00 */
[----:B----4-:R-:W-:-:S03]  /*4bc30*/  IMAD.WIDE R110, R59, 0x4, R188 ;  /* 0x000000043b6e7825 */ /* 0x010fc600078e02bc */
[----:B------:R-:W4:Y:S01]  /*4bc40*/  LDL.LU.64 R188, [R1+0xdb0] ;  /* 0x000db00001bc7983 */ /* 0x000f220000300a00 */
[----:B------:R-:W-:Y:S01]  /*4bc50*/  IADD3 R121, R85, 0x100000, RZ ;  /* 0x0010000055797810 */ /* 0x000fe20007ffe0ff */
[----:B------:R-:W-:Y:S01]  /*4bc60*/  IMAD.WIDE R106, R59, 0x4, R118 ;  /* 0x000000043b6a7825 */ /* 0x000fe200078e0276 */
        /* <DEDUP_REMOVED lines=9> */
[----:B------:R3:W-:Y:S04]  /*4bd00*/  LDGSTS.E [R119+-0x5b400], [R112.64], P6 ;  /* 0xa4c0000070777fae */ /* 0x0007e8000b121848 */
[----:B------:R-:W4:Y:S04]  /*4bd10*/  LDL.LU.64 R148, [R1+0xd78] ;  /* 0x000d780001947983 */ /* 0x000f280000300a00 */
[----:B------:R3:W-:Y:S04]  /*4bd20*/  LDGSTS.E [R118+-0x5a400], [R114.64], P6 ;  /* 0xa5c0000072767fae */ /* 0x0007e8000b121848 */
[----:B------:R-:W4:Y:S01]  /*4bd30*/  LDL.LU.64 R238, [R1+0xd60] ;  /* 0x000d600001ee7983 */ /* 0x000f220000300a00 */
[----:B---3--:R-:W-:-:S03]  /*4bd40*/  IMAD.WIDE R118, R59, 0x4, R218 ;  /* 0x000000043b767825 */ /* 0x008fc600078e02da */
[----:B------:R-:W3:Y:S01]  /*4bd50*/  LDL.LU.64 R218, [R1+0x970] ;  /* 0x0009700001da7983 */ /* 0x000ee20000300a00 */
[----:B------:R-:W-:Y:S01]  /*4bd60*/  IADD3 R131, R85, 0x100000, RZ ;  /* 0x0010000055837810 */ /* 0x000fe20007ffe0ff */
[----:B------:R-:W-:Y:S01]  /*4bd70*/  IMAD.WIDE R116, R59, 0x4, R128 ;  /* 0x000000043b747825 */ /* 0x000fe200078e0280 */
[C---:B------:R-:W-:Y:S02]  /*4bd80*/  IADD3 R130, R85.reuse, 0x100000, RZ ;  /* 0x0010000055827810 */ /* 0x040fe40007ffe0ff */
[----:B------:R-:W-:Y:S01]  /*4bd90*/  IADD3 R129, R85, 0x100000, RZ ;  /* 0x0010000055817810 */ /* 0x000fe20007ffe0ff */
[----:B--2---:R-:W-:-:S04]  /*4bda0*/  IMAD.WIDE R120, R59, 0x4, R198 ;  /* 0x000000043b787825 */ /* 0x004fc800078e02c6 */
[----:B------:R-:W-:Y:S01]  /*4bdb0*/  IMAD.WIDE R122, R59, 0x4, R178 ;  /* 0x000000043b7a7825 */ /* 0x000fe200078e02b2 */
[----:B------:R-:W2:Y:S04]  /*4bdc0*/  LDL.LU.64 R198, [R1+0x930] ;  /* 0x0009300001c67983 */ /* 0x000ea80000300a00 */
[----:B------:R-:W2:Y:S01]  /*4bdd0*/  LDL.LU.64 R178, [R1+0x8e8] ;  /* 0x0008e80001b27983 */ /* 0x000ea20000300a00 */
[----:B------:R-:W-:-:S03]  /*4bde0*/  IADD3 R128, R85, 0x100000, RZ ;  /* 0x0010000055807810 */ /* 0x000fc60007ffe0ff */
[----:B------:R1:W-:Y:S04]  /*4bdf0*/  LDGSTS.E [R58+-0x59400], [R116.64], P6 ;  /* 0xa6c00000743a7fae */ /* 0x0003e8000b121848 */
[----:B------:R1:W-:Y:S04]  /*4be00*/  LDGSTS.E [R131+-0x58400], [R118.64], P6 ;  /* 0xa7c0000076837fae */ /* 0x0003e8000b121848 */
[----:B------:R1:W-:Y:S04]  /*4be10*/  LDGSTS.E [R130+-0x57400], [R120.64], P6 ;  /* 0xa8c0000078827fae */ /* 0x0003e8000b121848 */
[----:B------:R1:W-:Y:S01]  /*4be20*/  LDGSTS.E [R129+-0x56400], [R122.64], P6 ;  /* 0xa9c000007a817fae */ /* 0x0003e2000b121848 */
[----:B------:R-:W-:-:S03]  /*4be30*/  IMAD.WIDE R124, R59, 0x4, R158 ;  /* 0x000000043b7c7825 */ /* 0x000fc600078e029e */
[----:B------:R-:W2:Y:S04]  /*4be40*/  LDL.LU.64 R158, [R1+0x698] ;  /* 0x00069800019e7983 */ /* 0x000ea80000300a00 */
[----:B------:R1:W-:Y:S04]  /*4be50*/  LDGSTS.E [R128+-0x55400], [R124.64], P6 ;  /* 0xaac000007c807fae */ /* 0x0003e8000b121848 */
[----:B------:R-:W2:Y:S01]  /*4be60*/  LDL.LU.64 R250, [R1+0x5c0] ;  /* 0x0005c00001fa7983 */ /* 0x000ea20000300a00 */
[----:B-1----:R-:W-:-:S03]  /*4be70*/  IMAD.WIDE R128, R59, 0x4, R228 ;  /* 0x000000043b807825 */ /* 0x002fc600078e02e4 */
[----:B------:R-:W2:Y:S01]  /*4be80*/  LDL.LU.64 R228, [R1+0x5c8] ;  /* 0x0005c80001e47983 */ /* 0x000ea20000300a00 */
[----:B------:R-:W-:-:S03]  /*4be90*/  IMAD.WIDE R130, R59, 0x4, R208 ;  /* 0x000000043b827825 */ /* 0x000fc600078e02d0 */
        /* <DEDUP_REMOVED lines=11> */
[----:B------:R3:W-:Y:S04]  /*4bf50*/  LDGSTS.E [R140+-0x52400], [R130.64], P6 ;  /* 0xadc00000828c7fae */ /* 0x0007e8000b121848 */
[----:B------:R1:W-:Y:S04]  /*4bf60*/  LDGSTS.E [R139+-0x51400], [R132.64], P6 ;  /* 0xaec00000848b7fae */ /* 0x0003e8000b121848 */
[----:B------:R-:W4:Y:S04]  /*4bf70*/  LDL.LU.64 R168, [R1+0x5e0] ;  /* 0x0005e00001a87983 */ /* 0x000f280000300a00 */
[----:B------:R1:W-:Y:S04]  /*4bf80*/  LDGSTS.E [R138+-0x50400], [R134.64], P6 ;  /* 0xafc00000868a7fae */ /* 0x0003e8000b121848 */
[----:B------:R-:W4:Y:S01]  /*4bf90*/  LDL.LU.64 R180, [R1+0x5e8] ;  /* 0x0005e80001b47983 */ /* 0x000f220000300a00 */
[----:B-1----:R-:W-:-:S03]  /*4bfa0*/  IMAD.WIDE R138, R59, 0x4, R238 ;  /* 0x000000043b8a7825 */ /* 0x002fc600078e02ee */
[----:B------:R-:W4:Y:S01]  /*4bfb0*/  LDL.LU.64 R238, [R1+0x5f0] ;  /* 0x0005f00001ee7983 */ /* 0x000f220000300a00 */
[----:B---3--:R-:W-:-:S03]  /*4bfc0*/  IMAD.WIDE R140, R59, 0x4, R218 ;  /* 0x000000043b8c7825 */ /* 0x008fc600078e02da */
[----:B------:R-:W3:Y:S01]  /*4bfd0*/  LDL.LU.64 R218, [R1+0x5f8] ;  /* 0x0005f80001da7983 */ /* 0x000ee20000300a00 */
[----:B------:R-:W-:Y:S01]  /*4bfe0*/  IADD3 R151, R85, 0x100000, RZ ;  /* 0x0010000055977810 */ /* 0x000fe20007ffe0ff */
[----:B------:R-:W-:Y:S01]  /*4bff0*/  IMAD.WIDE R136, R59, 0x4, R148 ;  /* 0x000000043b887825 */ /* 0x000fe200078e0294 */
[C---:B------:R-:W-:Y:S02]  /*4c000*/  IADD3 R150, R85.reuse, 0x100000, RZ ;  /* 0x0010000055967810 */ /* 0x040fe40007ffe0ff */
[C---:B------:R-:W-:Y:S02]  /*4c010*/  IADD3 R149, R85.reuse, 0x100000, RZ ;  /* 0x0010000055957810 */ /* 0x040fe40007ffe0ff */
[----:B------:R-:W-:Y:S01]  /*4c020*/  IADD3 R148, R85, 0x100000, RZ ;  /* 0x0010000055947810 */ /* 0x000fe20007ffe0ff */
[----:B------:R1:W-:Y:S04]  /*4c030*/  LDGSTS.E [R58+-0x4f400], [R136.64], P6 ;  /* 0xb0c00000883a7fae */ /* 0x0003e8000b121848 */
[----:B------:R1:W-:Y:S04]  /*4c040*/  LDGSTS.E [R151+-0x4e400], [R138.64], P6 ;  /* 0xb1c000008a977fae */ /* 0x0003e8000b121848 */
[----:B------:R1:W-:Y:S01]  /*4c050*/  LDGSTS.E [R150+-0x4d400], [R140.64], P6 ;  /* 0xb2c000008c967fae */ /* 0x0003e2000b121848 */
[----:B--2---:R-:W-:-:S03]  /*4c060*/  IMAD.WIDE R142, R59, 0x4, R198 ;  /* 0x000000043b8e7825 */ /* 0x004fc600078e02c6 */
[----:B------:R-:W2:Y:S01]  /*4c070*/  LDL.LU.64 R198, [R1+0x600] ;  /* 0x0006000001c67983 */ /* 0x000ea20000300a00 */
[----:B------:R-:W-:-:S03]  /*4c080*/  IMAD.WIDE R144, R59, 0x4, R178 ;  /* 0x000000043b907825 */ /* 0x000fc600078e02b2 */
[----:B------:R-:W2:Y:S04]  /*4c090*/  LDL.LU.64 R178, [R1+0x608] ;  /* 0x0006080001b27983 */ /* 0x000ea80000300a00 */
[----:B------:R1:W-:Y:S04]  /*4c0a0*/  LDGSTS.E [R149+-0x4c400], [R142.64], P6 ;  /* 0xb3c000008e957fae */ /* 0x0003e8000b121848 */
[----:B------:R1:W-:Y:S04]  /*4c0b0*/  LDGSTS.E [R148+-0x4b400], [R144.64], P6 ;  /* 0xb4c0000090947fae */ /* 0x0003e8000b121848 */
[----:B------:R-:W2:Y:S01]  /*4c0c0*/  LDL.LU.64 R190, [R1+0x18c8] ;  /* 0x0018c80001be7983 */ /* 0x000ea20000300a00 */
[----:B-1----:R-:W-:-:S03]  /*4c0d0*/  IMAD.WIDE R148, R59, 0x4, R250 ;  /* 0x000000043b947825 */ /* 0x002fc600078e02fa */
[----:B------:R-:W2:Y:S01]  /*4c0e0*/  LDL.LU.64 R250, [R1+0x18c0] ;  /* 0x0018c00001fa7983 */ /* 0x000ea20000300a00 */
[----:B------:R-:W-:-:S03]  /*4c0f0*/  IMAD.WIDE R150, R59, 0x4, R228 ;  /* 0x000000043b967825 */ /* 0x000fc600078e02e4 */
        /* <DEDUP_REMOVED lines=11> */
[----:B------:R1:W-:Y:S04]  /*4c1b0*/  LDGSTS.E [R161+-0x49400], [R148.64], P6 ;  /* 0xb6c0000094a17fae */ /* 0x0003e8000b121848 */
[----:B------:R1:W-:Y:S04]  /*4c1c0*/  LDGSTS.E [R160+-0x48400], [R150.64], P6 ;  /* 0xb7c0000096a07fae */ /* 0x0003e8000b121848 */
[----:B------:R1:W-:Y:S04]  /*4c1d0*/  LDGSTS.E [R159+-0x47400], [R152.64], P6 ;  /* 0xb8c00000989f7fae */ /* 0x0003e8000b121848 */
[----:B------:R1:W-:Y:S02]  /*4c1e0*/  LDGSTS.E [R158+-0x46400], [R154.64], P6 ;  /* 0xb9c000009a9e7fae */ /* 0x0003e4000b121848 */
[----:B-1----:R-:W-:-:S02]  /*4c1f0*/  IMAD.WIDE R158, R59, 0x4, R180 ;  /* 0x000000043b9e7825 */ /* 0x002fc400078e02b4 */
[----:B------:R-:W4:Y:S02]  /*4c200*/  LDL.LU.64 R180, [R1+0x18a0] ;  /* 0x0018a00001b47983 */ /* 0x000f240000300a00 */
[C---:B------:R-:W-:Y:S02]  /*4c210*/  IMAD.WIDE R160, R59.reuse, 0x4, R238 ;  /* 0x000000043ba07825 */ /* 0x040fe400078e02ee */
[----:B------:R-:W4:Y:S02]  /*4c220*/  LDL.LU.64 R238, [R1+0x1890] ;  /* 0x0018900001ee7983 */ /* 0x000f240000300a00 */
[C---:B---3--:R-:W-:Y:S02]  /*4c230*/  IMAD.WIDE R162, R59.reuse, 0x4, R218 ;  /* 0x000000043ba27825 */ /* 0x048fe400078e02da */
[----:B------:R-:W3:Y:S02]  /*4c240*/  LDL.LU.64 R218, [R1+0x1888] ;  /* 0x0018880001da7983 */ /* 0x000ee40000300a00 */
[----:B--2---:R-:W-:-:S02]  /*4c250*/  IMAD.WIDE R164, R59, 0x4, R198 ;  /* 0x000000043ba47825 */ /* 0x004fc400078e02c6 */
[----:B------:R-:W2:Y:S02]  /*4c260*/  LDL.LU.64 R198, [R1+0x1880] ;  /* 0x0018800001c67983 */ /* 0x000ea40000300a00 */
[C---:B------:R-:W-:Y:S02]  /*4c270*/  IMAD.WIDE R166, R59.reuse, 0x4, R178 ;  /* 0x000000043ba67825 */ /* 0x040fe400078e02b2 */
[----:B------:R-:W2:Y:S02]  /*4c280*/  LDL.LU.64 R178, [R1+0x1868] ;  /* 0x0018680001b27983 */ /* 0x000ea40000300a00 */
[C---:B------:R-:W-:Y:S02]  /*4c290*/  IMAD.WIDE R72, R59.reuse, 0x4, R190 ;  /* 0x000000043b487825 */ /* 0x040fe400078e02be */
[----:B------:R-:W2:Y:S02]  /*4c2a0*/  LDL.LU.64 R190, [R1+0x1858] ;  /* 0x0018580001be7983 */ /* 0x000ea40000300a00 */
[----:B------:R-:W-:-:S02]  /*4c2b0*/  IMAD.WIDE R4, R59, 0x4, R250 ;  /* 0x000000043b047825 */ /* 0x000fc400078e02fa */
[----:B------:R-:W2:Y:S02]  /*4c2c0*/  LDL.LU.64 R250, [R1+0x1840] ;  /* 0x0018400001fa7983 */ /* 0x000ea40000300a00 */
[C---:B------:R-:W-:Y:S02]  /*4c2d0*/  IMAD.WIDE R48, R59.reuse, 0x4, R228 ;  /* 0x000000043b307825 */ /* 0x040fe400078e02e4 */
[----:B------:R-:W2:Y:S02]  /*4c2e0*/  LDL.LU.64 R228, [R1+0x1828] ;  /* 0x0018280001e47983 */ /* 0x000ea40000300a00 */
[C---:B------:R-:W-:Y:S02]  /*4c2f0*/  IMAD.WIDE R54, R59.reuse, 0x4, R208 ;  /* 0x000000043b367825 */ /* 0x040fe400078e02d0 */
[----:B------:R-:W2:Y:S02]  /*4c300*/  LDL.LU.64 R208, [R1+0x1818] ;  /* 0x0018180001d07983 */ /* 0x000ea40000300a00 */
[----:B----4-:R-:W-:-:S02]  /*4c310*/  IMAD.WIDE R80, R59, 0x4, R188 ;  /* 0x000000043b507825 */ /* 0x010fc400078e02bc */
[----:B------:R-:W4:Y:S02]  /*4c320*/  LDL.LU.64 R188, [R1+0x1808] ;  /* 0x0018080001bc7983 */ /* 0x000f240000300a00 */
[C---:B------:R-:W-:Y:S02]  /*4c330*/  IMAD.WIDE R60, R59.reuse, 0x4, R180 ;  /* 0x000000043b3c7825 */ /* 0x040fe400078e02b4 */
[----:B------:R-:W4:Y:S02]  /*4c340*/  LDL.LU.64 R180, [R1+0x17f8] ;  /* 0x0017f80001b47983 */ /* 0x000f240000300a00 */
[C---:B------:R-:W-:Y:S02]  /*4c350*/  IMAD.WIDE R8, R59.reuse, 0x4, R238 ;  /* 0x000000043b087825 */ /* 0x040fe400078e02ee */
[----:B------:R-:W4:Y:S02]  /*4c360*/  LDL.LU.64 R238, [R1+0x17e0] ;  /* 0x0017e00001ee7983 */ /* 0x000f240000300a00 */
[----:B---3--:R-:W-:-:S02]  /*4c370*/  IMAD.WIDE R20, R59, 0x4, R218 ;  /* 0x000000043b147825 */ /* 0x008fc400078e02da */
[----:B------:R-:W3:Y:S02]  /*4c380*/  LDL.LU.64 R218, [R1+0x17c8] ;  /* 0x0017c80001da7983 */ /* 0x000ee40000300a00 */
[C---:B--2---:R-:W-:Y:S02]  /*4c390*/  IMAD.WIDE R64, R59.reuse, 0x4, R198 ;  /* 0x000000043b407825 */ /* 0x044fe400078e02c6 */
        /* <DEDUP_REMOVED lines=9> */
[----:B------:R-:W-:-:S02]  /*4c430*/  IMAD.WIDE R38, R59, 0x4, R208 ;  /* 0x000000043b267825 */ /* 0x000fc400078e02d0 */
[----:B------:R-:W2:Y:S02]  /*4c440*/  LDL.LU.64 R208, [R1+0x1708] ;  /* 0x0017080001d07983 */ /* 0x000ea40000300a00 */
[----:B----4-:R-:W-:Y:S02]  /*4c450*/  IMAD.WIDE R52, R59, 0x4, R188 ;  /* 0x000000043b347825 */ /* 0x010fe400078e02bc */
[----:B------:R-:W4:Y:S01]  /*4c460*/  LDL.LU.64 R188, [R1+0x16f0] ;  /* 0x0016f00001bc7983 */ /* 0x000f220000300a00 */
[----:B------:R-:W-:Y:S01]  /*4c470*/  IADD3 R171, R85, 0x100000, RZ ;  /* 0x0010000055ab7810 */ /* 0x000fe20007ffe0ff */
[----:B------:R-:W-:Y:S01]  /*4c480*/  IMAD.WIDE R156, R59, 0x4, R168 ;  /* 0x000000043b9c7825 */ /* 0x000fe200078e02a8 */
[C---:B------:R-:W-:Y:S02]  /*4c490*/  IADD3 R170, R85.reuse, 0x100000, RZ ;  /* 0x0010000055aa7810 */ /* 0x040fe40007ffe0ff */
[C---:B------:R-:W-:Y:S02]  /*4c4a0*/  IADD3 R169, R85.reuse, 0x100000, RZ ;  /* 0x0010000055a97810 */ /* 0x040fe40007ffe0ff */
[----:B------:R-:W-:Y:S01]  /*4c4b0*/  LOP3.LUT R84, R252, 0x70, RZ, 0x3c, !PT ;  /* 0x00000070fc547812 */ /* 0x000fe200078e3cff */
[----:B------:R1:W-:Y:S01]  /*4c4c0*/  LDGSTS.E [R58+-0x45400], [R156.64], P6 ;  /* 0xbac000009c3a7fae */ /* 0x0003e2000b121848 */
[----:B------:R-:W-:-:S03]  /*4c4d0*/  IADD3 R168, R85, 0x100000, RZ ;  /* 0x0010000055a87810 */ /* 0x000fc60007ffe0ff */
[----:B------:R1:W-:Y:S04]  /*4c4e0*/  LDGSTS.E [R171+-0x44400], [R158.64], P6 ;  /* 0xbbc000009eab7fae */ /* 0x0003e8000b121848 */
[----:B------:R1:W-:Y:S04]  /*4c4f0*/  LDGSTS.E [R170+-0x43400], [R160.64], P6 ;  /* 0xbcc00000a0aa7fae */ /* 0x0003e8000b121848 */
[----:B------:R1:W-:Y:S01]  /*4c500*/  LDGSTS.E [R169+-0x42400], [R162.64], P6 ;  /* 0xbdc00000a2a97fae */ /* 0x0003e2000b121848 */
[----:B------:R-:W-:-:S04]  /*4c510*/  IMAD.WIDE R44, R59, 0x4, R180 ;  /* 0x000000043b2c7825 */ /* 0x000fc800078e02b4 */
[C---:B------:R-:W-:Y:S01]  /*4c520*/  IMAD.WIDE R24, R59.reuse, 0x4, R238 ;  /* 0x000000043b187825 */ /* 0x040fe200078e02ee */
[----:B------:R-:W4:Y:S03]  /*4c530*/  LDL.LU.64 R180, [R1+0x16d8] ;  /* 0x0016d80001b47983 */ /* 0x000f260000300a00 */
[----:B---3--:R-:W-:Y:S01]  /*4c540*/  IMAD.WIDE R46, R59, 0x4, R218 ;  /* 0x000000043b2e7825 */ /* 0x008fe200078e02da */
[----:B------:R-:W3:Y:S04]  /*4c550*/  LDL.LU.64 R238, [R1+0x16c0] ;  /* 0x0016c00001ee7983 */ /* 0x000ee80000300a00 */
[----:B------:R-:W3:Y:S01]  /*4c560*/  LDL.LU.64 R218, [R1+0x16a0] ;  /* 0x0016a00001da7983 */ /* 0x000ee20000300a00 */
[----:B-1----:R-:W-:-:S02]  /*4c570*/  IADD3 R171, R84, 0x100000, RZ ;  /* 0x0010000054ab7810 */ /* 0x002fc40007ffe0ff */
[C---:B------:R-:W-:Y:S01]  /*4c580*/  IADD3 R170, R84.reuse, 0x100000, RZ ;  /* 0x0010000054aa7810 */ /* 0x040fe20007ffe0ff */
[----:B------:R1:W-:Y:S01]  /*4c590*/  LDGSTS.E [R168+-0x41400], [R164.64], P6 ;  /* 0xbec00000a4a87fae */ /* 0x0003e2000b121848 */
[----:B------:R-:W-:-:S03]  /*4c5a0*/  IADD3 R169, R84, 0x100000, RZ ;  /* 0x0010000054a97810 */ /* 0x000fc60007ffe0ff */
[----:B------:R2:W-:Y:S04]  /*4c5b0*/  LDGSTS.E [R58+-0x40400], [R166.64], P6 ;  /* 0xbfc00000a63a7fae */ /* 0x0005e8000b121848 */
[----:B------:R4:W-:Y:S01]  /*4c5c0*/  LDGSTS.E [R171+-0x7f200], [R72.64], P6 ;  /* 0x80e0000048ab7fae */ /* 0x0009e2000b121848 */
[----:B-1----:R-:W-:-:S03]  /*4c5d0*/  IADD3 R168, R84, 0x100000, RZ ;  /* 0x0010000054a87810 */ /* 0x002fc60007ffe0ff */
[----:B------:R4:W-:Y:S01]  /*4c5e0*/  LDGSTS.E [R170+-0x7e200], [R4.64], P6 ;  /* 0x81e0000004aa7fae */ /* 0x0009e2000b121848 */
[----:B--2---:R-:W-:-:S04]  /*4c5f0*/  IMAD.WIDE R10, R59, 0x4, R198 ;  /* 0x000000043b0a7825 */ /* 0x004fc800078e02c6 */
[C---:B------:R-:W-:Y:S01]  /*4c600*/  IMAD.WIDE R2, R59.reuse, 0x4, R178 ;  /* 0x000000043b027825 */ /* 0x040fe200078e02b2 */
[----:B------:R-:W-:Y:S01]  /*4c610*/  IADD3 R58, R84, 0x100000, RZ ;  /* 0x00100000543a7810 */ /* 0x000fe20007ffe0ff */
[----:B------:R-:W2:Y:S04]  /*4c620*/  LDL.LU.64 R178, [R1+0x1680] ;  /* 0x0016800001b27983 */ /* 0x000ea80000300a00 */
[----:B------:R-:W2:Y:S04]  /*4c630*/  LDL.LU.64 R198, [R1+0x1660] ;  /* 0x0016600001c67983 */ /* 0x000ea80000300a00 */
[----:B------:R1:W-:Y:S04]  /*4c640*/  LDGSTS.E [R169+-0x7d200], [R48.64], P6 ;  /* 0x82e0000030a97fae */ /* 0x0003e8000b121848 */
        /* <DEDUP_REMOVED lines=9> */
[----:B------:R1:W-:Y:S01]  /*4c6e0*/  LDGSTS.E [R169+-0x73200], [R70.64], P6 ;  /* 0x8ce0000046a97fae */ /* 0x0003e2000b121848 */
[----:B------:R-:W-:-:S03]  /*4c6f0*/  IMAD.WIDE R12, R59, 0x4, R190 ;  /* 0x000000043b0c7825 */ /* 0x000fc600078e02be */
        /* <DEDUP_REMOVED lines=8> */
[----:B------:R-:W-:-:S03]  /*4c780*/  IMAD.WIDE R250, R59, 0x4, R228 ;  /* 0x000000043bfa7825 */ /* 0x000fc600078e02e4 */
[----:B------:R1:W-:Y:S04]  /*4c790*/  LDGSTS.E [R168+-0x6d200], [R10.64], P6 ;  /* 0x92e000000aa87fae */ /* 0x0003e8000b121848 */
[----:B------:R-:W2:Y:S01]  /*4c7a0*/  LDL.LU.64 R228, [R1+0x1600] ;  /* 0x0016000001e47983 */ /* 0x000ea20000300a00 */
[C---:B------:R-:W-:Y:S02]  /*4c7b0*/  IADD3 R175, R84.reuse, 0x100000, RZ ;  /* 0x0010000054af7810 */ /* 0x040fe40007ffe0ff */
[C---:B------:R-:W-:Y:S01]  /*4c7c0*/  IADD3 R174, R84.reuse, 0x100000, RZ ;  /* 0x0010000054ae7810 */ /* 0x040fe20007ffe0ff */
[----:B------:R2:W-:Y:S01]  /*4c7d0*/  LDGSTS.E [R58+-0x6c200], [R2.64], P6 ;  /* 0x93e00000023a7fae */ /* 0x0005e2000b121848 */
[C---:B------:R-:W-:Y:S02]  /*4c7e0*/  IADD3 R173, R84.reuse, 0x100000, RZ ;  /* 0x0010000054ad7810 */ /* 0x040fe40007ffe0ff */
[----:B------:R-:W-:Y:S01]  /*4c7f0*/  IADD3 R172, R84, 0x100000, RZ ;  /* 0x0010000054ac7810 */ /* 0x000fe20007ffe0ff */
[----:B------:R3:W-:Y:S01]  /*4c800*/  LDGSTS.E [R175+-0x6b200], [R12.64], P6 ;  /* 0x94e000000caf7fae */ /* 0x0007e2000b121848 */
[----:B-1----:R-:W-:-:S03]  /*4c810*/  IMAD.WIDE R168, R59, 0x4, R208 ;  /* 0x000000043ba87825 */ /* 0x002fc600078e02d0 */
[----:B------:R3:W-:Y:S04]  /*4c820*/  LDGSTS.E [R174+-0x6a200], [R32.64], P6 ;  /* 0x95e0000020ae7fae */ /* 0x0007e8000b121848 */
[----:B------:R1:W-:Y:S04]  /*4c830*/  LDGSTS.E [R173+-0x69200], [R250.64], P6 ;  /* 0x96e00000faad7fae */ /* 0x0003e8000b121848 */
[----:B------:R1:W-:Y:S01]  /*4c840*/  LDGSTS.E [R172+-0x68200], [R168.64], P6 ;  /* 0x97e00000a8ac7fae */ /* 0x0003e2000b121848 */
[----:B----4-:R-:W-:-:S03]  /*4c850*/  IMAD.WIDE R170, R59, 0x4, R188 ;  /* 0x000000043baa7825 */ /* 0x010fc600078e02bc */
[----:B------:R-:W4:Y:S04]  /*4c860*/  LDL.LU.64 R188, [R1+0x15e0] ;  /* 0x0015e00001bc7983 */ /* 0x000f280000300a00 */
[----:B------:R-:W4:Y:S04]  /*4c870*/  LDL.LU.64 R208, [R1+0x15c0] ;  /* 0x0015c00001d07983 */ /* 0x000f280000300a00 */
[----:B------:R-:W4:Y:S04]  /*4c880*/  LDL.LU.64 R220, [R1+0x15a0] ;  /* 0x0015a00001dc7983 */ /* 0x000f280000300a00 */
[----:B------:R-:W4:Y:S01]  /*4c890*/  LDL.LU.64 R200, [R1+0x1578] ;  /* 0x0015780001c87983 */ /* 0x000f220000300a00 */
[----:B------:R-:W-:-:S02]  /*4c8a0*/  IADD3 R185, R84, 0x100000, RZ ;  /* 0x0010000054b97810 */ /* 0x000fc40007ffe0ff */
[----:B------:R-:W-:Y:S01]  /*4c8b0*/  IADD3 R184, R84, 0x100000, RZ ;  /* 0x0010000054b87810 */ /* 0x000fe20007ffe0ff */
[----:B------:R1:W-:Y:S02]  /*4c8c0*/  LDGSTS.E [R58+-0x67200], [R170.64], P6 ;  /* 0x98e00000aa3a7fae */ /* 0x0003e4000b121848 */
[----:B-1----:R-:W-:-:S04]  /*4c8d0*/  IMAD.WIDE R172, R59, 0x4, R180 ;  /* 0x000000043bac7825 */ /* 0x002fc800078e02b4 */
[C---:B---3--:R-:W-:Y:S01]  /*4c8e0*/  IMAD.WIDE R174, R59.reuse, 0x4, R238 ;  /* 0x000000043bae7825 */ /* 0x048fe200078e02ee */
[C---:B------:R-:W-:Y:S01]  /*4c8f0*/  IADD3 R183, R84.reuse, 0x100000, RZ ;  /* 0x0010000054b77810 */ /* 0x040fe20007ffe0ff */
[----:B------:R-:W3:Y:S02]  /*4c900*/  LDL.LU.64 R238, [R1+0x1550] ;  /* 0x0015500001ee7983 */ /* 0x000ee40000300a00 */
[C---:B------:R-:W-:Y:S01]  /*4c910*/  IMAD.WIDE R176, R59.reuse, 0x4, R218 ;  /* 0x000000043bb07825 */ /* 0x040fe200078e02da */
[----:B------:R-:W-:Y:S01]  /*4c920*/  IADD3 R182, R84, 0x100000, RZ ;  /* 0x0010000054b67810 */ /* 0x000fe20007ffe0ff */
[----:B------:R1:W-:Y:S04]  /*4c930*/  LDGSTS.E [R185+-0x66200], [R172.64], P6 ;  /* 0x99e00000acb97fae */ /* 0x0003e8000b121848 */
[----:B------:R1:W-:Y:S04]  /*4c940*/  LDGSTS.E [R184+-0x65200], [R174.64], P6 ;  /* 0x9ae00000aeb87fae */ /* 0x0003e8000b121848 */
[----:B------:R1:W-:Y:S01]  /*4c950*/  LDGSTS.E [R183+-0x64200], [R176.64], P6 ;  /* 0x9be00000b0b77fae */ /* 0x0003e2000b121848 */
[----:B--2---:R-:W-:-:S03]  /*4c960*/  IMAD.WIDE R180, R59, 0x4, R198 ;  /* 0x000000043bb47825 */ /* 0x004fc600078e02c6 */
[----:B------:R-:W2:Y:S04]  /*4c970*/  LDL.LU.64 R198, [R1+0x1528] ;  /* 0x0015280001c67983 */ /* 0x000ea80000300a00 */
[----:B------:R-:W2:Y:S01]  /*4c980*/  LDL.LU.64 R218, [R1+0x1500] ;  /* 0x0015000001da7983 */ /* 0x000ea20000300a00 */
[----:B------:R-:W-:-:S03]  /*4c990*/  IMAD.WIDE R178, R59, 0x4, R178 ;  /* 0x000000043bb27825 */ /* 0x000fc600078e02b2 */
[----:B------:R-:W2:Y:S04]  /*4c9a0*/  LDL.LU.64 R222, [R1+0x14d8] ;  /* 0x0014d80001de7983 */ /* 0x000ea80000300a00 */
[----:B------:R1:W-:Y:S04]  /*4c9b0*/  LDGSTS.E [R182+-0x63200], [R178.64], P6 ;  /* 0x9ce00000b2b67fae */ /* 0x0003e8000b121848 */
[----:B------:R-:W2:Y:S01]  /*4c9c0*/  LDL.LU.64 R230, [R1+0x14b0] ;  /* 0x0014b00001e67983 */ /* 0x000ea20000300a00 */
[C---:B------:R-:W-:Y:S02]  /*4c9d0*/  IADD3 R195, R84.reuse, 0x100000, RZ ;  /* 0x0010000054c37810 */ /* 0x040fe40007ffe0ff */
[----:B------:R-:W-:Y:S01]  /*4c9e0*/  IADD3 R194, R84, 0x100000, RZ ;  /* 0x0010000054c27810 */ /* 0x000fe20007ffe0ff */
[----:B------:R1:W-:Y:S02]  /*4c9f0*/  LDGSTS.E [R58+-0x62200], [R180.64], P6 ;  /* 0x9de00000b43a7fae */ /* 0x0003e4000b121848 */
[----:B-1----:R-:W-:-:S02]  /*4ca00*/  IMAD.WIDE R182, R59, 0x4, R210 ;  /* 0x000000043bb67825 */ /* 0x002fc400078e02d2 */
[----:B------:R-:W2:Y:S01]  /*4ca10*/  LDL.LU.64 R210, [R1+0x1488] ;  /* 0x0014880001d27983 */ /* 0x000ea20000300a00 */
[C---:B------:R-:W-:Y:S02]  /*4ca20*/  IADD3 R193, R84.reuse, 0x100000, RZ ;  /* 0x0010000054c17810 */ /* 0x040fe40007ffe0ff */
[----:B------:R-:W-:Y:S01]  /*4ca30*/  IADD3 R192, R84, 0x100000, RZ ;  /* 0x0010000054c07810 */ /* 0x000fe20007ffe0ff */
[----:B------:R1:W-:Y:S01]  /*4ca40*/  LDGSTS.E [R195+-0x61200], [R182.64], P6 ;  /* 0x9ee00000b6c37fae */ /* 0x0003e2000b121848 */
[----:B------:R-:W-:-:S05]  /*4ca50*/  IMAD.WIDE R184, R59, 0x4, R190 ;  /* 0x000000043bb87825 */ /* 0x000fca00078e02be */
[----:B------:R1:W-:Y:S01]  /*4ca60*/  LDGSTS.E [R194+-0x60200], [R184.64], P6 ;  /* 0x9fe00000b8c27fae */ /* 0x0003e2000b121848 */
[----:B------:R-:W-:-:S05]  /*4ca70*/  IMAD.WIDE R186, R59, 0x4, R228 ;  /* 0x000000043bba7825 */ /* 0x000fca00078e02e4 */
[----:B------:R1:W-:Y:S01]  /*4ca80*/  LDGSTS.E [R193+-0x5f200], [R186.64], P6 ;  /* 0xa0e00000bac17fae */ /* 0x0003e2000b121848 */
[----:B----4-:R-:W-:-:S03]  /*4ca90*/  IMAD.WIDE R190, R59, 0x4, R208 ;  /* 0x000000043bbe7825 */ /* 0x010fc600078e02d0 */
[----:B------:R-:W4:Y:S04]  /*4caa0*/  LDL.LU.64 R208, [R1+0x1460] ;  /* 0x0014600001d07983 */ /* 0x000f280000300a00 */
[----:B------:R-:W4:Y:S01]  /*4cab0*/  LDL.LU.64 R228, [R1+0x1438] ;  /* 0x0014380001e47983 */ /* 0x000f220000300a00 */
[----:B------:R-:W-:-:S03]  /*4cac0*/  IMAD.WIDE R188, R59, 0x4, R188 ;  /* 0x000000043bbc7825 */ /* 0x000fc600078e02bc */
[----:B------:R-:W4:Y:S01]  /*4cad0*/  LDL.LU.64 R232, [R1+0x1408] ;  /* 0x0014080001e87983 */ /* 0x000f220000300a00 */
[----:B-1----:R-:W-:-:S03]  /*4cae0*/  IMAD.WIDE R194, R59, 0x4, R200 ;  /* 0x000000043bc27825 */ /* 0x002fc600078e02c8 */
[----:B------:R1:W-:Y:S04]  /*4caf0*/  LDGSTS.E [R192+-0x5e200], [R188.64], P6 ;  /* 0xa1e00000bcc07fae */ /* 0x0003e8000b121848 */
[----:B------:R-:W4:Y:S01]  /*4cb00*/  LDL.LU.64 R240, [R1+0x13d8] ;  /* 0x0013d80001f07983 */ /* 0x000f220000300a00 */
[C---:B------:R-:W-:Y:S02]  /*4cb10*/  IADD3 R205, R84.reuse, 0x100000, RZ ;  /* 0x0010000054cd7810 */ /* 0x040fe40007ffe0ff */
[----:B------:R-:W-:Y:S01]  /*4cb20*/  IADD3 R204, R84, 0x100000, RZ ;  /* 0x0010000054cc7810 */ /* 0x000fe20007ffe0ff */
[----:B------:R2:W-:Y:S01]  /*4cb30*/  LDGSTS.E [R58+-0x5d200], [R190.64], P6 ;  /* 0xa2e00000be3a7fae */ /* 0x0005e2000b121848 */
[----:B-1----:R-:W-:-:S03]  /*4cb40*/  IMAD.WIDE R192, R59, 0x4, R220 ;  /* 0x000000043bc07825 */ /* 0x002fc600078e02dc */
[----:B------:R-:W4:Y:S04]  /*4cb50*/  LDL.LU.64 R220, [R1+0x13a8] ;  /* 0x0013a80001dc7983 */ /* 0x000f280000300a00 */
[----:B------:R1:W-:Y:S04]  /*4cb60*/  LDGSTS.E [R205+-0x5c200], [R192.64], P6 ;  /* 0xa3e00000c0cd7fae */ /* 0x0003e8000b121848 */
[----:B------:R1:W-:Y:S01]  /*4cb70*/  LDGSTS.E [R204+-0x5b200], [R194.64], P6 ;  /* 0xa4e00000c2cc7fae */ /* 0x0003e2000b121848 */
[----:B---3--:R-:W-:-:S04]  /*4cb80*/  IMAD.WIDE R196, R59, 0x4, R238 ;  /* 0x000000043bc47825 */ /* 0x008fc800078e02ee */
[C---:B--2---:R-:W-:Y:S02]  /*4cb90*/  IMAD.WIDE R200, R59.reuse, 0x4, R218 ;  /* 0x000000043bc87825 */ /* 0x044fe400078e02da */
[----:B------:R-:W2:Y:S04]  /*4cba0*/  LDL.LU.64 R218, [R1+0x1378] ;  /* 0x0013780001da7983 */ /* 0x000ea80000300a00 */
[----:B------:R-:W3:Y:S04]  /*4cbb0*/  LDL.LU.64 R238, [R1+0x1348] ;  /* 0x0013480001ee7983 */ /* 0x000ee80000300a00 */
[----:B------:R-:W2:Y:S04]  /*4cbc0*/  LDL.LU.64 R226, [R1+0xea0] ;  /* 0x000ea00001e27983 */ /* 0x000ea80000300a00 */
[----:B------:R-:W2:Y:S04]  /*4cbd0*/  LDL.LU.64 R244, [R1+0xe60] ;  /* 0x000e600001f47983 */ /* 0x000ea80000300a00 */
[----:B------:R-:W2:Y:S01]  /*4cbe0*/  LDL.LU.64 R242, [R1+0xe28] ;  /* 0x000e280001f27983 */ /* 0x000ea20000300a00 */
[----:B-1----:R-:W-:-:S04]  /*4cbf0*/  IMAD.WIDE R204, R59, 0x4, R230 ;  /* 0x000000043bcc7825 */ /* 0x002fc800078e02e6 */
[----:B------:R-:W-:-:S04]  /*4cc00*/  IMAD.WIDE R206, R59, 0x4, R210 ;  /* 0x000000043bce7825 */ /* 0x000fc800078e02d2 */
[C---:B----4-:R-:W-:Y:S02]  /*4cc10*/  IMAD.WIDE R210, R59.reuse, 0x4, R228 ;  /* 0x000000043bd27825 */ /* 0x050fe400078e02e4 */
[----:B------:R-:W4:Y:S04]  /*4cc20*/  LDL.LU.64 R228, [R1+0xa30] ;  /* 0x000a300001e47983 */ /* 0x000f280000300a00 */
[----:B------:R-:W4:Y:S04]  /*4cc30*/  LDL.LU.64 R230, [R1+0xa18] ;  /* 0x000a180001e67983 */ /* 0x000f280000300a00 */
[----:B------:R-:W4:Y:S04]  /*4cc40*/  LDL.LU.64 R68, [R1+0x9f0] ;  /* 0x0009f00001447983 */ /* 0x000f280000300a00 */
[----:B------:R-:W4:Y:S01]  /*4cc50*/  LDL.LU.64 R248, [R1+0x9d0] ;  /* 0x0009d00001f87983 */ /* 0x000f220000300a00 */
[C---:B------:R-:W-:Y:S01]  /*4cc60*/  IADD3 R203, R84.reuse, 0x100000, RZ ;  /* 0x0010000054cb7810 */ /* 0x040fe20007ffe0ff */
[----:B------:R-:W-:Y:S01]  /*4cc70*/  IMAD.WIDE R198, R59, 0x4, R198 ;  /* 0x000000043bc67825 */ /* 0x000fe200078e02c6 */
[C---:B------:R-:W-:Y:S01]  /*4cc80*/  IADD3 R202, R84.reuse, 0x100000, RZ ;  /* 0x0010000054ca7810 */ /* 0x040fe20007ffe0ff */
[----:B------:R-:W4:Y:S01]  /*4cc90*/  LDL.LU.64 R236, [R1+0x9b0] ;  /* 0x0009b00001ec7983 */ /* 0x000f220000300a00 */
[----:B------:R-:W-:-:S03]  /*4cca0*/  IADD3 R215, R84, 0x100000, RZ ;  /* 0x0010000054d77810 */ /* 0x000fc60007ffe0ff */
[----:B------:R1:W-:Y:S01]  /*4ccb0*/  LDGSTS.E [R203+-0x5a200], [R196.64], P6 ;  /* 0xa5e00000c4cb7fae */ /* 0x0003e2000b121848 */
[----:B------:R-:W-:-:S03]  /*4ccc0*/  IADD3 R214, R84, 0x100000, RZ ;  /* 0x0010000054d67810 */ /* 0x000fc60007ffe0ff */
[----:B------:R1:W-:Y:S01]  /*4ccd0*/  LDGSTS.E [R202+-0x59200], [R198.64], P6 ;  /* 0xa6e00000c6ca7fae */ /* 0x0003e2000b121848 */
[----:B------:R-:W-:-:S03]  /*4cce0*/  IMAD.WIDE R216, R59, 0x4, R220 ;  /* 0x000000043bd87825 */ /* 0x000fc600078e02dc */
[----:B------:R2:W-:Y:S01]  /*4ccf0*/  LDGSTS.E [R58+-0x58200], [R200.64], P6 ;  /* 0xa7e00000c83a7fae */ /* 0x0005e2000b121848 */
[----:B-1----:R-:W-:-:S05]  /*4cd00*/  IMAD.WIDE R202, R59, 0x4, R222 ;  /* 0x000000043bca7825 */ /* 0x002fca00078e02de */
[----:B------:R1:W-:Y:S04]  /*4cd10*/  LDGSTS.E [R215+-0x57200], [R202.64], P6 ;  /* 0xa8e00000cad77fae */ /* 0x0003e8000b121848 */
[----:B------:R1:W-:Y:S02]  /*4cd20*/  LDGSTS.E [R214+-0x56200], [R204.64], P6 ;  /* 0xa9e00000ccd67fae */ /* 0x0003e4000b121848 */
[C---:B-1----:R-:W-:Y:S01]  /*4cd30*/  IMAD.WIDE R214, R59.reuse, 0x4, R240 ;  /* 0x000000043bd67825 */ /* 0x042fe200078e02f0 */
[C---:B------:R-:W-:Y:S02]  /*4cd40*/  IADD3 R213, R84.reuse, 0x100000, RZ ;  /* 0x0010000054d57810 */ /* 0x040fe40007ffe0ff */
[----:B------:R-:W-:Y:S01]  /*4cd50*/  IADD3 R212, R84, 0x100000, RZ ;  /* 0x0010000054d47810 */ /* 0x000fe20007ffe0ff */
[----:B------:R-:W-:-:S02]  /*4cd60*/  IMAD.WIDE R208, R59, 0x4, R208 ;  /* 0x000000043bd07825 */ /* 0x000fc400078e02d0 */
[----:B------:R1:W-:Y:S01]  /*4cd70*/  LDGSTS.E [R213+-0x55200], [R206.64], P6 ;  /* 0xaae00000ced57fae */ /* 0x0003e2000b121848 */
[----:B------:R-:W-:-:S03]  /*4cd80*/  IADD3 R225, R84, 0x100000, RZ ;  /* 0x0010000054e17810 */ /* 0x000fc60007ffe0ff */
[----:B------:R1:W-:Y:S01]  /*4cd90*/  LDGSTS.E [R212+-0x54200], [R208.64], P6 ;  /* 0xabe00000d0d47fae */ /* 0x0003e2000b121848 */
[C---:B---3--:R-:W-:Y:S01]  /*4cda0*/  IMAD.WIDE R220, R59.reuse, 0x4, R238 ;  /* 0x000000043bdc7825 */ /* 0x048fe200078e02ee */
[C---:B------:R-:W-:Y:S02]  /*4cdb0*/  IADD3 R224, R84.reuse, 0x100000, RZ ;  /* 0x0010000054e07810 */ /* 0x040fe40007ffe0ff */
[----:B------:R-:W3:Y:S04]  /*4cdc0*/  LDL.LU.64 R238, [R1+0x990] ;  /* 0x0009900001ee7983 */ /* 0x000ee80000300a00 */
[----:B------:R-:W3:Y:S04]  /*4cdd0*/  LDL.LU.64 R240, [R1+0x950] ;  /* 0x0009500001f07983 */ /* 0x000ee80000300a00 */
[----:B------:R-:W3:Y:S04]  /*4cde0*/  LDL.LU.64 R50, [R1+0x928] ;  /* 0x0009280001327983 */ /* 0x000ee80000300a00 */
[----:B------:R-:W3:Y:S04]  /*4cdf0*/  LDL.LU.64 R82, [R1+0x8e0] ;  /* 0x0008e00001527983 */ /* 0x000ee80000300a00 */
[----:B------:R-:W3:Y:S04]  /*4ce00*/  LDL.LU.64 R246, [R1+0x690] ;  /* 0x0006900001f67983 */ /* 0x000ee80000300a00 */
[----:B------:R-:W3:Y:S01]  /*4ce10*/  LDL.LU.64 R76, [R1+0x610] ;  /* 0x00061000014c7983 */ /* 0x000ee20000300a00 */
[----:B-1----:R-:W-:Y:S01]  /*4ce20*/  IMAD.WIDE R212, R59, 0x4, R232 ;  /* 0x000000043bd47825 */ /* 0x002fe200078e02e8 */
[----:B------:R-:W-:-:S02]  /*4ce30*/  IADD3 R223, R84, 0x100000, RZ ;  /* 0x0010000054df7810 */ /* 0x000fc40007ffe0ff */
[C---:B------:R-:W-:Y:S01]  /*4ce40*/  IADD3 R222, R84.reuse, 0x100000, RZ ;  /* 0x0010000054de7810 */ /* 0x040fe20007ffe0ff */
[----:B--2---:R-:W-:Y:S01]  /*4ce50*/  IMAD.WIDE R218, R59, 0x4, R218 ;  /* 0x000000043bda7825 */ /* 0x004fe200078e02da */
[----:B------:R1:W-:Y:S04]  /*4ce60*/  LDGSTS.E [R58+-0x53200], [R210.64], P6 ;  /* 0xace00000d23a7fae */ /* 0x0003e8000b121848 */
[----:B------:R2:W-:Y:S01]  /*4ce70*/  LDGSTS.E [R225+-0x52200], [R212.64], P6 ;  /* 0xade00000d4e17fae */ /* 0x0005e2000b121848 */
[----:B------:R-:W-:-:S03]  /*4ce80*/  IADD3 R235, R84, 0x100000, RZ ;  /* 0x0010000054eb7810 */ /* 0x000fc60007ffe0ff */
[----:B------:R2:W-:Y:S01]  /*4ce90*/  LDGSTS.E [R224+-0x51200], [R214.64], P6 ;  /* 0xaee00000d6e07fae */ /* 0x0005e2000b121848 */
[----:B------:R-:W-:-:S03]  /*4cea0*/  IADD3 R234, R84, 0x100000, RZ ;  /* 0x0010000054ea7810 */ /* 0x000fc60007ffe0ff */
[----:B------:R1:W-:Y:S01]  /*4ceb0*/  LDGSTS.E [R223+-0x50200], [R216.64], P6 ;  /* 0xafe00000d8df7fae */ /* 0x0003e2000b121848 */
[----:B------:R-:W-:-:S03]  /*4cec0*/  IADD3 R233, R84, 0x100000, RZ ;  /* 0x0010000054e97810 */ /* 0x000fc60007ffe0ff */
[----:B------:R1:W-:Y:S01]  /*4ced0*/  LDGSTS.E [R222+-0x4f200], [R218.64], P6 ;  /* 0xb0e00000dade7fae */ /* 0x0003e2000b121848 */
[----:B------:R-:W-:Y:S01]  /*4cee0*/  IADD3 R232, R84, 0x100000, RZ ;  /* 0x0010000054e87810 */ /* 0x000fe20007ffe0ff */
[C---:B--2---:R-:W-:Y:S02]  /*4cef0*/  IMAD.WIDE R224, R59.reuse, 0x4, R244 ;  /* 0x000000043be07825 */ /* 0x044fe400078e02f4 */
[----:B------:R2:W-:Y:S02]  /*4cf00*/  LDGSTS.E [R58+-0x4e200], [R220.64], P6 ;  /* 0xb1e00000dc3a7fae */ /* 0x0005e4000b121848 */
[----:B-1----:R-:W-:-:S04]  /*4cf10*/  IMAD.WIDE R222, R59, 0x4, R226 ;  /* 0x000000043bde7825 */ /* 0x002fc800078e02e2 */
[C---:B------:R-:W-:Y:S01]  /*4cf20*/  IMAD.WIDE R226, R59.reuse, 0x4, R242 ;  /* 0x000000043be27825 */ /* 0x040fe200078e02f2 */
[----:B------:R1:W-:Y:S04]  /*4cf30*/  LDGSTS.E [R235+-0x4d200], [R222.64], P6 ;  /* 0xb2e00000deeb7fae */ /* 0x0003e8000b121848 */
[----:B------:R1:W-:Y:S04]  /*4cf40*/  LDGSTS.E [R234+-0x4c200], [R224.64], P6 ;  /* 0xb3e00000e0ea7fae */ /* 0x0003e8000b121848 */
[----:B------:R1:W-:Y:S01]  /*4cf50*/  LDGSTS.E [R233+-0x4b200], [R226.64], P6 ;  /* 0xb4e00000e2e97fae */ /* 0x0003e2000b121848 */
[----:B----4-:R-:W-:-:S05]  /*4cf60*/  IMAD.WIDE R228, R59, 0x4, R228 ;  /* 0x000000043be47825 */ /* 0x010fca00078e02e4 */
[----:B------:R1:W-:Y:S02]  /*4cf70*/  LDGSTS.E [R232+-0x4a200], [R228.64], P6 ;  /* 0xb5e00000e4e87fae */ /* 0x0003e4000b121848 */
[C---:B-1----:R-:W-:Y:S02]  /*4cf80*/  IMAD.WIDE R232, R59.reuse, 0x4, R68 ;  /* 0x000000043be87825 */ /* 0x042fe400078e0244 */
[----:B------:R-:W4:Y:S02]  /*4cf90*/  LDL.LU.64 R68, [R1+0x618] ;  /* 0x0006180001447983 */ /* 0x000f240000300a00 */
[C---:B------:R-:W-:Y:S02]  /*4cfa0*/  IMAD.WIDE R234, R59.reuse, 0x4, R248 ;  /* 0x000000043bea7825 */ /* 0x040fe400078e02f8 */
[----:B------:R-:W2:Y:S01]  /*4cfb0*/  LDL.LU.64 R248, [R1+0x630] ;  /* 0x0006300001f87983 */ /* 0x000ea20000300a00 */
[C---:B------:R-:W-:Y:S01]  /*4cfc0*/  IADD3 R245, R84.reuse, 0x100000, RZ ;  /* 0x0010000054f57810 */ /* 0x040fe20007ffe0ff */
[C---:B------:R-:W-:Y:S01]  /*4cfd0*/  IMAD.WIDE R230, R59.reuse, 0x4, R230 ;  /* 0x000000043be67825 */ /* 0x040fe200078e02e6 */
[C---:B------:R-:W-:Y:S01]  /*4cfe0*/  IADD3 R244, R84.reuse, 0x100000, RZ ;  /* 0x0010000054f47810 */ /* 0x040fe20007ffe0ff */
[----:B------:R-:W2:Y:S01]  /*4cff0*/  LDL.LU.64 R74, [R1+0x638] ;  /* 0x00063800014a7983 */ /* 0x000ea20000300a00 */
[C---:B------:R-:W-:Y:S01]  /*4d000*/  IADD3 R243, R84.reuse, 0x100000, RZ ;  /* 0x0010000054f37810 */ /* 0x040fe20007ffe0ff */
[----:B------:R-:W-:Y:S01]  /*4d010*/  IMAD.WIDE R236, R59, 0x4, R236 ;  /* 0x000000043bec7825 */ /* 0x000fe200078e02ec */
[C---:B------:R-:W-:Y:S01]  /*4d020*/  IADD3 R242, R84.reuse, 0x100000, RZ ;  /* 0x0010000054f27810 */ /* 0x040fe20007ffe0ff */
[----:B------:R1:W-:Y:S04]  /*4d030*/  LDGSTS.E [R58+-0x49200], [R230.64], P6 ;  /* 0xb6e00000e63a7fae */ /* 0x0003e8000b121848 */
[----:B------:R1:W-:Y:S04]  /*4d040*/  LDGSTS.E [R245+-0x48200], [R232.64], P6 ;  /* 0xb7e00000e8f57fae */ /* 0x0003e8000b121848 */
[----:B------:R1:W-:Y:S04]  /*4d050*/  LDGSTS.E [R244+-0x47200], [R234.64], P6 ;  /* 0xb8e00000eaf47fae */ /* 0x0003e8000b121848 */
[----:B------:R1:W-:Y:S01]  /*4d060*/  LDGSTS.E [R243+-0x46200], [R236.64], P6 ;  /* 0xb9e00000ecf37fae */ /* 0x0003e2000b121848 */
[----:B------:R-:W-:Y:S01]  /*4d070*/  IMAD.MOV.U32 R0, RZ, RZ, c[0x0][0x188] ;  /* 0x00006200ff007624 */ /* 0x000fe200078e00ff */
[----:B------:R-:W-:-:S03]  /*4d080*/  IADD3 R14, R84, 0x100000, RZ ;  /* 0x00100000540e7810 */ /* 0x000fc60007ffe0ff */
[----:B------:R-:W-:Y:S01]  /*4d090*/  IMAD.SHL.U32 R0, R0, 0x80, RZ ;  /* 0x0000008000007824 */ /* 0x000fe200078e00ff */
[C---:B------:R-:W-:Y:S02]  /*4d0a0*/  IADD3 R15, R84.reuse, 0x100000, RZ ;  /* 0x00100000540f7810 */ /* 0x040fe40007ffe0ff */
[----:B------:R-:W-:Y:S01]  /*4d0b0*/  IADD3 R252, R84, 0x100000, RZ ;  /* 0x0010000054fc7810 */ /* 0x000fe20007ffe0ff */
[----:B------:R-:W-:Y:S02]  /*4d0c0*/  IMAD.MOV.U32 R84, RZ, RZ, c[0x0][0x180] ;  /* 0x00006000ff547624 */ /* 0x000fe400078e00ff */
[----:B---3--:R-:W-:-:S05]  /*4d0d0*/  IMAD.WIDE R238, R59, 0x4, R238 ;  /* 0x000000043bee7825 */ /* 0x008fca00078e02ee */
[----:B------:R3:W-:Y:S01]  /*4d0e0*/  LDGSTS.E [R242+-0x45200], [R238.64], P6 ;  /* 0xbae00000eef27fae */ /* 0x0007e2000b121848 */
[----:B-1----:R-:W-:-:S04]  /*4d0f0*/  IMAD.WIDE R244, R59, 0x4, R82 ;  /* 0x000000043bf47825 */ /* 0x002fc800078e0252 */
[C---:B---3--:R-:W-:Y:S02]  /*4d100*/  IMAD.WIDE R242, R59.reuse, 0x4, R50 ;  /* 0x000000043bf27825 */ /* 0x048fe400078e0232 */
[----:B------:R-:W3:Y:S02]  /*4d110*/  LDL.LU.64 R50, [R1+0x640] ;  /* 0x0006400001327983 */ /* 0x000ee40000300a00 */
[----:B------:R-:W-:-:S05]  /*4d120*/  IMAD.WIDE R18, R59, 0x4, R76 ;  /* 0x000000043b127825 */ /* 0x000fca00078e024c */
[----:B------:R1:W-:Y:S04]  /*4d130*/  STL.64 [R1+0x230], R18 ;  /* 0x0002301201007387 */ /* 0x0003e80000100a00 */
[----:B------:R-:W3:Y:S04]  /*4d140*/  LDL.LU.64 R82, [R1+0x648] ;  /* 0x0006480001527983 */ /* 0x000ee80000300a00 */
[----:B------:R-:W3:Y:S01]  /*4d150*/  LDL.LU.64 R76, [R1+0x650] ;  /* 0x00065000014c7983 */ /* 0x000ee20000300a00 */
[----:B------:R-:W-:-:S04]  /*4d160*/  IMAD.WIDE R240, R59, 0x4, R240 ;  /* 0x000000043bf07825 */ /* 0x000fc800078e02f0 */
[----:B------:R-:W-:Y:S01]  /*4d170*/  IMAD.WIDE R246, R59, 0x4, R246 ;  /* 0x000000043bf67825 */ /* 0x000fe200078e02f6 */
[----:B------:R1:W-:Y:S04]  /*4d180*/  LDGSTS.E [R58+-0x44200], [R240.64], P6 ;  /* 0xbbe00000f03a7fae */ /* 0x0003e8000b121848 */
[----:B------:R1:W-:Y:S04]  /*4d190*/  LDGSTS.E [R14+-0x43200], [R242.64], P6 ;  /* 0xbce00000f20e7fae */ /* 0x0003e8000b121848 */
[----:B------:R2:W-:Y:S04]  /*4d1a0*/  LDGSTS.E [R15+-0x42200], [R244.64], P6 ;  /* 0xbde00000f40f7fae */ /* 0x0005e8000b121848 */
[----:B------:R2:W-:Y:S01]  /*4d1b0*/  LDGSTS.E [R252+-0x41200], [R246.64], P6 ;  /* 0xbee00000f6fc7fae */ /* 0x0005e2000b121848 */
[----:B-1----:R-:W-:-:S03]  /*4d1c0*/  IADD3 R14, R84, -0x199, RZ ;  /* 0xfffffe67540e7810 */ /* 0x002fc60007ffe0ff */
[----:B------:R1:W-:Y:S01]  /*4d1d0*/  LDGSTS.E [R58+-0x40200], [R18.64], P6 ;  /* 0xbfe00000123a7fae */ /* 0x0003e2000b121848 */
[----:B------:R-:W-:-:S03]  /*4d1e0*/  ISETP.GE.U32.AND P6, PT, R14, 0x7ffffde8, PT ;  /* 0x7ffffde80e00780c */ /* 0x000fc60003fc6070 */
[----:B------:R-:W0:Y:S01]  /*4d1f0*/  LDGDEPBAR ;  /* 0x00000000000079af */ /* 0x000e220000000000 */
[----:B----4-:R-:W-:-:S03]  /*4d200*/  IMAD.WIDE R26, R0, 0x4, R68 ;  /* 0x00000004001a7825 */ /* 0x010fc600078e0244 */
[----:B------:R-:W4:Y:S01]  /*4d210*/  LDL.LU.64 R68, [R1+0x658] ;  /* 0x0006580001447983 */ /* 0x000f220000300a00 */
[----:B--2---:R-:W-:-:S03]  /*4d220*/  IMAD.WIDE R14, R0, 0x4, R248 ;  /* 0x00000004000e7825 */ /* 0x004fc600078e02f8 */
[----:B------:R2:W-:Y:S04]  /*4d230*/  STL.64 [R1+0xb78], R26 ;  /* 0x000b781a01007387 */ /* 0x0005e80000100a00 */
[----:B------:R2:W-:Y:S04]  /*4d240*/  STL.64 [R1+0xb58], R14 ;  /* 0x000b580e01007387 */ /* 0x0005e80000100a00 */
[----:B------:R-:W4:Y:S01]  /*4d250*/  LDL.LU.64 R248, [R1+0x6a8] ;  /* 0x0006a80001f87983 */ /* 0x000f220000300a00 */
[----:B------:R-:W-:-:S03]  /*4d260*/  IADD3 R252, R79, 0x100000, RZ ;  /* 0x001000004ffc7810 */ /* 0x000fc60007ffe0ff */
[----:B------:R-:W-:Y:S01]  /*4d270*/  BAR.SYNC.DEFER_BLOCKING 0x0 ;  /* 0x0000000000007b1d */ /* 0x000fe20000010000 */
[----:B-1----:R-:W-:Y:S02]  /*4d280*/  IADD3 R18, R84, -0x19d, RZ ;  /* 0xfffffe6354127810 */ /* 0x002fe40007ffe0ff */
[----:B------:R-:W-:-:S03]  /*4d290*/  IADD3 R58, R79, 0x100000, RZ ;  /* 0x001000004f3a7810 */ /* 0x000fc60007ffe0ff */
[----:B------:R-:W-:Y:S01]  /*4d2a0*/  @!PT LDS RZ, [RZ] ;  /* 0x00000000fffff984 */ /* 0x000fe20000000800 */
[----:B------:R-:W-:Y:S01]  /*4d2b0*/  @!PT LDS RZ, [RZ] ;  /* 0x00000000fffff984 */ /* 0x000fe20000000800 */
[----:B------:R-:W-:Y:S01]  /*4d2c0*/  @!PT LDS RZ, [RZ] ;  /* 0x00000000fffff984 */ /* 0x000fe20000000800 */
[----:B------:R2:W-:Y:S01]  /*4d2d0*/  LDGSTS.E [R252+0x30000], [R26.64], !P1 ;  /* 0x300000001afc7fae */ /* 0x0005e2000c921848 */
[----:B------:R-:W-:-:S03]  /*4d2e0*/  ISETP.GE.U32.AND P1, PT, R18, 0x7ffffde4, PT ;  /* 0x7ffffde41200780c */ /* 0x000fc60003f26070 */
[----:B------:R1:W-:Y:S01]  /*4d2f0*/  LDGSTS.E [R58+0x30800], [R14.64], !P0 ;  /* 0x308000000e3a7fae */ /* 0x0003e2000c121848 */
[----:B--2---:R-:W-:-:S03]  /*4d300*/  IMAD.WIDE R26, R0, 0x4, R74 ;  /* 0x00000004001a7825 */ /* 0x004fc600078e024a */
[----:B------:R-:W2:Y:S04]  /*4d310*/  LDL.LU.64 R74, [R1+0x6e0] ;  /* 0x0006e000014a7983 */ /* 0x000ea80000300a00 */
[----:B------:R3:W-:Y:S04]  /*4d320*/  STL.64 [R1+0xb38], R26 ;  /* 0x000b381a01007387 */ /* 0x0007e80000100a00 */
[----:B------:R3:W-:Y:S01]  /*4d330*/  LDGSTS.E [R252+0x31000], [R26.64], !P3 ;  /* 0x310000001afc7fae */ /* 0x0007e2000d921848 */
[----:B-1----:R-:W-:Y:S01]  /*4d340*/  IADD3 R14, R84, -0x1a1, RZ ;  /* 0xfffffe5f540e7810 */ /* 0x002fe20007ffe0ff */
[----:B---3--:R-:W-:-:S05]  /*4d350*/  IMAD.WIDE R18, R0, 0x4, R50 ;  /* 0x0000000400127825 */ /* 0x008fca00078e0232 */
[----:B------:R-:W-:Y:S04]  /*4d360*/  STL.64 [R1+0xb18], R18 ;  /* 0x000b181201007387 */ /* 0x000fe80000100a00 */
[----:B------:R-:W2:Y:S01]  /*4d370*/  LDL.LU.64 R50, [R1+0x6e8] ;  /* 0x0006e80001327983 */ /* 0x000ea20000300a00 */
[----:B------:R-:W-:-:S03]  /*4d380*/  IMAD.WIDE R40, R0, 0x4, R82 ;  /* 0x0000000400287825 */ /* 0x000fc600078e0252 */
[----:B------:R-:W2:Y:S01]  /*4d390*/  LDL.LU.64 R82, [R1+0x870] ;  /* 0x0008700001527983 */ /* 0x000ea20000300a00 */
[----:B------:R-:W-:-:S03]  /*4d3a0*/  IMAD.WIDE R26, R0, 0x4, R76 ;  /* 0x00000004001a7825 */ /* 0x000fc600078e024c */
[----:B------:R-:W-:Y:S04]  /*4d3b0*/  STL.64 [R1+0xaf8], R40 ;  /* 0x000af82801007387 */ /* 0x000fe80000100a00 */
[----:B------:R-:W2:Y:S01]  /*4d3c0*/  LDL.LU.64 R76, [R1+0x880] ;  /* 0x00088000014c7983 */ /* 0x000ea20000300a00 */
[----:B------:R-:W-:Y:S02]  /*4d3d0*/  ISETP.GE.U32.AND P0, PT, R14, 0x7ffffde0, PT ;  /* 0x7ffffde00e00780c */ /* 0x000fe40003f06070 */
[C---:B------:R-:W-:Y:S01]  /*4d3e0*/  IADD3 R15, R84.reuse, -0x1a5, RZ ;  /* 0xfffffe5b540f7810 */ /* 0x040fe20007ffe0ff */
[----:B------:R1:W-:Y:S01]  /*4d3f0*/  LDGSTS.E [R58+0x31800], [R18.64], !P5 ;  /* 0x31800000123a7fae */ /* 0x0003e2000e921848 */
[----:B------:R-:W-:Y:S02]  /*4d400*/  IADD3 R14, R84, -0x1a9, RZ ;  /* 0xfffffe57540e7810 */ /* 0x000fe40007ffe0ff */
[----:B------:R-:W-:-:S02]  /*4d410*/  ISETP.GE.U32.AND P3, PT, R15, 0x7ffffddc, PT ;  /* 0x7ffffddc0f00780c */ /* 0x000fc40003f66070 */
[----:B------:R-:W-:Y:S01]  /*4d420*/  ISETP.GE.U32.AND P5, PT, R14, 0x7ffffdd8, PT ;  /* 0x7ffffdd80e00780c */ /* 0x000fe20003fa6070 */
[----:B------:R1:W-:Y:S01]  /*4d430*/  STL.64 [R1+0xad8], R26 ;  /* 0x000ad81a01007387 */ /* 0x0003e20000100a00 */
[----:B------:R-:W-:-:S05]  /*4d440*/  IADD3 R30, R79, 0x100000, RZ ;  /* 0x001000004f1e7810 */ /* 0x000fca0007ffe0ff */
[----:B------:R2:W-:Y:S04]  /*4d450*/  LDGSTS.E [R30+0x32000], [R40.64], !P2 ;  /* 0x32000000281e7fae */ /* 0x0005e8000d121848 */
[----:B------:R1:W-:Y:S01]  /*4d460*/  LDGSTS.E [R252+0x32800], [R26.64], !P4 ;  /* 0x328000001afc7fae */ /* 0x0003e2000e121848 */
[----:B----4-:R-:W-:-:S05]  /*4d470*/  IMAD.WIDE R14, R0, 0x4, R68 ;  /* 0x00000004000e7825 */ /* 0x010fca00078e0244 */
[----:B------:R4:W-:Y:S04]  /*4d480*/  STL.64 [R1+0xab8], R14 ;  /* 0x000ab80e01007387 */ /* 0x0009e80000100a00 */
[----:B------:R-:W3:Y:S01]  /*4d490*/  LDL.LU.64 R68, [R1+0x8d0] ;  /* 0x0008d00001447983 */ /* 0x000ee20000300a00 */
[----:B-1----:R-:W-:Y:S01]  /*4d4a0*/  IMAD.WIDE R26, R0, 0x4, R248 ;  /* 0x00000004001a7825 */ /* 0x002fe200078e02f8 */
[C---:B------:R-:W-:Y:S02]  /*4d4b0*/  IADD3 R19, R84.reuse, -0x1ad, RZ ;  /* 0xfffffe5354137810 */ /* 0x040fe40007ffe0ff */
[----:B------:R-:W3:Y:S01]  /*4d4c0*/  LDL.LU.64 R248, [R1+0x8d8] ;  /* 0x0008d80001f87983 */ /* 0x000ee20000300a00 */
[----:B------:R-:W-:Y:S02]  /*4d4d0*/  IADD3 R18, R84, -0x1b1, RZ ;  /* 0xfffffe4f54127810 */ /* 0x000fe40007ffe0ff */
[----:B------:R-:W-:Y:S01]  /*4d4e0*/  ISETP.GE.U32.AND P2, PT, R19, 0x7ffffdd4, PT ;  /* 0x7ffffdd41300780c */ /* 0x000fe20003f46070 */
[----:B------:R4:W-:Y:S01]  /*4d4f0*/  LDGSTS.E [R58+0x33000], [R14.64], !P6 ;  /* 0x330000000e3a7fae */ /* 0x0009e2000f121848 */
[----:B------:R-:W-:-:S03]  /*4d500*/  ISETP.GE.U32.AND P4, PT, R18, 0x7ffffdd0, PT ;  /* 0x7ffffdd01200780c */ /* 0x000fc60003f86070 */
[----:B------:R1:W-:Y:S04]  /*4d510*/  STL.64 [R1+0xa98], R26 ;  /* 0x000a981a01007387 */ /* 0x0003e80000100a00 */
[----:B------:R1:W-:Y:S01]  /*4d520*/  LDGSTS.E [R252+0x33800], [R26.64], !P1 ;  /* 0x338000001afc7fae */ /* 0x0003e2000c921848 */
[C---:B----4-:R-:W-:Y:S02]  /*4d530*/  IADD3 R14, R84.reuse, -0x1b5, RZ ;  /* 0xfffffe4b540e7810 */ /* 0x050fe40007ffe0ff */
[----:B------:R-:W-:Y:S02]  /*4d540*/  IADD3 R15, R84, -0x1b9, RZ ;  /* 0xfffffe47540f7810 */ /* 0x000fe40007ffe0ff */
[----:B------:R-:W-:Y:S02]  /*4d550*/  ISETP.GE.U32.AND P6, PT, R14, 0x7ffffdcc, PT ;  /* 0x7ffffdcc0e00780c */ /* 0x000fe40003fc6070 */
[----:B------:R-:W-:-:S02]  /*4d560*/  IADD3 R14, R84, -0x1bd, RZ ;  /* 0xfffffe43540e7810 */ /* 0x000fc40007ffe0ff */
[----:B------:R-:W-:Y:S01]  /*4d570*/  ISETP.GE.U32.AND P1, PT, R15, 0x7ffffdc8, PT ;  /* 0x7ffffdc80f00780c */ /* 0x000fe20003f26070 */
[----:B--2---:R-:W-:-:S05]  /*4d580*/  IMAD.WIDE R18, R0, 0x4, R74 ;  /* 0x0000000400127825 */ /* 0x004fca00078e024a */
[----:B------:R2:W-:Y:S04]  /*4d590*/  STL.64 [R1+0xa78], R18 ;  /* 0x000a781201007387 */ /* 0x0005e80000100a00 */
[----:B------:R-:W4:Y:S04]  /*4d5a0*/  LDL.LU.64 R74, [R1+0x8f0] ;  /* 0x0008f000014a7983 */ /* 0x000f280000300a00 */
[----:B------:R2:W-:Y:S01]  /*4d5b0*/  LDGSTS.E [R58+0x34000], [R18.64], !P0 ;  /* 0x34000000123a7fae */ /* 0x0005e2000c121848 */
[----:B------:R-:W-:Y:S01]  /*4d5c0*/  ISETP.GE.U32.AND P0, PT, R14, 0x7ffffdc4, PT ;  /* 0x7ffffdc40e00780c */ /* 0x000fe20003f06070 */
[----:B------:R-:W-:-:S02]  /*4d5d0*/  IMAD.WIDE R40, R0, 0x4, R50 ;  /* 0x0000000400287825 */ /* 0x000fc400078e0232 */
[----:B------:R-:W4:Y:S02]  /*4d5e0*/  LDL.LU.64 R50, [R1+0x8f8] ;  /* 0x0008f80001327983 */ /* 0x000f240000300a00 */
[C---:B-1----:R-:W-:Y:S02]  /*4d5f0*/  IMAD.WIDE R26, R0.reuse, 0x4, R82 ;  /* 0x00000004001a7825 */ /* 0x042fe400078e0252 */
[----:B------:R-:W-:Y:S04]  /*4d600*/  STL.64 [R1+0xa58], R40 ;  /* 0x000a582801007387 */ /* 0x000fe80000100a00 */
[----:B------:R4:W-:Y:S01]  /*4d610*/  LDGSTS.E [R30+0x34800], [R40.64], !P3 ;  /* 0x34800000281e7fae */ /* 0x0009e2000d921848 */
[----:B------:R-:W-:-:S03]  /*4d620*/  IMAD.WIDE R14, R0, 0x4, R76 ;  /* 0x00000004000e7825 */ /* 0x000fc600078e024c */
[----:B------:R-:W4:Y:S04]  /*4d630*/  LDL.LU.64 R76, [R1+0x900] ;  /* 0x00090000014c7983 */ /* 0x000f280000300a00 */
[----:B------:R3:W-:Y:S04]  /*4d640*/  STL.64 [R1+0xa38], R26 ;  /* 0x000a381a01007387 */ /* 0x0007e80000100a00 */
[----:B------:R1:W-:Y:S04]  /*4d650*/  STL.64 [R1+0xa18], R14 ;  /* 0x000a180e01007387 */ /* 0x0003e80000100a00 */
[----:B------:R-:W4:Y:S04]  /*4d660*/  LDL.LU.64 R82, [R1+0x908] ;  /* 0x0009080001527983 */ /* 0x000f280000300a00 */
[----:B------:R3:W-:Y:S01]  /*4d670*/  LDGSTS.E [R252+0x35000], [R26.64], !P5 ;  /* 0x350000001afc7fae */ /* 0x0007e2000e921848 */
[----:B--2---:R-:W-:-:S02]  /*4d680*/  IADD3 R19, R84, -0x1c1, RZ ;  /* 0xfffffe3f54137810 */ /* 0x004fc40007ffe0ff */
[----:B------:R-:W-:Y:S01]  /*4d690*/  IADD3 R18, R84, -0x1c5, RZ ;  /* 0xfffffe3b54127810 */ /* 0x000fe20007ffe0ff */
[----:B------:R1:W-:Y:S01]  /*4d6a0*/  LDGSTS.E [R58+0x35800], [R14.64], !P2 ;  /* 0x358000000e3a7fae */ /* 0x0003e2000d121848 */
[----:B------:R-:W-:Y:S02]  /*4d6b0*/  ISETP.GE.U32.AND P3, PT, R19, 0x7ffffdc0, PT ;  /* 0x7ffffdc01300780c */ /* 0x000fe40003f66070 */
[----:B------:R-:W-:Y:S01]  /*4d6c0*/  ISETP.GE.U32.AND P5, PT, R18, 0x7ffffdbc, PT ;  /* 0x7ffffdbc1200780c */ /* 0x000fe20003fa6070 */
[C---:B---3--:R-:W-:Y:S02]  /*4d6d0*/  IMAD.WIDE R26, R0.reuse, 0x4, R68 ;  /* 0x00000004001a7825 */ /* 0x048fe400078e0244 */
[----:B------:R-:W2:Y:S02]  /*4d6e0*/  LDL.LU.64 R68, [R1+0x910] ;  /* 0x0009100001447983 */ /* 0x000ea40000300a00 */
[----:B------:R-:W-:Y:S02]  /*4d6f0*/  IMAD.WIDE R18, R0, 0x4, R248 ;  /* 0x0000000400127825 */ /* 0x000fe400078e02f8 */
[----:B------:R3:W-:Y:S04]  /*4d700*/  STL.64 [R1+0x9f0], R26 ;  /* 0x0009f01a01007387 */ /* 0x0007e80000100a00 */
[----:B------:R-:W-:Y:S04]  /*4d710*/  STL.64 [R1+0x9d0], R18 ;  /* 0x0009d01201007387 */ /* 0x000fe80000100a00 */
[----:B------:R-:W2:Y:S01]  /*4d720*/  LDL.LU.64 R248, [R1+0x918] ;  /* 0x0009180001f87983 */ /* 0x000ea20000300a00 */
[----:B-1----:R-:W-:-:S02]  /*4d730*/  IADD3 R14, R84, -0x1c9, RZ ;  /* 0xfffffe37540e7810 */ /* 0x002fc40007ffe0ff */
[----:B------:R-:W-:Y:S01]  /*4d740*/  IADD3 R15, R84, -0x1cd, RZ ;  /* 0xfffffe33540f7810 */ /* 0x000fe20007ffe0ff */
[----:B------:R3:W-:Y:S01]  /*4d750*/  LDGSTS.E [R252+0x36000], [R26.64], !P4 ;  /* 0x360000001afc7fae */ /* 0x0007e2000e121848 */
[----:B------:R-:W-:Y:S02]  /*4d760*/  ISETP.GE.U32.AND P2, PT, R14, 0x7ffffdb8, PT ;  /* 0x7ffffdb80e00780c */ /* 0x000fe40003f46070 */
[----:B------:R-:W-:Y:S01]  /*4d770*/  IADD3 R14, R84, -0x1d1, RZ ;  /* 0xfffffe2f540e7810 */ /* 0x000fe20007ffe0ff */
[----:B------:R1:W-:Y:S01]  /*4d780*/  LDGSTS.E [R58+0x36800], [R18.64], !P6 ;  /* 0x36800000123a7fae */ /* 0x0003e2000f121848 */
[----:B------:R-:W-:Y:S02]  /*4d790*/  ISETP.GE.U32.AND P4, PT, R15, 0x7ffffdb4, PT ;  /* 0x7ffffdb40f00780c */ /* 0x000fe40003f86070 */
[----:B------:R-:W-:Y:S01]  /*4d7a0*/  ISETP.GE.U32.AND P6, PT, R14, 0x7ffffdb0, PT ;  /* 0x7ffffdb00e00780c */ /* 0x000fe20003fc6070 */
[C---:B----4-:R-:W-:Y:S02]  /*4d7b0*/  IMAD.WIDE R40, R0.reuse, 0x4, R74 ;  /* 0x0000000400287825 */ /* 0x050fe400078e024a */
[----:B------:R-:W4:Y:S04]  /*4d7c0*/  LDL.LU.64 R74, [R1+0x920] ;  /* 0x00092000014a7983 */ /* 0x000f280000300a00 */
[----:B------:R-:W-:Y:S04]  /*4d7d0*/  STL.64 [R1+0x9b0], R40 ;  /* 0x0009b02801007387 */ /* 0x000fe80000100a00 */
[----:B------:R1:W-:Y:S01]  /*4d7e0*/  LDGSTS.E [R30+0x37000], [R40.64], !P1 ;  /* 0x37000000281e7fae */ /* 0x0003e2000c921848 */
[----:B---3--:R-:W-:-:S03]  /*4d7f0*/  IMAD.WIDE R26, R0, 0x4, R50 ;  /* 0x00000004001a7825 */ /* 0x008fc600078e0232 */
[----:B------:R-:W4:Y:S04]  /*4d800*/  LDL.LU.64 R50, [R1+0x938] ;  /* 0x0009380001327983 */ /* 0x000f280000300a00 */
[----:B------:R1:W-:Y:S04]  /*4d810*/  STL.64 [R1+0x990], R26 ;  /* 0x0009901a01007387 */ /* 0x0003e80000100a00 */
[----:B------:R1:W-:Y:S01]  /*4d820*/  LDGSTS.E [R252+0x37800], [R26.64], !P0 ;  /* 0x378000001afc7fae */ /* 0x0003e2000c121848 */
[----:B------:R-:W-:-:S05]  /*4d830*/  IMAD.WIDE R14, R0, 0x4, R76 ;  /* 0x00000004000e7825 */ /* 0x000fca00078e024c */
[----:B------:R2:W-:Y:S04]  /*4d840*/  STL.64 [R1+0x970], R14 ;  /* 0x0009700e01007387 */ /* 0x0005e80000100a00 */
[----:B------:R-:W4:Y:S01]  /*4d850*/  LDL.LU.64 R76, [R1+0x940] ;  /* 0x00094000014c7983 */ /* 0x000f220000300a00 */
[----:B-1----:R-:W-:Y:S01]  /*4d860*/  IMAD.WIDE R26, R0, 0x4, R82 ;  /* 0x00000004001a7825 */ /* 0x002fe200078e0252 */
[C---:B------:R-:W-:Y:S02]  /*4d870*/  IADD3 R19, R84.reuse, -0x1d5, RZ ;  /* 0xfffffe2b54137810 */ /* 0x040fe40007ffe0ff */
[----:B------:R-:W4:Y:S01]  /*4d880*/  LDL.LU.64 R82, [R1+0x948] ;  /* 0x0009480001527983 */ /* 0x000f220000300a00 */
[----:B------:R-:W-:Y:S02]  /*4d890*/  IADD3 R18, R84, -0x1d9, RZ ;  /* 0xfffffe2754127810 */ /* 0x000fe40007ffe0ff */
[----:B------:R-:W-:Y:S01]  /*4d8a0*/  ISETP.GE.U32.AND P1, PT, R19, 0x7ffffdac, PT ;  /* 0x7ffffdac1300780c */ /* 0x000fe20003f26070 */
[----:B------:R1:W-:Y:S01]  /*4d8b0*/  LDGSTS.E [R58+0x38000], [R14.64], !P3 ;  /* 0x380000000e3a7fae */ /* 0x0003e2000d921848 */
[----:B------:R-:W-:-:S03]  /*4d8c0*/  ISETP.GE.U32.AND P0, PT, R18, 0x7ffffda8, PT ;  /* 0x7ffffda81200780c */ /* 0x000fc60003f06070 */
[----:B------:R-:W-:Y:S04]  /*4d8d0*/  STL.64 [R1+0x950], R26 ;  /* 0x0009501a01007387 */ /* 0x000fe80000100a00 */
[----:B------:R4:W-:Y:S01]  /*4d8e0*/  LDGSTS.E [R252+0x38800], [R26.64], !P5 ;  /* 0x388000001afc7fae */ /* 0x0009e2000e921848 */
[----:B--2---:R-:W-:-:S05]  /*4d8f0*/  IMAD.WIDE R18, R0, 0x4, R68 ;  /* 0x0000000400127825 */ /* 0x004fca00078e0244 */
[----:B------:R2:W-:Y:S04]  /*4d900*/  STL.64 [R1+0x930], R18 ;  /* 0x0009301201007387 */ /* 0x0005e80000100a00 */
[----:B------:R-:W3:Y:S01]  /*4d910*/  LDL.LU.64 R68, [R1+0x958] ;  /* 0x0009580001447983 */ /* 0x000ee20000300a00 */
[----:B------:R-:W-:Y:S01]  /*4d920*/  IMAD.WIDE R40, R0, 0x4, R248 ;  /* 0x0000000400287825 */ /* 0x000fe200078e02f8 */
[C---:B-1----:R-:W-:Y:S02]  /*4d930*/  IADD3 R14, R84.reuse, -0x1dd, RZ ;  /* 0xfffffe23540e7810 */ /* 0x042fe40007ffe0ff */
[----:B------:R-:W3:Y:S01]  /*4d940*/  LDL.LU.64 R248, [R1+0x960] ;  /* 0x0009600001f87983 */ /* 0x000ee20000300a00 */
[----:B------:R-:W-:Y:S02]  /*4d950*/  IADD3 R15, R84, -0x1e1, RZ ;  /* 0xfffffe1f540f7810 */ /* 0x000fe40007ffe0ff */
[----:B------:R-:W-:Y:S01]  /*4d960*/  ISETP.GE.U32.AND P3, PT, R14, 0x7ffffda4, PT ;  /* 0x7ffffda40e00780c */ /* 0x000fe20003f66070 */
[----:B------:R2:W-:Y:S01]  /*4d970*/  LDGSTS.E [R58+0x39000], [R18.64], !P2 ;  /* 0x39000000123a7fae */ /* 0x0005e2000d121848 */
[----:B------:R-:W-:-:S02]  /*4d980*/  IADD3 R14, R84, -0x1e5, RZ ;  /* 0xfffffe1b540e7810 */ /* 0x000fc40007ffe0ff */
[----:B------:R-:W-:Y:S01]  /*4d990*/  ISETP.GE.U32.AND P5, PT, R15, 0x7ffffda0, PT ;  /* 0x7ffffda00f00780c */ /* 0x000fe20003fa6070 */
[----:B------:R-:W-:Y:S01]  /*4d9a0*/  STL.64 [R1+0x910], R40 ;  /* 0x0009102801007387 */ /* 0x000fe20000100a00 */
[----:B------:R-:W-:-:S03]  /*4d9b0*/  ISETP.GE.U32.AND P2, PT, R14, 0x7ffffd9c, PT ;  /* 0x7ffffd9c0e00780c */ /* 0x000fc60003f46070 */
[----:B------:R3:W-:Y:S01]  /*4d9c0*/  LDGSTS.E [R30+0x39800], [R40.64], !P4 ;  /* 0x39800000281e7fae */ /* 0x0007e2000e121848 */
[C---:B--2---:R-:W-:Y:S02]  /*4d9d0*/  IADD3 R19, R84.reuse, -0x1e9, RZ ;  /* 0xfffffe1754137810 */ /* 0x044fe40007ffe0ff */
[----:B------:R-:W-:Y:S02]  /*4d9e0*/  IADD3 R18, R84, -0x1ed, RZ ;  /* 0xfffffe1354127810 */ /* 0x000fe40007ffe0ff */
[----:B------:R-:W-:Y:S01]  /*4d9f0*/  ISETP.GE.U32.AND P4, PT, R19, 0x7ffffd98, PT ;  /* 0x7ffffd981300780c */ /* 0x000fe20003f86070 */
[----:B----4-:R-:W-:Y:S02]  /*4da00*/  IMAD.WIDE R26, R0, 0x4, R74 ;  /* 0x00000004001a7825 */ /* 0x010fe400078e024a */
[----:B------:R-:W2:Y:S04]  /*4da10*/  LDL.LU.64 R74, [R1+0x968] ;  /* 0x00096800014a7983 */ /* 0x000ea80000300a00 */
[----:B------:R1:W-:Y:S04]  /*4da20*/  STL.64 [R1+0x8f0], R26 ;  /* 0x0008f01a01007387 */ /* 0x0003e80000100a00 */
[----:B------:R1:W-:Y:S01]  /*4da30*/  LDGSTS.E [R252+0x3a000], [R26.64], !P6 ;  /* 0x3a0000001afc7fae */ /* 0x0003e2000f121848 */
[----:B------:R-:W-:Y:S01]  /*4da40*/  ISETP.GE.U32.AND P6, PT, R18, 0x7ffffd94, PT ;  /* 0x7ffffd941200780c */ /* 0x000fe20003fc6070 */
[----:B------:R-:W-:-:S05]  /*4da50*/  IMAD.WIDE R14, R0, 0x4, R50 ;  /* 0x00000004000e7825 */ /* 0x000fca00078e0232 */
[----:B------:R4:W-:Y:S04]  /*4da60*/  STL.64 [R1+0x8d0], R14 ;  /* 0x0008d00e01007387 */ /* 0x0009e80000100a00 */
[----:B------:R-:W2:Y:S04]  /*4da70*/  LDL.LU.64 R50, [R1+0x9a0] ;  /* 0x0009a00001327983 */ /* 0x000ea80000300a00 */
[----:B------:R4:W-:Y:S01]  /*4da80*/  LDGSTS.E [R58+0x3a800], [R14.64], !P1 ;  /* 0x3a8000000e3a7fae */ /* 0x0009e2000c921848 */
[----:B-1----:R-:W-:-:S03]  /*4da90*/  IMAD.WIDE R26, R0, 0x4, R76 ;  /* 0x00000004001a7825 */ /* 0x002fc600078e024c */
[----:B------:R-:W2:Y:S01]  /*4daa0*/  LDL.LU.64 R76, [R1+0x998] ;  /* 0x00099800014c7983 */ /* 0x000ea20000300a00 */
[----:B------:R-:W-:-:S03]  /*4dab0*/  IMAD.WIDE R18, R0, 0x4, R82 ;  /* 0x0000000400127825 */ /* 0x000fc600078e0252 */
[----:B------:R1:W-:Y:S04]  /*4dac0*/  STL.64 [R1+0x6a0], R26 ;  /* 0x0006a01a01007387 */ /* 0x0003e80000100a00 */
[----:B------:R1:W-:Y:S04]  /*4dad0*/  STL.64 [R1+0x650], R18 ;  /* 0x0006501201007387 */ /* 0x0003e80000100a00 */
[----:B------:R-:W2:Y:S04]  /*4dae0*/  LDL.LU.64 R82, [R1+0x988] ;  /* 0x0009880001527983 */ /* 0x000ea80000300a00 */
[----:B------:R1:W-:Y:S01]  /*4daf0*/  LDGSTS.E [R252+0x3b000], [R26.64], !P0 ;  /* 0x3b0000001afc7fae */ /* 0x0003e2000c121848 */
[----:B---3--:R-:W-:Y:S01]  /*4db00*/  IMAD.WIDE R40, R0, 0x4, R68 ;  /* 0x0000000400287825 */ /* 0x008fe200078e0244 */
[----:B----4-:R-:W-:-:S02]  /*4db10*/  IADD3 R14, R84, -0x1f1, RZ ;  /* 0xfffffe0f540e7810 */ /* 0x010fc40007ffe0ff */
[----:B------:R-:W3:Y:S01]  /*4db20*/  LDL.LU.64 R68, [R1+0x980] ;  /* 0x0009800001447983 */ /* 0x000ee20000300a00 */
[----:B-1----:R-:W-:-:S03]  /*4db30*/  IMAD.WIDE R26, R0, 0x4, R248 ;  /* 0x00000004001a7825 */ /* 0x002fc600078e02f8 */
[----:B------:R-:W-:Y:S04]  /*4db40*/  STL.64 [R1+0x630], R40 ;  /* 0x0006302801007387 */ /* 0x000fe80000100a00 */
[----:B------:R-:W4:Y:S01]  /*4db50*/  LDL.LU.64 R248, [R1+0x978] ;  /* 0x0009780001f87983 */ /* 0x000f220000300a00 */
[----:B------:R-:W-:Y:S02]  /*4db60*/  ISETP.GE.U32.AND P1, PT, R14, 0x7ffffd90, PT ;  /* 0x7ffffd900e00780c */ /* 0x000fe40003f26070 */
[C---:B------:R-:W-:Y:S01]  /*4db70*/  IADD3 R15, R84.reuse, -0x1f5, RZ ;  /* 0xfffffe0b540f7810 */ /* 0x040fe20007ffe0ff */
[----:B------:R1:W-:Y:S01]  /*4db80*/  LDGSTS.E [R58+0x3b800], [R18.64], !P3 ;  /* 0x3b800000123a7fae */ /* 0x0003e2000d921848 */
[----:B------:R-:W-:Y:S02]  /*4db90*/  IADD3 R14, R84, -0x1f9, RZ ;  /* 0xfffffe07540e7810 */ /* 0x000fe40007ffe0ff */
[----:B------:R-:W-:Y:S01]  /*4dba0*/  ISETP.GE.U32.AND P0, PT, R15, 0x7ffffd8c, PT ;  /* 0x7ffffd8c0f00780c */ /* 0x000fe20003f06070 */
[----:B------:R2:W-:Y:S01]  /*4dbb0*/  LDGSTS.E [R30+0x3c000], [R40.64], !P5 ;  /* 0x3c000000281e7fae */ /* 0x0005e2000e921848 */
[----:B------:R-:W-:-:S03]  /*4dbc0*/  ISETP.GE.U32.AND P3, PT, R14, 0x7ffffd88, PT ;  /* 0x7ffffd880e00780c */ /* 0x000fc60003f66070 */
[----:B------:R2:W-:Y:S04]  /*4dbd0*/  STL.64 [R1+0x5f0], R26 ;  /* 0x0005f01a01007387 */ /* 0x0005e80000100a00 */
[----:B------:R2:W-:Y:S01]  /*4dbe0*/  LDGSTS.E [R252+0x3c800], [R26.64], !P2 ;  /* 0x3c8000001afc7fae */ /* 0x0005e2000d121848 */
[C---:B-1----:R-:W-:Y:S02]  /*4dbf0*/  IADD3 R19, R84.reuse, -0x1fd, RZ ;  /* 0xfffffe0354137810 */ /* 0x042fe40007ffe0ff */
[----:B------:R-:W-:Y:S02]  /*4dc00*/  IADD3 R18, R84, -0x182, RZ ;  /* 0xfffffe7e54127810 */ /* 0x000fe40007ffe0ff */
[----:B------:R-:W-:Y:S02]  /*4dc10*/  ISETP.GE.U32.AND P5, PT, R19, 0x7ffffd84, PT ;  /* 0x7ffffd841300780c */ /* 0x000fe40003fa6070 */
[----:B------:R-:W-:Y:S01]  /*4dc20*/  ISETP.GE.U32.AND P2, PT, R18, 0x7ffffdff, PT ;  /* 0x7ffffdff1200780c */ /* 0x000fe20003f46070 */
[----:B--2---:R-:W-:-:S05]  /*4dc30*/  IMAD.WIDE R14, R0, 0x4, R74 ;  /* 0x00000004000e7825 */ /* 0x004fca00078e024a */
[----:B------:R1:W-:Y:S04]  /*4dc40*/  STL.64 [R1+0x520], R14 ;  /* 0x0005200e01007387 */ /* 0x0003e80000100a00 */
[----:B------:R1:W-:Y:S01]  /*4dc50*/  LDGSTS.E [R58+0x3d000], [R14.64], !P4 ;  /* 0x3d0000000e3a7fae */ /* 0x0003e2000e121848 */
[----:B------:R-:W-:-:S03]  /*4dc60*/  IMAD.WIDE R26, R0, 0x4, R50 ;  /* 0x00000004001a7825 */ /* 0x000fc600078e0232 */
[----:B------:R-:W2:Y:S04]  /*4dc70*/  LDL.LU.64 R50, [R1+0x9a8] ;  /* 0x0009a80001327983 */ /* 0x000ea80000300a00 */
[----:B------:R3:W-:Y:S01]  /*4dc80*/  STL.64 [R1+0xbf8], R26 ;  /* 0x000bf81a01007387 */ /* 0x0007e20000100a00 */
[----:B------:R-:W-:-:S03]  /*4dc90*/  IMAD.WIDE R18, R0, 0x4, R76 ;  /* 0x0000000400127825 */ /* 0x000fc600078e024c */
[----:B------:R3:W-:Y:S04]  /*4dca0*/  LDGSTS.E [R252+0x3d800], [R26.64], !P6 ;  /* 0x3d8000001afc7fae */ /* 0x0007e8000f121848 */
[----:B------:R-:W2:Y:S04]  /*4dcb0*/  LDL.LU.64 R76, [R1+0x9b8] ;  /* 0x0009b800014c7983 */ /* 0x000ea80000300a00 */
[----:B------:R1:W-:Y:S01]  /*4dcc0*/  STL.64 [R1+0xc10], R18 ;  /* 0x000c101201007387 */ /* 0x0003e20000100a00 */
[----:B------:R-:W-:-:S03]  /*4dcd0*/  IMAD.WIDE R40, R0, 0x4, R82 ;  /* 0x0000000400287825 */ /* 0x000fc600078e0252 */
[----:B------:R-:W2:Y:S04]  /*4dce0*/  LDL.LU.64 R74, [R1+0x9c0] ;  /* 0x0009c000014a7983 */ /* 0x000ea80000300a00 */
[----:B------:R-:W-:Y:S04]  /*4dcf0*/  STL.64 [R1+0xc30], R40 ;  /* 0x000c302801007387 */ /* 0x000fe80000100a00 */
[----:B------:R-:W2:Y:S01]  /*4dd00*/  LDL.LU.64 R82, [R1+0x9c8] ;  /* 0x0009c80001527983 */ /* 0x000ea20000300a00 */
[C---:B-1----:R-:W-:Y:S02]  /*4dd10*/  IADD3 R14, R84.reuse, -0x186, RZ ;  /* 0xfffffe7a540e7810 */ /* 0x042fe40007ffe0ff */
[----:B------:R-:W-:Y:S01]  /*4dd20*/  IADD3 R15, R84, -0x18a, RZ ;  /* 0xfffffe76540f7810 */ /* 0x000fe20007ffe0ff */
[----:B------:R1:W-:Y:S01]  /*4dd30*/  LDGSTS.E [R58+0x3e000], [R18.64], !P1 ;  /* 0x3e000000123a7fae */ /* 0x0003e2000c921848 */
[----:B------:R-:W-:-:S02]  /*4dd40*/  ISETP.GE.U32.AND P4, PT, R14, 0x7ffffdfb, PT ;  /* 0x7ffffdfb0e00780c */ /* 0x000fc40003f86070 */
[----:B------:R-:W-:Y:S01]  /*4dd50*/  IADD3 R14, R84, -0x18e, RZ ;  /* 0xfffffe72540e7810 */ /* 0x000fe20007ffe0ff */
[----:B------:R1:W-:Y:S01]  /*4dd60*/  LDGSTS.E [R30+0x3e800], [R40.64], !P0 ;  /* 0x3e800000281e7fae */ /* 0x0003e2000c121848 */
[----:B------:R-:W-:Y:S02]  /*4dd70*/  ISETP.GE.U32.AND P6, PT, R15, 0x7ffffdf7, PT ;  /* 0x7ffffdf70f00780c */ /* 0x000fe40003fc6070 */
[----:B------:R-:W-:Y:S01]  /*4dd80*/  ISETP.GE.U32.AND P1, PT, R14, 0x7ffffdf3, PT ;  /* 0x7ffffdf30e00780c */ /* 0x000fe20003f26070 */
[----:B---3--:R-:W-:-:S05]  /*4dd90*/  IMAD.WIDE R26, R0, 0x4, R68 ;  /* 0x00000004001a7825 */ /* 0x008fca00078e0244 */
[----:B------:R-:W-:Y:S04]  /*4dda0*/  STL.64 [R1+0xc50], R26 ;  /* 0x000c501a01007387 */ /* 0x000fe80000100a00 */
[----:B------:R-:W3:Y:S01]  /*4ddb0*/  LDL.LU.64 R68, [R1+0x9d8] ;  /* 0x0009d80001447983 */ /* 0x000ee20000300a00 */
[----:B----4-:R-:W-:Y:S01]  /*4ddc0*/  IMAD.WIDE R14, R0, 0x4, R248 ;  /* 0x00000004000e7825 */ /* 0x010fe200078e02f8 */
[C---:B-1----:R-:W-:Y:S02]  /*4ddd0*/  IADD3 R19, R84.reuse, -0x192, RZ ;  /* 0xfffffe6e54137810 */ /* 0x042fe40007ffe0ff */
[----:B------:R-:W-:Y:S01]  /*4dde0*/  IADD3 R18, R84, -0x196, RZ ;  /* 0xfffffe6a54127810 */ /* 0x000fe20007ffe0ff */
[----:B------:R1:W-:Y:S04]  /*4ddf0*/  LDGSTS.E [R252+0x3f000], [R26.64], !P3 ;  /* 0x3f0000001afc7fae */ /* 0x0003e8000d921848 */
[----:B------:R4:W-:Y:S04]  /*4de00*/  STL.64 [R1+0xca8], R14 ;  /* 0x000ca80e01007387 */ /* 0x0009e80000100a00 */
[----:B------:R-:W3:Y:S01]  /*4de10*/  LDL.LU.64 R248, [R1+0x9e0] ;  /* 0x0009e00001f87983 */ /* 0x000ee20000300a00 */
[----:B------:R-:W-:Y:S01]  /*4de20*/  IMAD.SHL.U32 R78, R78, 0x4, RZ ;  /* 0x000000044e4e7824 */ /* 0x000fe200078e00ff */
[----:B------:R-:W-:-:S02]  /*4de30*/  ISETP.GE.U32.AND P0, PT, R19, 0x7ffffdef, PT ;  /* 0x7ffffdef1300780c */ /* 0x000fc40003f06070 */
[----:B------:R-:W-:Y:S01]  /*4de40*/  ISETP.GE.U32.AND P3, PT, R18, 0x7ffffdeb, PT ;  /* 0x7ffffdeb1200780c */ /* 0x000fe20003f66070 */
[----:B------:R4:W-:Y:S01]  /*4de50*/  LDGSTS.E [R58+0x3f800], [R14.64], !P5 ;  /* 0x3f8000000e3a7fae */ /* 0x0009e2000e921848 */
[----:B------:R-:W-:-:S04]  /*4de60*/  LOP3.LUT R78, R78, 0x20, RZ, 0x3c, !PT ;  /* 0x000000204e4e7812 */ /* 0x000fc800078e3cff */
[----:B-1----:R-:W-:Y:S02]  /*4de70*/  IADD3 R252, R78, 0x100000, RZ ;  /* 0x001000004efc7810 */ /* 0x002fe40007ffe0ff */
[----:B----4-:R-:W-:Y:S02]  /*4de80*/  IADD3 R14, R84, -0x19a, RZ ;  /* 0xfffffe66540e7810 */ /* 0x010fe40007ffe0ff */
[----:B------:R-:W-:Y:S02]  /*4de90*/  IADD3 R58, R78, 0x100000, RZ ;  /* 0x001000004e3a7810 */ /* 0x000fe40007ffe0ff */
[----:B------:R-:W-:Y:S02]  /*4dea0*/  ISETP.GE.U32.AND P5, PT, R14, 0x7ffffde7, PT ;  /* 0x7ffffde70e00780c */ /* 0x000fe40003fa6070 */
[C---:B------:R-:W-:Y:S02]  /*4deb0*/  IADD3 R15, R84.reuse, -0x19e, RZ ;  /* 0xfffffe62540f7810 */ /* 0x040fe40007ffe0ff */
[----:B------:R-:W-:-:S02]  /*4dec0*/  IADD3 R14, R84, -0x1a2, RZ ;  /* 0xfffffe5e540e7810 */ /* 0x000fc40007ffe0ff */
[----:B------:R-:W-:Y:S01]  /*4ded0*/  IADD3 R30, R78, 0x100000, RZ ;  /* 0x001000004e1e7810 */ /* 0x000fe20007ffe0ff */
[C---:B--2---:R-:W-:Y:S02]  /*4dee0*/  IMAD.WIDE R26, R0.reuse, 0x4, R50 ;  /* 0x00000004001a7825 */ /* 0x044fe400078e0232 */
[----:B------:R-:W2:Y:S04]  /*4def0*/  LDL.LU.64 R50, [R1+0x9e8] ;  /* 0x0009e80001327983 */ /* 0x000ea80000300a00 */
[----:B------:R1:W-:Y:S04]  /*4df00*/  STL.64 [R1+0xb70], R26 ;  /* 0x000b701a01007387 */ /* 0x0003e80000100a00 */
[----:B------:R1:W-:Y:S01]  /*4df10*/  LDGSTS.E [R252+0x30200], [R26.64], !P2 ;  /* 0x302000001afc7fae */ /* 0x0003e2000d121848 */
[----:B------:R-:W-:-:S05]  /*4df20*/  IMAD.WIDE R18, R0, 0x4, R76 ;  /* 0x0000000400127825 */ /* 0x000fca00078e024c */
[----:B------:R-:W-:Y:S01]  /*4df30*/  STL.64 [R1+0xb50], R18 ;  /* 0x000b501201007387 */ /* 0x000fe20000100a00 */
[----:B------:R-:W-:-:S03]  /*4df40*/  IMAD.WIDE R40, R0, 0x4, R74 ;  /* 0x0000000400287825 */ /* 0x000fc600078e024a */
[----:B------:R-:W2:Y:S04]  /*4df50*/  LDL.LU.64 R76, [R1+0x9f8] ;  /* 0x0009f800014c7983 */ /* 0x000ea80000300a00 */
[----:B------:R-:W2:Y:S01]  /*4df60*/  LDL.LU.64 R74, [R1+0xa00] ;  /* 0x000a0000014a7983 */ /* 0x000ea20000300a00 */
[----:B-1----:R-:W-:-:S03]  /*4df70*/  IMAD.WIDE R26, R0, 0x4, R82 ;  /* 0x00000004001a7825 */ /* 0x002fc600078e0252 */
[----:B------:R-:W-:Y:S04]  /*4df80*/  STL.64 [R1+0xb30], R40 ;  /* 0x000b302801007387 */ /* 0x000fe80000100a00 */
[----:B------:R-:W2:Y:S01]  /*4df90*/  LDL.LU.64 R82, [R1+0xa08] ;  /* 0x000a080001527983 */ /* 0x000ea20000300a00 */
[----:B------:R-:W-:-:S03]  /*4dfa0*/  ISETP.GE.U32.AND P2, PT, R15, 0x7ffffde3, PT ;  /* 0x7ffffde30f00780c */ /* 0x000fc60003f46070 */
[----:B------:R1:W-:Y:S01]  /*4dfb0*/  LDGSTS.E [R58+0x30a00], [R18.64], !P4 ;  /* 0x30a00000123a7fae */ /* 0x0003e2000e121848 */
[----:B------:R-:W-:-:S03]  /*4dfc0*/  ISETP.GE.U32.AND P4, PT, R14, 0x7ffffddf, PT ;  /* 0x7ffffddf0e00780c */ /* 0x000fc60003f86070 */
[----:B------:R1:W-:Y:S04]  /*4dfd0*/  STL.64 [R1+0xb10], R26 ;  /* 0x000b101a01007387 */ /* 0x0003e80000100a00 */
[----:B------:R2:W-:Y:S04]  /*4dfe0*/  LDGSTS.E [R30+0x31200], [R40.64], !P6 ;  /* 0x31200000281e7fae */ /* 0x0005e8000f121848 */
[----:B------:R1:W-:Y:S01]  /*4dff0*/  LDGSTS.E [R252+0x31a00], [R26.64], !P1 ;  /* 0x31a000001afc7fae */ /* 0x0003e2000c921848 */
[----:B---3--:R-:W-:-:S05]  /*4e000*/  IMAD.WIDE R14, R0, 0x4, R68 ;  /* 0x00000004000e7825 */ /* 0x008fca00078e0244 */
        /* <DEDUP_REMOVED lines=9> */
[----:B------:R1:W-:Y:S04]  /*4e0a0*/  STL.64 [R1+0xad0], R26 ;  /* 0x000ad01a01007387 */ /* 0x0003e80000100a00 */
[----:B------:R1:W-:Y:S01]  /*4e0b0*/  LDGSTS.E [R252+0x32a00], [R26.64], !P3 ;  /* 0x32a000001afc7fae */ /* 0x0003e2000d921848 */
[C---:B---3--:R-:W-:Y:S02]  /*4e0c0*/  IADD3 R14, R84.reuse, -0x1ae, RZ ;  /* 0xfffffe52540e7810 */ /* 0x048fe40007ffe0ff */
[----:B------:R-:W-:Y:S02]  /*4e0d0*/  IADD3 R15, R84, -0x1b2, RZ ;  /* 0xfffffe4e540f7810 */ /* 0x000fe40007ffe0ff */
[----:B------:R-:W-:Y:S02]  /*4e0e0*/  ISETP.GE.U32.AND P0, PT, R14, 0x7ffffdd3, PT ;  /* 0x7ffffdd30e00780c */ /* 0x000fe40003f06070 */
[----:B------:R-:W-:-:S02]  /*4e0f0*/  IADD3 R14, R84, -0x1b6, RZ ;  /* 0xfffffe4a540e7810 */ /* 0x000fc40007ffe0ff */
[----:B------:R-:W-:Y:S01]  /*4e100*/  ISETP.GE.U32.AND P3, PT, R15, 0x7ffffdcf, PT ;  /* 0x7ffffdcf0f00780c */ /* 0x000fe20003f66070 */
[----:B--2---:R-:W-:-:S05]  /*4e110*/  IMAD.WIDE R18, R0, 0x4, R50 ;  /* 0x0000000400127825 */ /* 0x004fca00078e0232 */
[----:B------:R2:W-:Y:S04]  /*4e120*/  STL.64 [R1+0xab0], R18 ;  /* 0x000ab01201007387 */ /* 0x0005e80000100a00 */
[----:B------:R-:W3:Y:S04]  /*4e130*/  LDL.LU.64 R50, [R1+0xa40] ;  /* 0x000a400001327983 */ /* 0x000ee80000300a00 */
[----:B------:R2:W-:Y:S01]  /*4e140*/  LDGSTS.E [R58+0x33200], [R18.64], !P5 ;  /* 0x33200000123a7fae */ /* 0x0005e2000e921848 */
[----:B------:R-:W-:Y:S01]  /*4e150*/  ISETP.GE.U32.AND P5, PT, R14, 0x7ffffdcb, PT ;  /* 0x7ffffdcb0e00780c */ /* 0x000fe20003fa6070 */
[----:B------:R-:W-:-:S02]  /*4e160*/  IMAD.WIDE R40, R0, 0x4, R76 ;  /* 0x0000000400287825 */ /* 0x000fc400078e024c */
[----:B------:R-:W3:Y:S02]  /*4e170*/  LDL.LU.64 R76, [R1+0xa48] ;  /* 0x000a4800014c7983 */ /* 0x000ee40000300a00 */
[C---:B-1----:R-:W-:Y:S02]  /*4e180*/  IMAD.WIDE R26, R0.reuse, 0x4, R74 ;  /* 0x00000004001a7825 */ /* 0x042fe400078e024a */
[----:B------:R-:W-:Y:S04]  /*4e190*/  STL.64 [R1+0xa90], R40 ;  /* 0x000a902801007387 */ /* 0x000fe80000100a00 */
[----:B------:R-:W3:Y:S01]  /*4e1a0*/  LDL.LU.64 R74, [R1+0xa60] ;  /* 0x000a6000014a7983 */ /* 0x000ee20000300a00 */
[----:B------:R-:W-:-:S03]  /*4e1b0*/  IMAD.WIDE R14, R0, 0x4, R82 ;  /* 0x00000004000e7825 */ /* 0x000fc600078e0252 */
[----:B------:R4:W-:Y:S04]  /*4e1c0*/  STL.64 [R1+0xa70], R26 ;  /* 0x000a701a01007387 */ /* 0x0009e80000100a00 */
[----:B------:R1:W-:Y:S04]  /*4e1d0*/  STL.64 [R1+0xa50], R14 ;  /* 0x000a500e01007387 */ /* 0x0003e80000100a00 */
[----:B------:R-:W3:Y:S01]  /*4e1e0*/  LDL.LU.64 R82, [R1+0xa68] ;  /* 0x000a680001527983 */ /* 0x000ee20000300a00 */
[----:B--2---:R-:W-:-:S03]  /*4e1f0*/  IADD3 R19, R84, -0x1ba, RZ ;  /* 0xfffffe4654137810 */ /* 0x004fc60007ffe0ff */
[----:B------:R3:W-:Y:S01]  /*4e200*/  LDGSTS.E [R30+0x33a00], [R40.64], !P2 ;  /* 0x33a00000281e7fae */ /* 0x0007e2000d121848 */
[----:B------:R-:W-:-:S03]  /*4e210*/  IADD3 R18, R84, -0x1be, RZ ;  /* 0xfffffe4254127810 */ /* 0x000fc60007ffe0ff */
[----:B------:R4:W-:Y:S01]  /*4e220*/  LDGSTS.E [R252+0x34200], [R26.64], !P4 ;  /* 0x342000001afc7fae */ /* 0x0009e2000e121848 */
[----:B------:R-:W-:Y:S02]  /*4e230*/  ISETP.GE.U32.AND P2, PT, R19, 0x7ffffdc7, PT ;  /* 0x7ffffdc71300780c */ /* 0x000fe40003f46070 */
[----:B------:R-:W-:Y:S01]  /*4e240*/  ISETP.GE.U32.AND P4, PT, R18, 0x7ffffdc3, PT ;  /* 0x7ffffdc31200780c */ /* 0x000fe20003f86070 */
[----:B------:R1:W-:Y:S01]  /*4e250*/  LDGSTS.E [R58+0x34a00], [R14.64], !P6 ;  /* 0x34a000000e3a7fae */ /* 0x0003e2000f121848 */
[----:B----4-:R-:W-:-:S03]  /*4e260*/  IMAD.WIDE R26, R0, 0x4, R68 ;  /* 0x00000004001a7825 */ /* 0x010fc600078e0244 */
[----:B------:R-:W2:Y:S01]  /*4e270*/  LDL.LU.64 R68, [R1+0xa80] ;  /* 0x000a800001447983 */ /* 0x000ea20000300a00 */
[----:B------:R-:W-:-:S03]  /*4e280*/  IMAD.WIDE R18, R0, 0x4, R248 ;  /* 0x0000000400127825 */ /* 0x000fc600078e02f8 */
[----:B------:R-:W-:Y:S04]  /*4e290*/  STL.64 [R1+0xa30], R26 ;  /* 0x000a301a01007387 */ /* 0x000fe80000100a00 */
[----:B------:R4:W-:Y:S04]  /*4e2a0*/  STL.64 [R1+0xa08], R18 ;  /* 0x000a081201007387 */ /* 0x0009e80000100a00 */
        /* <DEDUP_REMOVED lines=8> */
[----:B------:R-:W-:Y:S02]  /*4e330*/  ISETP.GE.U32.AND P0, PT, R14, 0x7ffffdb7, PT ;  /* 0x7ffffdb70e00780c */ /* 0x000fe40003f06070 */
[C---:B----4-:R-:W-:Y:S02]  /*4e340*/  IADD3 R19, R84.reuse, -0x1ce, RZ ;  /* 0xfffffe3254137810 */ /* 0x050fe40007ffe0ff */
[----:B------:R-:W-:Y:S01]  /*4e350*/  IADD3 R18, R84, -0x1d2, RZ ;  /* 0xfffffe2e54127810 */ /* 0x000fe20007ffe0ff */
[C---:B---3--:R-:W-:Y:S02]  /*4e360*/  IMAD.WIDE R40, R0.reuse, 0x4, R50 ;  /* 0x0000000400287825 */ /* 0x048fe400078e0232 */
[----:B------:R-:W2:Y:S04]  /*4e370*/  LDL.LU.64 R50, [R1+0xaa0] ;  /* 0x000aa00001327983 */ /* 0x000ea80000300a00 */
[----:B------:R-:W-:Y:S04]  /*4e380*/  STL.64 [R1+0x9e8], R40 ;  /* 0x0009e82801007387 */ /* 0x000fe80000100a00 */
[----:B------:R4:W-:Y:S01]  /*4e390*/  LDGSTS.E [R30+0x36200], [R40.64], !P3 ;  /* 0x36200000281e7fae */ /* 0x0009e2000d921848 */
[----:B-1----:R-:W-:-:S03]  /*4e3a0*/  IMAD.WIDE R26, R0, 0x4, R76 ;  /* 0x00000004001a7825 */ /* 0x002fc600078e024c */
[----:B------:R-:W2:Y:S01]  /*4e3b0*/  LDL.LU.64 R76, [R1+0xaa8] ;  /* 0x000aa800014c7983 */ /* 0x000ea20000300a00 */
[----:B------:R-:W-:-:S03]  /*4e3c0*/  IMAD.WIDE R14, R0, 0x4, R74 ;  /* 0x00000004000e7825 */ /* 0x000fc600078e024a */
[----:B------:R1:W-:Y:S04]  /*4e3d0*/  STL.64 [R1+0x9c8], R26 ;  /* 0x0009c81a01007387 */ /* 0x0003e80000100a00 */
[----:B------:R1:W-:Y:S04]  /*4e3e0*/  LDGSTS.E [R252+0x36a00], [R26.64], !P5 ;  /* 0x36a000001afc7fae */ /* 0x0003e8000e921848 */
[----:B------:R2:W-:Y:S04]  /*4e3f0*/  STL.64 [R1+0x9a8], R14 ;  /* 0x0009a80e01007387 */ /* 0x0005e80000100a00 */
[----:B------:R-:W2:Y:S01]  /*4e400*/  LDL.LU.64 R74, [R1+0xac0] ;  /* 0x000ac000014a7983 */ /* 0x000ea20000300a00 */
[----:B-1----:R-:W-:Y:S01]  /*4e410*/  IMAD.WIDE R26, R0, 0x4, R82 ;  /* 0x00000004001a7825 */ /* 0x002fe200078e0252 */
[----:B------:R-:W-:-:S02]  /*4e420*/  ISETP.GE.U32.AND P3, PT, R19, 0x7ffffdb3, PT ;  /* 0x7ffffdb31300780c */ /* 0x000fc40003f66070 */
[----:B------:R-:W2:Y:S01]  /*4e430*/  LDL.LU.64 R82, [R1+0xac8] ;  /* 0x000ac80001527983 */ /* 0x000ea20000300a00 */
[----:B------:R-:W-:-:S03]  /*4e440*/  ISETP.GE.U32.AND P5, PT, R18, 0x7ffffdaf, PT ;  /* 0x7ffffdaf1200780c */ /* 0x000fc60003fa6070 */
[----:B------:R-:W-:Y:S04]  /*4e450*/  STL.64 [R1+0x988], R26 ;  /* 0x0009881a01007387 */ /* 0x000fe80000100a00 */
[----:B------:R1:W-:Y:S04]  /*4e460*/  LDGSTS.E [R58+0x37200], [R14.64], !P2 ;  /* 0x372000000e3a7fae */ /* 0x0003e8000d121848 */
[----:B------:R2:W-:Y:S02]  /*4e470*/  LDGSTS.E [R252+0x37a00], [R26.64], !P4 ;  /* 0x37a000001afc7fae */ /* 0x0005e4000e121848 */
[----:B--2---:R-:W-:-:S05]  /*4e480*/  IMAD.WIDE R18, R0, 0x4, R68 ;  /* 0x0000000400127825 */ /* 0x004fca00078e0244 */
[----:B------:R2:W-:Y:S04]  /*4e490*/  STL.64 [R1+0x968], R18 ;  /* 0x0009681201007387 */ /* 0x0005e80000100a00 */
[----:B------:R-:W3:Y:S01]  /*4e4a0*/  LDL.LU.64 R68, [R1+0xae0] ;  /* 0x000ae00001447983 */ /* 0x000ee20000300a00 */
[----:B----4-:R-:W-:Y:S01]  /*4e4b0*/  IMAD.WIDE R40, R0, 0x4, R248 ;  /* 0x0000000400287825 */ /* 0x010fe200078e02f8 */
[C---:B-1----:R-:W-:Y:S02]  /*4e4c0*/  IADD3 R14, R84.reuse, -0x1d6, RZ ;  /* 0xfffffe2a540e7810 */ /* 0x042fe40007ffe0ff */
[----:B------:R-:W4:Y:S01]  /*4e4d0*/  LDL.LU.64 R248, [R1+0xae8] ;  /* 0x000ae80001f87983 */ /* 0x000f220000300a00 */
[----:B------:R-:W-:Y:S02]  /*4e4e0*/  IADD3 R15, R84, -0x1da, RZ ;  /* 0xfffffe26540f7810 */ /* 0x000fe40007ffe0ff */
[----:B------:R-:W-:Y:S01]  /*4e4f0*/  ISETP.GE.U32.AND P2, PT, R14, 0x7ffffdab, PT ;  /* 0x7ffffdab0e00780c */ /* 0x000fe20003f46070 */
[----:B------:R-:W-:Y:S01]  /*4e500*/  STL.64 [R1+0x948], R40 ;  /* 0x0009482801007387 */ /* 0x000fe20000100a00 */
[----:B------:R-:W-:-:S02]  /*4e510*/  IADD3 R14, R84, -0x1de, RZ ;  /* 0xfffffe22540e7810 */ /* 0x000fc40007ffe0ff */
[----:B------:R-:W-:Y:S01]  /*4e520*/  ISETP.GE.U32.AND P4, PT, R15, 0x7ffffda7, PT ;  /* 0x7ffffda70f00780c */ /* 0x000fe20003f86070 */
[----:B------:R2:W-:Y:S01]  /*4e530*/  LDGSTS.E [R58+0x38200], [R18.64], !P6 ;  /* 0x38200000123a7fae */ /* 0x0005e2000f121848 */
[----:B------:R-:W-:-:S03]  /*4e540*/  ISETP.GE.U32.AND P6, PT, R14, 0x7ffffda3, PT ;  /* 0x7ffffda30e00780c */ /* 0x000fc60003fc6070 */
[----:B------:R3:W-:Y:S01]  /*4e550*/  LDGSTS.E [R30+0x38a00], [R40.64], !P1 ;  /* 0x38a00000281e7fae */ /* 0x0007e2000c921848 */
[C---:B--2---:R-:W-:Y:S02]  /*4e560*/  IADD3 R19, R84.reuse, -0x1e2, RZ ;  /* 0xfffffe1e54137810 */ /* 0x044fe40007ffe0ff */
[----:B------:R-:W-:Y:S02]  /*4e570*/  IADD3 R18, R84, -0x1e6, RZ ;  /* 0xfffffe1a54127810 */ /* 0x000fe40007ffe0ff */
[----:B------:R-:W-:Y:S01]  /*4e580*/  ISETP.GE.U32.AND P1, PT, R19, 0x7ffffd9f, PT ;  /* 0x7ffffd9f1300780c */ /* 0x000fe20003f26070 */
[C---:B------:R-:W-:Y:S02]  /*4e590*/  IMAD.WIDE R26, R0.reuse, 0x4, R50 ;  /* 0x00000004001a7825 */ /* 0x040fe400078e0232 */
[----:B------:R-:W2:Y:S04]  /*4e5a0*/  LDL.LU.64 R50, [R1+0xb00] ;  /* 0x000b000001327983 */ /* 0x000ea80000300a00 */
[----:B------:R1:W-:Y:S04]  /*4e5b0*/  STL.64 [R1+0x928], R26 ;  /* 0x0009281a01007387 */ /* 0x0003e80000100a00 */
[----:B------:R1:W-:Y:S01]  /*4e5c0*/  LDGSTS.E [R252+0x39200], [R26.64], !P0 ;  /* 0x392000001afc7fae */ /* 0x0003e2000c121848 */
[----:B------:R-:W-:Y:S01]  /*4e5d0*/  IMAD.WIDE R14, R0, 0x4, R76 ;  /* 0x00000004000e7825 */ /* 0x000fe200078e024c */
[----:B------:R-:W-:-:S04]  /*4e5e0*/  ISETP.GE.U32.AND P0, PT, R18, 0x7ffffd9b, PT ;  /* 0x7ffffd9b1200780c */ /* 0x000fc80003f06070 */
        /* <DEDUP_REMOVED lines=11> */
[----:B------:R-:W-:-:S02]  /*4e6a0*/  IADD3 R14, R84, -0x1ea, RZ ;  /* 0xfffffe16540e7810 */ /* 0x000fc40007ffe0ff */
[----:B------:R-:W3:Y:S01]  /*4e6b0*/  LDL.LU.64 R68, [R1+0xb40] ;  /* 0x000b400001447983 */ /* 0x000ee20000300a00 */
[----:B----4-:R-:W-:-:S03]  /*4e6c0*/  IMAD.WIDE R26, R0, 0x4, R248 ;  /* 0x00000004001a7825 */ /* 0x010fc600078e02f8 */
[----:B------:R-:W-:Y:S04]  /*4e6d0*/  STL.64 [R1+0x698], R40 ;  /* 0x0006982801007387 */ /* 0x000fe80000100a00 */
[----:B------:R-:W4:Y:S01]  /*4e6e0*/  LDL.LU.64 R248, [R1+0xb48] ;  /* 0x000b480001f87983 */ /* 0x000f220000300a00 */
[----:B------:R-:W-:Y:S02]  /*4e6f0*/  ISETP.GE.U32.AND P3, PT, R14, 0x7ffffd97, PT ;  /* 0x7ffffd970e00780c */ /* 0x000fe40003f66070 */
[C---:B------:R-:W-:Y:S01]  /*4e700*/  IADD3 R15, R84.reuse, -0x1ee, RZ ;  /* 0xfffffe12540f7810 */ /* 0x040fe20007ffe0ff */
[----:B------:R1:W-:Y:S01]  /*4e710*/  LDGSTS.E [R58+0x3aa00], [R18.64], !P2 ;  /* 0x3aa00000123a7fae */ /* 0x0003e2000d121848 */
[----:B------:R-:W-:Y:S02]  /*4e720*/  IADD3 R14, R84, -0x1f2, RZ ;  /* 0xfffffe0e540e7810 */ /* 0x000fe40007ffe0ff */
[----:B------:R-:W-:Y:S01]  /*4e730*/  ISETP.GE.U32.AND P5, PT, R15, 0x7ffffd93, PT ;  /* 0x7ffffd930f00780c */ /* 0x000fe20003fa6070 */
[----:B------:R2:W-:Y:S01]  /*4e740*/  STL.64 [R1+0x648], R26 ;  /* 0x0006481a01007387 */ /* 0x0005e20000100a00 */
[----:B------:R-:W-:-:S03]  /*4e750*/  ISETP.GE.U32.AND P2, PT, R14, 0x7ffffd8f, PT ;  /* 0x7ffffd8f0e00780c */ /* 0x000fc60003f46070 */
[----:B------:R2:W-:Y:S04]  /*4e760*/  LDGSTS.E [R30+0x3b200], [R40.64], !P4 ;  /* 0x3b200000281e7fae */ /* 0x0005e8000e121848 */
[----:B------:R2:W-:Y:S01]  /*4e770*/  LDGSTS.E [R252+0x3ba00], [R26.64], !P6 ;  /* 0x3ba000001afc7fae */ /* 0x0005e2000f121848 */
[C---:B-1----:R-:W-:Y:S02]  /*4e780*/  IADD3 R19, R84.reuse, -0x1f6, RZ ;  /* 0xfffffe0a54137810 */ /* 0x042fe40007ffe0ff */
[----:B------:R-:W-:Y:S02]  /*4e790*/  IADD3 R18, R84, -0x1fa, RZ ;  /* 0xfffffe0654127810 */ /* 0x000fe40007ffe0ff */
[----:B------:R-:W-:Y:S02]  /*4e7a0*/  ISETP.GE.U32.AND P4, PT, R19, 0x7ffffd8b, PT ;  /* 0x7ffffd8b1300780c */ /* 0x000fe40003f86070 */
[----:B------:R-:W-:Y:S01]  /*4e7b0*/  ISETP.GE.U32.AND P6, PT, R18, 0x7ffffd87, PT ;  /* 0x7ffffd871200780c */ /* 0x000fe20003fc6070 */
[----:B--2---:R-:W-:-:S05]  /*4e7c0*/  IMAD.WIDE R14, R0, 0x4, R50 ;  /* 0x00000004000e7825 */ /* 0x004fca00078e0232 */
[----:B------:R1:W-:Y:S04]  /*4e7d0*/  STL.64 [R1+0x618], R14 ;  /* 0x0006180e01007387 */ /* 0x0003e80000100a00 */
[----:B------:R-:W2:Y:S04]  /*4e7e0*/  LDL.LU.64 R50, [R1+0xb60] ;  /* 0x000b600001327983 */ /* 0x000ea80000300a00 */
[----:B------:R1:W-:Y:S01]  /*4e7f0*/  LDGSTS.E [R58+0x3c200], [R14.64], !P1 ;  /* 0x3c2000000e3a7fae */ /* 0x0003e2000c921848 */
[----:B------:R-:W-:-:S03]  /*4e800*/  IMAD.WIDE R26, R0, 0x4, R76 ;  /* 0x00000004001a7825 */ /* 0x000fc600078e024c */
[----:B------:R-:W2:Y:S04]  /*4e810*/  LDL.LU.64 R76, [R1+0xb68] ;  /* 0x000b6800014c7983 */ /* 0x000ea80000300a00 */
[----:B------:R3:W-:Y:S01]  /*4e820*/  STL.64 [R1+0x5c8], R26 ;  /* 0x0005c81a01007387 */ /* 0x0007e20000100a00 */
[----:B------:R-:W-:-:S04]  /*4e830*/  IMAD.WIDE R18, R0, 0x4, R74 ;  /* 0x0000000400127825 */ /* 0x000fc800078e024a */
[----:B------:R-:W-:Y:S01]  /*4e840*/  IMAD.WIDE R40, R0, 0x4, R82 ;  /* 0x0000000400287825 */ /* 0x000fe200078e0252 */
[----:B------:R3:W-:Y:S04]  /*4e850*/  STL.64 [R1+0x4f0], R18 ;  /* 0x0004f01201007387 */ /* 0x0007e80000100a00 */
[----:B------:R-:W2:Y:S01]  /*4e860*/  LDL.LU.64 R82, [R1+0xc20] ;  /* 0x000c200001527983 */ /* 0x000ea20000300a00 */
[C---:B-1----:R-:W-:Y:S02]  /*4e870*/  IADD3 R14, R84.reuse, -0x1fe, RZ ;  /* 0xfffffe02540e7810 */ /* 0x042fe40007ffe0ff */
[----:B------:R-:W-:Y:S01]  /*4e880*/  IADD3 R15, R84, -0x183, RZ ;  /* 0xfffffe7d540f7810 */ /* 0x000fe20007ffe0ff */
[----:B------:R3:W-:Y:S01]  /*4e890*/  LDGSTS.E [R252+0x3ca00], [R26.64], !P0 ;  /* 0x3ca000001afc7fae */ /* 0x0007e2000c121848 */
[----:B------:R-:W-:-:S02]  /*4e8a0*/  ISETP.GE.U32.AND P1, PT, R14, 0x7ffffd83, PT ;  /* 0x7ffffd830e00780c */ /* 0x000fc40003f26070 */
[----:B------:R-:W-:Y:S01]  /*4e8b0*/  IADD3 R14, R84, -0x187, RZ ;  /* 0xfffffe79540e7810 */ /* 0x000fe20007ffe0ff */
[----:B------:R-:W-:Y:S01]  /*4e8c0*/  STL.64 [R1+0x4d0], R40 ;  /* 0x0004d02801007387 */ /* 0x000fe20000100a00 */
[----:B------:R-:W-:-:S03]  /*4e8d0*/  ISETP.GE.U32.AND P0, PT, R15, 0x7ffffdfe, PT ;  /* 0x7ffffdfe0f00780c */ /* 0x000fc60003f06070 */
[----:B------:R1:W-:Y:S01]  /*4e8e0*/  LDGSTS.E [R58+0x3d200], [R18.64], !P3 ;  /* 0x3d200000123a7fae */ /* 0x0003e2000d921848 */
[----:B------:R-:W-:-:S03]  /*4e8f0*/  ISETP.GE.U32.AND P3, PT, R14, 0x7ffffdfa, PT ;  /* 0x7ffffdfa0e00780c */ /* 0x000fc60003f66070 */
[----:B------:R1:W-:Y:S01]  /*4e900*/  LDGSTS.E [R30+0x3da00], [R40.64], !P5 ;  /* 0x3da00000281e7fae */ /* 0x0003e2000e921848 */
[----:B---3--:R-:W-:-:S03]  /*4e910*/  IMAD.WIDE R26, R0, 0x4, R68 ;  /* 0x00000004001a7825 */ /* 0x008fc600078e0244 */
[----:B------:R-:W3:Y:S04]  /*4e920*/  LDL.LU.64 R68, [R1+0xc38] ;  /* 0x000c380001447983 */ /* 0x000ee80000300a00 */
[----:B------:R-:W-:Y:S01]  /*4e930*/  STL.64 [R1+0x4a0], R26 ;  /* 0x0004a01a01007387 */ /* 0x000fe20000100a00 */
[----:B----4-:R-:W-:-:S03]  /*4e940*/  IMAD.WIDE R14, R0, 0x4, R248 ;  /* 0x00000004000e7825 */ /* 0x010fc600078e02f8 */
[----:B------:R2:W-:Y:S04]  /*4e950*/  LDGSTS.E [R252+0x3e200], [R26.64], !P2 ;  /* 0x3e2000001afc7fae */ /* 0x0005e8000d121848 */
[----:B------:R-:W4:Y:S01]  /*4e960*/  LDL.LU.64 R248, [R1+0xc40] ;  /* 0x000c400001f87983 */ /* 0x000f220000300a00 */
[C---:B-1----:R-:W-:Y:S02]  /*4e970*/  IADD3 R19, R84.reuse, -0x18b, RZ ;  /* 0xfffffe7554137810 */ /* 0x042fe40007ffe0ff */
[----:B------:R-:W-:Y:S01]  /*4e980*/  IADD3 R18, R84, -0x18f, RZ ;  /* 0xfffffe7154127810 */ /* 0x000fe20007ffe0ff */
[----:B------:R1:W-:Y:S01]  /*4e990*/  STL.64 [R1+0xc00], R14 ;  /* 0x000c000e01007387 */ /* 0x0003e20000100a00 */
[----:B------:R-:W-:Y:S02]  /*4e9a0*/  ISETP.GE.U32.AND P5, PT, R19, 0x7ffffdf6, PT ;  /* 0x7ffffdf61300780c */ /* 0x000fe40003fa6070 */
[----:B------:R-:W-:Y:S01]  /*4e9b0*/  ISETP.GE.U32.AND P2, PT, R18, 0x7ffffdf2, PT ;  /* 0x7ffffdf21200780c */ /* 0x000fe20003f46070 */
[----:B------:R1:W-:Y:S02]  /*4e9c0*/  LDGSTS.E [R58+0x3ea00], [R14.64], !P4 ;  /* 0x3ea000000e3a7fae */ /* 0x0003e4000e121848 */
[----:B-1----:R-:W-:-:S02]  /*4e9d0*/  IADD3 R14, R84, -0x193, RZ ;  /* 0xfffffe6d540e7810 */ /* 0x002fc40007ffe0ff */
[----:B------:R-:W-:Y:S02]  /*4e9e0*/  IADD3 R15, R84, -0x197, RZ ;  /* 0xfffffe69540f7810 */ /* 0x000fe40007ffe0ff */
[----:B------:R-:W-:Y:S02]  /*4e9f0*/  ISETP.GE.U32.AND P4, PT, R14, 0x7ffffdee, PT ;  /* 0x7ffffdee0e00780c */ /* 0x000fe40003f86070 */
[----:B------:R-:W-:Y:S01]  /*4ea00*/  IADD3 R14, R84, -0x19b, RZ ;  /* 0xfffffe65540e7810 */ /* 0x000fe20007ffe0ff */
[C---:B--2---:R-:W-:Y:S02]  /*4ea10*/  IMAD.WIDE R26, R0.reuse, 0x4, R50 ;  /* 0x00000004001a7825 */ /* 0x044fe400078e0232 */
[----:B------:R-:W2:Y:S04]  /*4ea20*/  LDL.LU.64 R50, [R1+0xc58] ;  /* 0x000c580001327983 */ /* 0x000ea80000300a00 */
[----:B------:R3:W-:Y:S04]  /*4ea30*/  STL.64 [R1+0xc18], R26 ;  /* 0x000c181a01007387 */ /* 0x0007e80000100a00 */
[----:B------:R3:W-:Y:S01]  /*4ea40*/  LDGSTS.E [R252+0x3f200], [R26.64], !P6 ;  /* 0x3f2000001afc7fae */ /* 0x0007e2000f121848 */
[----:B------:R-:W-:-:S03]  /*4ea50*/  IMAD.WIDE R18, R0, 0x4, R76 ;  /* 0x0000000400127825 */ /* 0x000fc600078e024c */
[----:B------:R-:W2:Y:S04]  /*4ea60*/  LDL.LU.64 R76, [R1+0xc60] ;  /* 0x000c6000014c7983 */ /* 0x000ea80000300a00 */
[----:B------:R1:W-:Y:S04]  /*4ea70*/  STL.64 [R1+0xc28], R18 ;  /* 0x000c281201007387 */ /* 0x0003e80000100a00 */
[----:B------:R-:W2:Y:S01]  /*4ea80*/  LDL.LU.64 R74, [R1+0xc68] ;  /* 0x000c6800014a7983 */ /* 0x000ea20000300a00 */
[----:B------:R-:W-:-:S03]  /*4ea90*/  IMAD.WIDE R40, R0, 0x4, R82 ;  /* 0x0000000400287825 */ /* 0x000fc600078e0252 */
[----:B------:R1:W-:Y:S04]  /*4eaa0*/  LDGSTS.E [R58+0x3fa00], [R18.64], !P1 ;  /* 0x3fa00000123a7fae */ /* 0x0003e8000c921848 */
[----:B------:R-:W2:Y:S04]  /*4eab0*/  LDL.LU.64 R82, [R1+0xc70] ;  /* 0x000c700001527983 */ /* 0x000ea80000300a00 */
[----:B------:R-:W-:Y:S01]  /*4eac0*/  STL.64 [R1+0xb68], R40 ;  /* 0x000b682801007387 */ /* 0x000fe20000100a00 */
[----:B------:R-:W-:Y:S02]  /*4ead0*/  ISETP.GE.U32.AND P6, PT, R15, 0x7ffffdea, PT ;  /* 0x7ffffdea0f00780c */ /* 0x000fe40003fc6070 */
[----:B------:R-:W-:Y:S01]  /*4eae0*/  ISETP.GE.U32.AND P1, PT, R14, 0x7ffffde6, PT ;  /* 0x7ffffde60e00780c */ /* 0x000fe20003f26070 */
[----:B---3--:R-:W-:-:S02]  /*4eaf0*/  IMAD.WIDE R26, R0, 0x4, R68 ;  /* 0x00000004001a7825 */ /* 0x008fc400078e0244 */
[----:B------:R-:W3:Y:S04]  /*4eb00*/  LDL.LU.64 R68, [R1+0xc78] ;  /* 0x000c780001447983 */ /* 0x000ee80000300a00 */
[----:B------:R-:W-:Y:S01]  /*4eb10*/  STL.64 [R1+0xb48], R26 ;  /* 0x000b481a01007387 */ /* 0x000fe20000100a00 */
[----:B----4-:R-:W-:-:S05]  /*4eb20*/  IMAD.WIDE R14, R0, 0x4, R248 ;  /* 0x00000004000e7825 */ /* 0x010fca00078e02f8 */
[----:B------:R4:W-:Y:S04]  /*4eb30*/  STL.64 [R1+0xb28], R14 ;  /* 0x000b280e01007387 */ /* 0x0009e80000100a00 */
[----:B------:R-:W3:Y:S01]  /*4eb40*/  LDL.LU.64 R248, [R1+0xc80] ;  /* 0x000c800001f87983 */ /* 0x000ee20000300a00 */
[----:B------:R-:W-:-:S04]  /*4eb50*/  LOP3.LUT R79, R79, 0x40, RZ, 0x3c, !PT ;  /* 0x000000404f4f7812 */ /* 0x000fc800078e3cff */
[C---:B------:R-:W-:Y:S02]  /*4eb60*/  IADD3 R30, R79.reuse, 0x100000, RZ ;  /* 0x001000004f1e7810 */ /* 0x040fe40007ffe0ff */
[----:B------:R-:W-:Y:S02]  /*4eb70*/  IADD3 R252, R79, 0x100000, RZ ;  /* 0x001000004ffc7810 */ /* 0x000fe40007ffe0ff */
[C---:B-1----:R-:W-:Y:S01]  /*4eb80*/  IADD3 R19, R84.reuse, -0x19f, RZ ;  /* 0xfffffe6154137810 */ /* 0x042fe20007ffe0ff */
[----:B------:R1:W-:Y:S01]  /*4eb90*/  LDGSTS.E [R30+0x30400], [R40.64], !P0 ;  /* 0x30400000281e7fae */ /* 0x0003e2000c121848 */
[----:B------:R-:W-:Y:S02]  /*4eba0*/  IADD3 R18, R84, -0x1a3, RZ ;  /* 0xfffffe5d54127810 */ /* 0x000fe40007ffe0ff */
[----:B------:R-:W-:Y:S01]  /*4ebb0*/  ISETP.GE.U32.AND P0, PT, R19, 0x7ffffde2, PT ;  /* 0x7ffffde21300780c */ /* 0x000fe20003f06070 */
[----:B------:R2:W-:Y:S01]  /*4ebc0*/  LDGSTS.E [R252+0x30c00], [R26.64], !P3 ;  /* 0x30c000001afc7fae */ /* 0x0005e2000d921848 */
[----:B------:R-:W-:-:S02]  /*4ebd0*/  ISETP.GE.U32.AND P3, PT, R18, 0x7ffffdde, PT ;  /* 0x7ffffdde1200780c */ /* 0x000fc40003f66070 */
[----:B------:R-:W-:-:S05]  /*4ebe0*/  IADD3 R58, R79, 0x100000, RZ ;  /* 0x001000004f3a7810 */ /* 0x000fca0007ffe0ff */
[----:B------:R4:W-:Y:S02]  /*4ebf0*/  LDGSTS.E [R58+0x31400], [R14.64], !P5 ;  /* 0x314000000e3a7fae */ /* 0x0009e4000e921848 */
[----:B----4-:R-:W-:Y:S01]  /*4ec00*/  IADD3 R14, R84, -0x1a7, RZ ;  /* 0xfffffe59540e7810 */ /* 0x010fe20007ffe0ff */
[C---:B--2---:R-:W-:Y:S02]  /*4ec10*/  IMAD.WIDE R26, R0.reuse, 0x4, R50 ;  /* 0x00000004001a7825 */ /* 0x044fe400078e0232 */
[----:B------:R-:W2:Y:S04]  /*4ec20*/  LDL.LU.64 R50, [R1+0xc90] ;  /* 0x000c900001327983 */ /* 0x000ea80000300a00 */
[----:B------:R4:W-:Y:S04]  /*4ec30*/  STL.64 [R1+0xb08], R26 ;  /* 0x000b081a01007387 */ /* 0x0009e80000100a00 */
[----:B------:R4:W-:Y:S01]  /*4ec40*/  LDGSTS.E [R252+0x31c00], [R26.64], !P2 ;  /* 0x31c000001afc7fae */ /* 0x0009e2000d121848 */
[----:B------:R-:W-:-:S05]  /*4ec50*/  IMAD.WIDE R18, R0, 0x4, R76 ;  /* 0x0000000400127825 */ /* 0x000fca00078e024c */
[----:B------:R3:W-:Y:S01]  /*4ec60*/  STL.64 [R1+0xae8], R18 ;  /* 0x000ae81201007387 */ /* 0x0007e20000100a00 */
[----:B-1----:R-:W-:-:S03]  /*4ec70*/  IMAD.WIDE R40, R0, 0x4, R74 ;  /* 0x0000000400287825 */ /* 0x002fc600078e024a */
[----:B------:R-:W2:Y:S04]  /*4ec80*/  LDL.LU.64 R76, [R1+0xc98] ;  /* 0x000c9800014c7983 */ /* 0x000ea80000300a00 */
[----:B------:R-:W2:Y:S04]  /*4ec90*/  LDL.LU.64 R74, [R1+0xca0] ;  /* 0x000ca000014a7983 */ /* 0x000ea80000300a00 */
[----:B------:R-:W-:Y:S01]  /*4eca0*/  STL.64 [R1+0xac8], R40 ;  /* 0x000ac82801007387 */ /* 0x000fe20000100a00 */
[----:B------:R-:W-:Y:S01]  /*4ecb0*/  ISETP.GE.U32.AND P5, PT, R14, 0x7ffffdda, PT ;  /* 0x7ffffdda0e00780c */ /* 0x000fe20003fa6070 */
[----:B----4-:R-:W-:Y:S01]  /*4ecc0*/  IMAD.WIDE R26, R0, 0x4, R82 ;  /* 0x00000004001a7825 */ /* 0x010fe200078e0252 */
[C---:B------:R-:W-:Y:S01]  /*4ecd0*/  IADD3 R15, R84.reuse, -0x1ab, RZ ;  /* 0xfffffe55540f7810 */ /* 0x040fe20007ffe0ff */
[----:B------:R-:W2:Y:S01]  /*4ece0*/  LDL.LU.64 R82, [R1+0xcb0] ;  /* 0x000cb00001527983 */ /* 0x000ea20000300a00 */
[----:B------:R-:W-:-:S02]  /*4ecf0*/  IADD3 R14, R84, -0x1af, RZ ;  /* 0xfffffe51540e7810 */ /* 0x000fc40007ffe0ff */
[----:B------:R-:W-:Y:S01]  /*4ed00*/  ISETP.GE.U32.AND P2, PT, R15, 0x7ffffdd6, PT ;  /* 0x7ffffdd60f00780c */ /* 0x000fe20003f46070 */
        /* <DEDUP_REMOVED lines=8> */
[C---:B-1----:R-:W-:Y:S02]  /*4ed90*/  IADD3 R19, R84.reuse, -0x1b3, RZ ;  /* 0xfffffe4d54137810 */ /* 0x042fe40007ffe0ff */
[----:B------:R-:W-:Y:S01]  /*4eda0*/  IADD3 R18, R84, -0x1b7, RZ ;  /* 0xfffffe4954127810 */ /* 0x000fe20007ffe0ff */
[----:B------:R3:W-:Y:S01]  /*4edb0*/  LDGSTS.E [R58+0x33c00], [R14.64], !P0 ;  /* 0x33c000000e3a7fae */ /* 0x0007e2000c121848 */
[----:B------:R-:W-:-:S03]  /*4edc0*/  IMAD.WIDE R26, R0, 0x4, R248 ;  /* 0x00000004001a7825 */ /* 0x000fc600078e02f8 */
[----:B------:R-:W4:Y:S01]  /*4edd0*/  LDL.LU.64 R248, [R1+0xcc0] ;  /* 0x000cc00001f87983 */ /* 0x000f220000300a00 */
[----:B------:R-:W-:Y:S02]  /*4ede0*/  ISETP.GE.U32.AND P6, PT, R19, 0x7ffffdce, PT ;  /* 0x7ffffdce1300780c */ /* 0x000fe40003fc6070 */
[----:B------:R-:W-:Y:S02]  /*4edf0*/  ISETP.GE.U32.AND P1, PT, R18, 0x7ffffdca, PT ;  /* 0x7ffffdca1200780c */ /* 0x000fe40003f26070 */
[C---:B---3--:R-:W-:Y:S01]  /*4ee00*/  IADD3 R14, R84.reuse, -0x1bb, RZ ;  /* 0xfffffe45540e7810 */ /* 0x048fe20007ffe0ff */
[----:B------:R1:W-:Y:S01]  /*4ee10*/  STL.64 [R1+0xa68], R26 ;  /* 0x000a681a01007387 */ /* 0x0003e20000100a00 */
[----:B------:R-:W-:Y:S02]  /*4ee20*/  IADD3 R15, R84, -0x1bf, RZ ;  /* 0xfffffe41540f7810 */ /* 0x000fe40007ffe0ff */
[----:B------:R-:W-:Y:S01]  /*4ee30*/  ISETP.GE.U32.AND P0, PT, R14, 0x7ffffdc6, PT ;  /* 0x7ffffdc60e00780c */ /* 0x000fe20003f06070 */
[----:B------:R1:W-:Y:S01]  /*4ee40*/  LDGSTS.E [R252+0x34400], [R26.64], !P3 ;  /* 0x344000001afc7fae */ /* 0x0003e2000d921848 */
        /* <DEDUP_REMOVED lines=8> */
[----:B------:R-:W3:Y:S04]  /*4eed0*/  LDL.LU.64 R76, [R1+0xcd8] ;  /* 0x000cd800014c7983 */ /* 0x000ee80000300a00 */
[----:B------:R-:W-:Y:S01]  /*4eee0*/  STL.64 [R1+0xa28], R40 ;  /* 0x000a282801007387 */ /* 0x000fe20000100a00 */
[----:B-1----:R-:W-:Y:S01]  /*4eef0*/  IMAD.WIDE R26, R0, 0x4, R74 ;  /* 0x00000004001a7825 */ /* 0x002fe200078e024a */
[C---:B--2---:R-:W-:Y:S02]  /*4ef00*/  IADD3 R19, R84.reuse, -0x1c7, RZ ;  /* 0xfffffe3954137810 */ /* 0x044fe40007ffe0ff */
[----:B------:R3:W-:Y:S01]  /*4ef10*/  LDGSTS.E [R30+0x35400], [R40.64], !P2 ;  /* 0x35400000281e7fae */ /* 0x0007e2000d121848 */
[----:B------:R-:W-:-:S03]  /*4ef20*/  IADD3 R18, R84, -0x1cb, RZ ;  /* 0xfffffe3554127810 */ /* 0x000fc60007ffe0ff */
[----:B------:R4:W-:Y:S01]  /*4ef30*/  LDGSTS.E [R252+0x35c00], [R26.64], !P4 ;  /* 0x35c000001afc7fae */ /* 0x0009e2000e121848 */
[----:B------:R-:W-:-:S03]  /*4ef40*/  IMAD.WIDE R14, R0, 0x4, R82 ;  /* 0x00000004000e7825 */ /* 0x000fc600078e0252 */
[----:B------:R-:W2:Y:S04]  /*4ef50*/  LDL.LU.64 R82, [R1+0xce0] ;  /* 0x000ce00001527983 */ /* 0x000ea80000300a00 */
[----:B------:R4:W-:Y:S04]  /*4ef60*/  STL.64 [R1+0xa00], R26 ;  /* 0x000a001a01007387 */ /* 0x0009e80000100a00 */
[----:B------:R1:W-:Y:S04]  /*4ef70*/  STL.64 [R1+0x9e0], R14 ;  /* 0x0009e00e01007387 */ /* 0x0003e80000100a00 */
[----:B------:R-:W2:Y:S01]  /*4ef80*/  LDL.LU.64 R74, [R1+0xce8] ;  /* 0x000ce800014a7983 */ /* 0x000ea20000300a00 */
[----:B------:R-:W-:-:S02]  /*4ef90*/  ISETP.GE.U32.AND P2, PT, R19, 0x7ffffdba, PT ;  /* 0x7ffffdba1300780c */ /* 0x000fc40003f46070 */
[----:B------:R-:W-:Y:S01]  /*4efa0*/  ISETP.GE.U32.AND P4, PT, R18, 0x7ffffdb6, PT ;  /* 0x7ffffdb61200780c */ /* 0x000fe20003f86070 */
[----:B------:R1:W-:Y:S01]  /*4efb0*/  LDGSTS.E [R58+0x36400], [R14.64], !P6 ;  /* 0x364000000e3a7fae */ /* 0x0003e2000f121848 */
[----:B----4-:R-:W-:-:S03]  /*4efc0*/  IMAD.WIDE R26, R0, 0x4, R68 ;  /* 0x00000004001a7825 */ /* 0x010fc600078e0244 */
[----:B------:R-:W4:Y:S04]  /*4efd0*/  LDL.LU.64 R68, [R1+0xcf0] ;  /* 0x000cf00001447983 */ /* 0x000f280000300a00 */
[----:B------:R-:W-:Y:S01]  /*4efe0*/  STL.64 [R1+0x9c0], R26 ;  /* 0x0009c01a01007387 */ /* 0x000fe20000100a00 */
[----:B------:R-:W-:Y:S01]  /*4eff0*/  IMAD.WIDE R18, R0, 0x4, R248 ;  /* 0x0000000400127825 */ /* 0x000fe200078e02f8 */
[----:B-1----:R-:W-:Y:S02]  /*4f000*/  IADD3 R14, R84, -0x1cf, RZ ;  /* 0xfffffe31540e7810 */ /* 0x002fe40007ffe0ff */
[----:B------:R1:W-:Y:S04]  /*4f010*/  LDGSTS.E [R252+0x36c00], [R26.64], !P1 ;  /* 0x36c000001afc7fae */ /* 0x0003e8000c921848 */
[----:B------:R1:W-:Y:S04]  /*4f020*/  STL.64 [R1+0x9a0], R18 ;  /* 0x0009a01201007387 */ /* 0x0003e80000100a00 */
[----:B------:R-:W4:Y:S01]  /*4f030*/  LDL.LU.64 R248, [R1+0xcf8] ;  /* 0x000cf80001f87983 */ /* 0x000f220000300a00 */
[----:B------:R-:W-:-:S02]  /*4f040*/  ISETP.GE.U32.AND P6, PT, R14, 0x7ffffdb2, PT ;  /* 0x7ffffdb20e00780c */ /* 0x000fc40003fc6070 */
[C---:B------:R-:W-:Y:S01]  /*4f050*/  IADD3 R15, R84.reuse, -0x1d3, RZ ;  /* 0xfffffe2d540f7810 */ /* 0x040fe20007ffe0ff */
[----:B------:R1:W-:Y:S01]  /*4f060*/  LDGSTS.E [R58+0x37400], [R18.64], !P0 ;  /* 0x37400000123a7fae */ /* 0x0003e2000c121848 */
[----:B------:R-:W-:Y:S02]  /*4f070*/  IADD3 R14, R84, -0x1d7, RZ ;  /* 0xfffffe29540e7810 */ /* 0x000fe40007ffe0ff */
[----:B------:R-:W-:Y:S02]  /*4f080*/  ISETP.GE.U32.AND P1, PT, R15, 0x7ffffdae, PT ;  /* 0x7ffffdae0f00780c */ /* 0x000fe40003f26070 */
[----:B------:R-:W-:Y:S02]  /*4f090*/  ISETP.GE.U32.AND P0, PT, R14, 0x7ffffdaa, PT ;  /* 0x7ffffdaa0e00780c */ /* 0x000fe40003f06070 */
[C---:B-1----:R-:W-:Y:S02]  /*4f0a0*/  IADD3 R19, R84.reuse, -0x1db, RZ ;  /* 0xfffffe2554137810 */ /* 0x042fe40007ffe0ff */
[----:B------:R-:W-:Y:S01]  /*4f0b0*/  IADD3 R18, R84, -0x1df, RZ ;  /* 0xfffffe2154127810 */ /* 0x000fe20007ffe0ff */
[----:B---3--:R-:W-:-:S02]  /*4f0c0*/  IMAD.WIDE R40, R0, 0x4, R50 ;  /* 0x0000000400287825 */ /* 0x008fc400078e0232 */
[----:B------:R-:W3:Y:S04]  /*4f0d0*/  LDL.LU.64 R50, [R1+0xd00] ;  /* 0x000d000001327983 */ /* 0x000ee80000300a00 */
[----:B------:R-:W-:Y:S04]  /*4f0e0*/  STL.64 [R1+0x980], R40 ;  /* 0x0009802801007387 */ /* 0x000fe80000100a00 */
[----:B------:R1:W-:Y:S01]  /*4f0f0*/  LDGSTS.E [R30+0x37c00], [R40.64], !P3 ;  /* 0x37c00000281e7fae */ /* 0x0003e2000d921848 */
[----:B------:R-:W-:-:S03]  /*4f100*/  IMAD.WIDE R26, R0, 0x4, R76 ;  /* 0x00000004001a7825 */ /* 0x000fc600078e024c */
[----:B------:R-:W3:Y:S04]  /*4f110*/  LDL.LU.64 R76, [R1+0xd08] ;  /* 0x000d0800014c7983 */ /* 0x000ee80000300a00 */
[----:B------:R1:W-:Y:S01]  /*4f120*/  STL.64 [R1+0x960], R26 ;  /* 0x0009601a01007387 */ /* 0x0003e20000100a00 */
[----:B--2---:R-:W-:-:S03]  /*4f130*/  IMAD.WIDE R14, R0, 0x4, R82 ;  /* 0x00000004000e7825 */ /* 0x004fc600078e0252 */
[----:B------:R1:W-:Y:S04]  /*4f140*/  LDGSTS.E [R252+0x38400], [R26.64], !P5 ;  /* 0x384000001afc7fae */ /* 0x0003e8000e921848 */
[----:B------:R2:W-:Y:S04]  /*4f150*/  STL.64 [R1+0x940], R14 ;  /* 0x0009400e01007387 */ /* 0x0005e80000100a00 */
[----:B------:R-:W3:Y:S01]  /*4f160*/  LDL.LU.64 R82, [R1+0xd18] ;  /* 0x000d180001527983 */ /* 0x000ee20000300a00 */
[----:B------:R-:W-:Y:S02]  /*4f170*/  ISETP.GE.U32.AND P3, PT, R19, 0x7ffffda6, PT ;  /* 0x7ffffda61300780c */ /* 0x000fe40003f66070 */
[----:B------:R-:W-:Y:S01]  /*4f180*/  ISETP.GE.U32.AND P5, PT, R18, 0x7ffffda2, PT ;  /* 0x7ffffda21200780c */ /* 0x000fe20003fa6070 */
[C---:B-1----:R-:W-:Y:S01]  /*4f190*/  IMAD.WIDE R26, R0.reuse, 0x4, R74 ;  /* 0x00000004001a7825 */ /* 0x042fe200078e024a */
[----:B------:R2:W-:Y:S04]  /*4f1a0*/  LDGSTS.E [R58+0x38c00], [R14.64], !P2 ;  /* 0x38c000000e3a7fae */ /* 0x0005e8000d121848 */
[----:B------:R-:W3:Y:S04]  /*4f1b0*/  LDL.LU.64 R74, [R1+0xd20] ;  /* 0x000d2000014a7983 */ /* 0x000ee80000300a00 */
[----:B------:R-:W-:Y:S01]  /*4f1c0*/  STL.64 [R1+0x920], R26 ;  /* 0x0009201a01007387 */ /* 0x000fe20000100a00 */
[----:B----4-:R-:W-:-:S04]  /*4f1d0*/  IMAD.WIDE R18, R0, 0x4, R68 ;  /* 0x0000000400127825 */ /* 0x010fc800078e0244 */
[----:B------:R-:W-:Y:S01]  /*4f1e0*/  IMAD.WIDE R40, R0, 0x4, R248 ;  /* 0x0000000400287825 */ /* 0x000fe200078e02f8 */
[----:B------:R1:W-:Y:S04]  /*4f1f0*/  STL.64 [R1+0x900], R18 ;  /* 0x0009001201007387 */ /* 0x0003e80000100a00 */
[----:B------:R-:W4:Y:S04]  /*4f200*/  LDL.LU.64 R68, [R1+0xd28] ;  /* 0x000d280001447983 */ /* 0x000f280000300a00 */
[----:B------:R-:W4:Y:S01]  /*4f210*/  LDL.LU.64 R248, [R1+0xd30] ;  /* 0x000d300001f87983 */ /* 0x000f220000300a00 */
[----:B--2---:R-:W-:-:S02]  /*4f220*/  IADD3 R14, R84, -0x1e3, RZ ;  /* 0xfffffe1d540e7810 */ /* 0x004fc40007ffe0ff */
[----:B------:R-:W-:Y:S01]  /*4f230*/  IADD3 R15, R84, -0x1e7, RZ ;  /* 0xfffffe19540f7810 */ /* 0x000fe20007ffe0ff */
[----:B------:R3:W-:Y:S01]  /*4f240*/  LDGSTS.E [R252+0x39400], [R26.64], !P4 ;  /* 0x394000001afc7fae */ /* 0x0007e2000e121848 */
[----:B------:R-:W-:Y:S02]  /*4f250*/  ISETP.GE.U32.AND P2, PT, R14, 0x7ffffd9e, PT ;  /* 0x7ffffd9e0e00780c */ /* 0x000fe40003f46070 */
[----:B------:R-:W-:Y:S01]  /*4f260*/  IADD3 R14, R84, -0x1eb, RZ ;  /* 0xfffffe15540e7810 */ /* 0x000fe20007ffe0ff */
[----:B------:R1:W-:Y:S01]  /*4f270*/  LDGSTS.E [R58+0x39c00], [R18.64], !P6 ;  /* 0x39c00000123a7fae */ /* 0x0003e2000f121848 */
[----:B------:R-:W-:Y:S02]  /*4f280*/  ISETP.GE.U32.AND P4, PT, R15, 0x7ffffd9a, PT ;  /* 0x7ffffd9a0f00780c */ /* 0x000fe40003f86070 */
[----:B------:R-:W-:Y:S01]  /*4f290*/  ISETP.GE.U32.AND P6, PT, R14, 0x7ffffd96, PT ;  /* 0x7ffffd960e00780c */ /* 0x000fe20003fc6070 */
[----:B------:R-:W-:Y:S04]  /*4f2a0*/  STL.64 [R1+0x8e0], R40 ;  /* 0x0008e02801007387 */ /* 0x000fe80000100a00 */
[----:B------:R4:W-:Y:S01]  /*4f2b0*/  LDGSTS.E [R30+0x3a400], [R40.64], !P1 ;  /* 0x3a400000281e7fae */ /* 0x0009e2000c921848 */
[----:B-1----:R-:W-:-:S02]  /*4f2c0*/  IADD3 R19, R84, -0x1ef, RZ ;  /* 0xfffffe1154137810 */ /* 0x002fc40007ffe0ff */
[----:B------:R-:W-:Y:S02]  /*4f2d0*/  IADD3 R18, R84, -0x1f3, RZ ;  /* 0xfffffe0d54127810 */ /* 0x000fe40007ffe0ff */
[----:B------:R-:W-:Y:S01]  /*4f2e0*/  ISETP.GE.U32.AND P1, PT, R19, 0x7ffffd92, PT ;  /* 0x7ffffd921300780c */ /* 0x000fe20003f26070 */
[----:B---3--:R-:W-:-:S05]  /*4f2f0*/  IMAD.WIDE R26, R0, 0x4, R50 ;  /* 0x00000004001a7825 */ /* 0x008fca00078e0232 */
[----:B------:R1:W-:Y:S01]  /*4f300*/  LDGSTS.E [R252+0x3ac00], [R26.64], !P0 ;  /* 0x3ac000001afc7fae */ /* 0x0003e2000c121848 */
[----:B------:R-:W-:-:S03]  /*4f310*/  IMAD.WIDE R14, R0, 0x4, R76 ;  /* 0x00000004000e7825 */ /* 0x000fc600078e024c */
[----:B------:R-:W2:Y:S04]  /*4f320*/  LDL.LU.64 R76, [R1+0xd38] ;  /* 0x000d3800014c7983 */ /* 0x000ea80000300a00 */
[----:B------:R1:W-:Y:S04]  /*4f330*/  STL.64 [R1+0x6e0], R26 ;  /* 0x0006e01a01007387 */ /* 0x0003e80000100a00 */
[----:B------:R3:W-:Y:S04]  /*4f340*/  STL.64 [R1+0x690], R14 ;  /* 0x0006900e01007387 */ /* 0x0007e80000100a00 */
[----:B------:R-:W2:Y:S01]  /*4f350*/  LDL.LU.64 R50, [R1+0xed8] ;  /* 0x000ed80001327983 */ /* 0x000ea20000300a00 */
[----:B------:R-:W-:-:S03]  /*4f360*/  ISETP.GE.U32.AND P0, PT, R18, 0x7ffffd8e, PT ;  /* 0x7ffffd8e1200780c */ /* 0x000fc60003f06070 */
        /* <DEDUP_REMOVED lines=8> */
[----:B----4-:R-:W-:Y:S01]  /*4f3f0*/  IMAD.WIDE R40, R0, 0x4, R68 ;  /* 0x0000000400287825 */ /* 0x010fe200078e0244 */
[----:B---3--:R-:W-:-:S02]  /*4f400*/  IADD3 R14, R84, -0x1f7, RZ ;  /* 0xfffffe09540e7810 */ /* 0x008fc40007ffe0ff */
        /* <DEDUP_REMOVED lines=11> */
[----:B------:R2:W-:Y:S01]  /*4f4c0*/  STL.64 [R1+0x4e0], R26 ;  /* 0x0004e01a01007387 */ /* 0x0005e20000100a00 */
[----:B-1----:R-:W-:-:S03]  /*4f4d0*/  IADD3 R19, R84, -0x184, RZ ;  /* 0xfffffe7c54137810 */ /* 0x002fc60007ffe0ff */
[----:B------:R1:W-:Y:S01]  /*4f4e0*/  LDGSTS.E [R252+0x3d400], [R26.64], !P6 ;  /* 0x3d4000001afc7fae */ /* 0x0003e2000f121848 */
[----:B------:R-:W-:Y:S02]  /*4f4f0*/  IADD3 R18, R84, -0x188, RZ ;  /* 0xfffffe7854127810 */ /* 0x000fe40007ffe0ff */
[----:B------:R-:W-:Y:S02]  /*4f500*/  ISETP.GE.U32.AND P4, PT, R19, 0x7ffffdfd, PT ;  /* 0x7ffffdfd1300780c */ /* 0x000fe40003f86070 */
[----:B------:R-:W-:Y:S01]  /*4f510*/  ISETP.GE.U32.AND P6, PT, R18, 0x7ffffdf9, PT ;  /* 0x7ffffdf91200780c */ /* 0x000fe20003fc6070 */
[----:B--2---:R-:W-:-:S05]  /*4f520*/  IMAD.WIDE R14, R0, 0x4, R76 ;  /* 0x00000004000e7825 */ /* 0x004fca00078e024c */
[----:B------:R2:W-:Y:S04]  /*4f530*/  STL.64 [R1+0x4b0], R14 ;  /* 0x0004b00e01007387 */ /* 0x0005e80000100a00 */
[----:B------:R-:W3:Y:S01]  /*4f540*/  LDL.LU.64 R76, [R1+0xf10] ;  /* 0x000f1000014c7983 */ /* 0x000ee20000300a00 */
[----:B-1----:R-:W-:-:S03]  /*4f550*/  IMAD.WIDE R26, R0, 0x4, R50 ;  /* 0x00000004001a7825 */ /* 0x002fc600078e0232 */
[----:B------:R2:W-:Y:S04]  /*4f560*/  LDGSTS.E [R58+0x3dc00], [R14.64], !P1 ;  /* 0x3dc000000e3a7fae */ /* 0x0005e8000c921848 */
[----:B------:R-:W3:Y:S04]  /*4f570*/  LDL.LU.64 R50, [R1+0xf18] ;  /* 0x000f180001327983 */ /* 0x000ee80000300a00 */
[----:B------:R3:W-:Y:S01]  /*4f580*/  STL.64 [R1+0x490], R26 ;  /* 0x0004901a01007387 */ /* 0x0007e20000100a00 */
[----:B------:R-:W-:Y:S01]  /*4f590*/  IMAD.WIDE R18, R0, 0x4, R82 ;  /* 0x0000000400127825 */ /* 0x000fe200078e0252 */
[----:B--2---:R-:W-:-:S02]  /*4f5a0*/  IADD3 R14, R84, -0x18c, RZ ;  /* 0xfffffe74540e7810 */ /* 0x004fc40007ffe0ff */
[----:B------:R3:W-:Y:S04]  /*4f5b0*/  LDGSTS.E [R252+0x3e400], [R26.64], !P0 ;  /* 0x3e4000001afc7fae */ /* 0x0007e8000c121848 */
[----:B------:R1:W-:Y:S04]  /*4f5c0*/  STL.64 [R1+0xc08], R18 ;  /* 0x000c081201007387 */ /* 0x0003e80000100a00 */
[----:B------:R-:W2:Y:S04]  /*4f5d0*/  LDL.LU.64 R82, [R1+0xf28] ;  /* 0x000f280001527983 */ /* 0x000ea80000300a00 */
[----:B------:R-:W2:Y:S01]  /*4f5e0*/  LDL.LU.64 R78, [R1+0xf38] ;  /* 0x000f3800014e7983 */ /* 0x000ea20000300a00 */
[----:B------:R-:W-:Y:S01]  /*4f5f0*/  ISETP.GE.U32.AND P1, PT, R14, 0x7ffffdf5, PT ;  /* 0x7ffffdf50e00780c */ /* 0x000fe20003f26070 */
[----:B------:R-:W-:Y:S01]  /*4f600*/  IMAD.WIDE R40, R0, 0x4, R74 ;  /* 0x0000000400287825 */ /* 0x000fe200078e024a */
[C---:B------:R-:W-:Y:S01]  /*4f610*/  IADD3 R15, R84.reuse, -0x190, RZ ;  /* 0xfffffe70540f7810 */ /* 0x040fe20007ffe0ff */
[----:B------:R1:W-:Y:S01]  /*4f620*/  LDGSTS.E [R58+0x3ec00], [R18.64], !P3 ;  /* 0x3ec00000123a7fae */ /* 0x0003e2000d921848 */
[----:B------:R-:W-:-:S02]  /*4f630*/  IADD3 R14, R84, -0x194, RZ ;  /* 0xfffffe6c540e7810 */ /* 0x000fc40007ffe0ff */
[----:B------:R-:W-:Y:S01]  /*4f640*/  ISETP.GE.U32.AND P0, PT, R15, 0x7ffffdf1, PT ;  /* 0x7ffffdf10f00780c */ /* 0x000fe20003f06070 */
[----:B------:R-:W-:Y:S01]  /*4f650*/  STL.64 [R1+0xc20], R40 ;  /* 0x000c202801007387 */ /* 0x000fe20000100a00 */
[----:B------:R-:W-:-:S03]  /*4f660*/  ISETP.GE.U32.AND P3, PT, R14, 0x7ffffded, PT ;  /* 0x7ffffded0e00780c */ /* 0x000fc60003f66070 */
[----:B------:R2:W-:Y:S01]  /*4f670*/  LDGSTS.E [R30+0x3f400], [R40.64], !P5 ;  /* 0x3f400000281e7fae */ /* 0x0005e2000e921848 */
[----:B----4-:R-:W-:-:S03]  /*4f680*/  IMAD.WIDE R14, R0, 0x4, R248 ;  /* 0x00000004000e7825 */ /* 0x010fc600078e02f8 */
[----:B------:R-:W4:Y:S01]  /*4f690*/  LDL.LU.64 R248, [R1+0xf40] ;  /* 0x000f400001f87983 */ /* 0x000f220000300a00 */
[----:B---3--:R-:W-:Y:S01]  /*4f6a0*/  IMAD.WIDE R26, R0, 0x4, R68 ;  /* 0x00000004001a7825 */ /* 0x008fe200078e0244 */
[C---:B-1----:R-:W-:Y:S02]  /*4f6b0*/  IADD3 R19, R84.reuse, -0x198, RZ ;  /* 0xfffffe6854137810 */ /* 0x042fe40007ffe0ff */
[----:B------:R-:W-:Y:S02]  /*4f6c0*/  IADD3 R18, R84, -0x19c, RZ ;  /* 0xfffffe6454127810 */ /* 0x000fe40007ffe0ff */
[----:B------:R-:W-:Y:S01]  /*4f6d0*/  STL.64 [R1+0xc38], R26 ;  /* 0x000c381a01007387 */ /* 0x000fe20000100a00 */
[----:B------:R-:W-:-:S03]  /*4f6e0*/  ISETP.GE.U32.AND P5, PT, R19, 0x7ffffde9, PT ;  /* 0x7ffffde91300780c */ /* 0x000fc60003fa6070 */
[----:B------:R1:W-:Y:S01]  /*4f6f0*/  LDGSTS.E [R252+0x3fc00], [R26.64], !P2 ;  /* 0x3fc000001afc7fae */ /* 0x0003e2000d121848 */
[----:B------:R-:W-:-:S03]  /*4f700*/  ISETP.GE.U32.AND P2, PT, R18, 0x7ffffde5, PT ;  /* 0x7ffffde51200780c */ /* 0x000fc60003f46070 */
[----:B------:R3:W-:Y:S01]  /*4f710*/  STL.64 [R1+0xb60], R14 ;  /* 0x000b600e01007387 */ /* 0x0007e20000100a00 */
[----:B------:R-:W-:-:S03]  /*4f720*/  IADD3 R58, R85, 0x100000, RZ ;  /* 0x00100000553a7810 */ /* 0x000fc60007ffe0ff */
[----:B------:R-:W4:Y:S01]  /*4f730*/  LDL.LU.64 R68, [R1+0xf48] ;  /* 0x000f480001447983 */ /* 0x000f220000300a00 */
[----:B-1----:R-:W-:-:S03]  /*4f740*/  IADD3 R252, R85, 0x100000, RZ ;  /* 0x0010000055fc7810 */ /* 0x002fc60007ffe0ff */
[----:B------:R3:W-:Y:S02]  /*4f750*/  LDGSTS.E [R58+0x30600], [R14.64], !P4 ;  /* 0x306000000e3a7fae */ /* 0x0007e4000e121848 */
[C---:B---3--:R-:W-:Y:S02]  /*4f760*/  IADD3 R14, R84.reuse, -0x1a0, RZ ;  /* 0xfffffe60540e7810 */ /* 0x048fe40007ffe0ff */
[----:B------:R-:W-:Y:S02]  /*4f770*/  IADD3 R15, R84, -0x1a4, RZ ;  /* 0xfffffe5c540f7810 */ /* 0x000fe40007ffe0ff */
[----:B------:R-:W-:Y:S02]  /*4f780*/  ISETP.GE.U32.AND P4, PT, R14, 0x7ffffde1, PT ;  /* 0x7ffffde10e00780c */ /* 0x000fe40003f86070 */
[----:B------:R-:W-:Y:S01]  /*4f790*/  IADD3 R14, R84, -0x1a8, RZ ;  /* 0xfffffe58540e7810 */ /* 0x000fe20007ffe0ff */
[C---:B------:R-:W-:Y:S02]  /*4f7a0*/  IMAD.WIDE R26, R0.reuse, 0x4, R76 ;  /* 0x00000004001a7825 */ /* 0x040fe400078e024c */
[----:B------:R-:W4:Y:S02]  /*4f7b0*/  LDL.LU.64 R76, [R1+0xf50] ;  /* 0x000f5000014c7983 */ /* 0x000f240000300a00 */
[----:B------:R-:W-:-:S02]  /*4f7c0*/  IMAD.WIDE R18, R0, 0x4, R50 ;  /* 0x0000000400127825 */ /* 0x000fc400078e0232 */
[----:B------:R1:W-:Y:S04]  /*4f7d0*/  STL.64 [R1+0xb40], R26 ;  /* 0x000b401a01007387 */ /* 0x0003e80000100a00 */
[----:B------:R1:W-:Y:S04]  /*4f7e0*/  STL.64 [R1+0xb20], R18 ;  /* 0x000b201201007387 */ /* 0x0003e80000100a00 */
[----:B------:R-:W4:Y:S04]  /*4f7f0*/  LDL.LU.64 R50, [R1+0xf58] ;  /* 0x000f580001327983 */ /* 0x000f280000300a00 */
[----:B------:R1:W-:Y:S01]  /*4f800*/  LDGSTS.E [R252+0x30e00], [R26.64], !P6 ;  /* 0x30e000001afc7fae */ /* 0x0003e2000f121848 */
[----:B--2---:R-:W-:-:S03]  /*4f810*/  IMAD.WIDE R40, R0, 0x4, R82 ;  /* 0x0000000400287825 */ /* 0x004fc600078e0252 */
[----:B------:R2:W-:Y:S01]  /*4f820*/  LDGSTS.E [R58+0x31600], [R18.64], !P1 ;  /* 0x31600000123a7fae */ /* 0x0005e2000c921848 */
[----:B-1----:R-:W-:-:S03]  /*4f830*/  IMAD.WIDE R26, R0, 0x4, R78 ;  /* 0x00000004001a7825 */ /* 0x002fc600078e024e */
[----:B------:R-:W4:Y:S04]  /*4f840*/  LDL.LU.64 R82, [R1+0xf68] ;  /* 0x000f680001527983 */ /* 0x000f280000300a00 */
[----:B------:R-:W-:Y:S04]  /*4f850*/  STL.64 [R1+0xb00], R40 ;  /* 0x000b002801007387 */ /* 0x000fe80000100a00 */
[----:B------:R-:W4:Y:S01]  /*4f860*/  LDL.LU.64 R78, [R1+0xf78] ;  /* 0x000f7800014e7983 */ /* 0x000f220000300a00 */
[----:B------:R-:W-:Y:S02]  /*4f870*/  ISETP.GE.U32.AND P6, PT, R15, 0x7ffffddd, PT ;  /* 0x7ffffddd0f00780c */ /* 0x000fe40003fc6070 */
[----:B------:R-:W-:Y:S01]  /*4f880*/  ISETP.GE.U32.AND P1, PT, R14, 0x7ffffdd9, PT ;  /* 0x7ffffdd90e00780c */ /* 0x000fe20003f26070 */
[----:B------:R1:W-:Y:S01]  /*4f890*/  STL.64 [R1+0xae0], R26 ;  /* 0x000ae01a01007387 */ /* 0x0003e20000100a00 */
[----:B----4-:R-:W-:-:S05]  /*4f8a0*/  IMAD.WIDE R14, R0, 0x4, R248 ;  /* 0x00000004000e7825 */ /* 0x010fca00078e02f8 */
[----:B------:R4:W-:Y:S04]  /*4f8b0*/  STL.64 [R1+0xac0], R14 ;  /* 0x000ac00e01007387 */ /* 0x0009e80000100a00 */
[----:B------:R-:W3:Y:S01]  /*4f8c0*/  LDL.LU.64 R248, [R1+0xf80] ;  /* 0x000f800001f87983 */ /* 0x000ee20000300a00 */
[----:B------:R-:W-:Y:S02]  /*4f8d0*/  IADD3 R30, R85, 0x100000, RZ ;  /* 0x00100000551e7810 */ /* 0x000fe40007ffe0ff */
[C---:B--2---:R-:W-:Y:S02]  /*4f8e0*/  IADD3 R19, R84.reuse, -0x1ac, RZ ;  /* 0xfffffe5454137810 */ /* 0x044fe40007ffe0ff */
[----:B------:R-:W-:Y:S01]  /*4f8f0*/  IADD3 R18, R84, -0x1b0, RZ ;  /* 0xfffffe5054127810 */ /* 0x000fe20007ffe0ff */
[----:B------:R2:W-:Y:S01]  /*4f900*/  LDGSTS.E [R30+0x31e00], [R40.64], !P0 ;  /* 0x31e00000281e7fae */ /* 0x0005e2000c121848 */
[----:B------:R-:W-:-:S03]  /*4f910*/  ISETP.GE.U32.AND P0, PT, R19, 0x7ffffdd5, PT ;  /* 0x7ffffdd51300780c */ /* 0x000fc60003f06070 */
[----:B------:R1:W-:Y:S01]  /*4f920*/  LDGSTS.E [R252+0x32600], [R26.64], !P3 ;  /* 0x326000001afc7fae */ /* 0x0003e2000d921848 */
[----:B------:R-:W-:-:S03]  /*4f930*/  ISETP.GE.U32.AND P3, PT, R18, 0x7ffffdd1, PT ;  /* 0x7ffffdd11200780c */ /* 0x000fc60003f66070 */
[----:B------:R4:W-:Y:S01]  /*4f940*/  LDGSTS.E [R58+0x32e00], [R14.64], !P5 ;  /* 0x32e000000e3a7fae */ /* 0x0009e2000e921848 */
[----:B-1----:R-:W-:-:S03]  /*4f950*/  IMAD.WIDE R26, R0, 0x4, R68 ;  /* 0x00000004001a7825 */ /* 0x002fc600078e0244 */
[----:B------:R-:W3:Y:S01]  /*4f960*/  LDL.LU.64 R68, [R1+0xf88] ;  /* 0x000f880001447983 */ /* 0x000ee20000300a00 */
[C---:B----4-:R-:W-:Y:S02]  /*4f970*/  IADD3 R14, R84.reuse, -0x1b4, RZ ;  /* 0xfffffe4c540e7810 */ /* 0x050fe40007ffe0ff */
[----:B------:R-:W-:Y:S01]  /*4f980*/  IADD3 R15, R84, -0x1b8, RZ ;  /* 0xfffffe48540f7810 */ /* 0x000fe20007ffe0ff */
[----:B------:R1:W-:Y:S01]  /*4f990*/  LDGSTS.E [R252+0x33600], [R26.64], !P2 ;  /* 0x336000001afc7fae */ /* 0x0003e2000d121848 */
[----:B------:R-:W-:Y:S02]  /*4f9a0*/  ISETP.GE.U32.AND P5, PT, R14, 0x7ffffdcd, PT ;  /* 0x7ffffdcd0e00780c */ /* 0x000fe40003fa6070 */
[----:B------:R-:W-:Y:S01]  /*4f9b0*/  IADD3 R14, R84, -0x1bc, RZ ;  /* 0xfffffe44540e7810 */ /* 0x000fe20007ffe0ff */
[----:B------:R1:W-:Y:S01]  /*4f9c0*/  STL.64 [R1+0xaa0], R26 ;  /* 0x000aa01a01007387 */ /* 0x0003e20000100a00 */
[----:B------:R-:W-:Y:S01]  /*4f9d0*/  ISETP.GE.U32.AND P2, PT, R15, 0x7ffffdc9, PT ;  /* 0x7ffffdc90f00780c */ /* 0x000fe20003f46070 */
[----:B------:R-:W-:-:S05]  /*4f9e0*/  IMAD.WIDE R18, R0, 0x4, R76 ;  /* 0x0000000400127825 */ /* 0x000fca00078e024c */
[----:B------:R4:W-:Y:S04]  /*4f9f0*/  STL.64 [R1+0xa80], R18 ;  /* 0x000a801201007387 */ /* 0x0009e80000100a00 */
[----:B------:R4:W-:Y:S01]  /*4fa00*/  LDGSTS.E [R58+0x33e00], [R18.64], !P4 ;  /* 0x33e00000123a7fae */ /* 0x0009e2000e121848 */
[----:B------:R-:W-:-:S03]  /*4fa10*/  ISETP.GE.U32.AND P4, PT, R14, 0x7ffffdc5, PT ;  /* 0x7ffffdc50e00780c */ /* 0x000fc60003f86070 */
[----:B------:R-:W3:Y:S01]  /*4fa20*/  LDL.LU.64 R76, [R1+0xf90] ;  /* 0x000f9000014c7983 */ /* 0x000ee20000300a00 */
[----:B--2---:R-:W-:-:S03]  /*4fa30*/  IMAD.WIDE R40, R0, 0x4, R50 ;  /* 0x0000000400287825 */ /* 0x004fc600078e0232 */
[----:B------:R-:W2:Y:S04]  /*4fa40*/  LDL.LU.64 R50, [R1+0xf98] ;  /* 0x000f980001327983 */ /* 0x000ea80000300a00 */
[----:B------:R-:W-:Y:S04]  /*4fa50*/  STL.64 [R1+0xa60], R40 ;  /* 0x000a602801007387 */ /* 0x000fe80000100a00 */
[----:B------:R1:W-:Y:S01]  /*4fa60*/  LDGSTS.E [R30+0x34600], [R40.64], !P6 ;  /* 0x34600000281e7fae */ /* 0x0003e2000f121848 */
[----:B------:R-:W-:-:S03]  /*4fa70*/  IMAD.WIDE R14, R0, 0x4, R78 ;  /* 0x00000004000e7825 */ /* 0x000fc600078e024e */
[----:B------:R-:W2:Y:S01]  /*4fa80*/  LDL.LU.64 R78, [R1+0xfa0] ;  /* 0x000fa000014e7983 */ /* 0x000ea20000300a00 */
[----:B-1----:R-:W-:-:S05]  /*4fa90*/  IMAD.WIDE R26, R0, 0x4, R82 ;  /* 0x00000004001a7825 */ /* 0x002fca00078e0252 */
[----:B------:R3:W-:Y:S04]  /*4faa0*/  STL.64 [R1+0xa40], R26 ;  /* 0x000a401a01007387 */ /* 0x0007e80000100a00 */
[----:B------:R3:W-:Y:S04]  /*4fab0*/  LDGSTS.E [R252+0x34e00], [R26.64], !P1 ;  /* 0x34e000001afc7fae */ /* 0x0007e8000c921848 */
[----:B------:R1:W-:Y:S01]  /*4fac0*/  STL.64 [R1+0xa20], R14 ;  /* 0x000a200e01007387 */ /* 0x0003e20000100a00 */
[C---:B----4-:R-:W-:Y:S02]  /*4fad0*/  IADD3 R19, R84.reuse, -0x1c0, RZ ;  /* 0xfffffe4054137810 */ /* 0x050fe40007ffe0ff */
[----:B------:R-:W-:Y:S01]  /*4fae0*/  IADD3 R18, R84, -0x1c4, RZ ;  /* 0xfffffe3c54127810 */ /* 0x000fe20007ffe0ff */
[----:B------:R1:W-:Y:S01]  /*4faf0*/  LDGSTS.E [R58+0x35600], [R14.64], !P0 ;  /* 0x356000000e3a7fae */ /* 0x0003e2000c121848 */
[----:B---3--:R-:W-:-:S03]  /*4fb00*/  IMAD.WIDE R26, R0, 0x4, R248 ;  /* 0x00000004001a7825 */ /* 0x008fc600078e02f8 */
[----:B------:R-:W3:Y:S01]  /*4fb10*/  LDL.LU.64 R248, [R1+0xfb8] ;  /* 0x000fb80001f87983 */ /* 0x000ee20000300a00 */
[----:B-1----:R-:W-:Y:S02]  /*4fb20*/  IADD3 R14, R84, -0x1c8, RZ ;  /* 0xfffffe38540e7810 */ /* 0x002fe40007ffe0ff */
[----:B------:R-:W-:Y:S02]  /*4fb30*/  ISETP.GE.U32.AND P6, PT, R19, 0x7ffffdc1, PT ;  /* 0x7ffffdc11300780c */ /* 0x000fe40003fc6070 */
[----:B------:R-:W-:Y:S01]  /*4fb40*/  ISETP.GE.U32.AND P1, PT, R18, 0x7ffffdbd, PT ;  /* 0x7ffffdbd1200780c */ /* 0x000fe20003f26070 */
[----:B------:R2:W-:Y:S01]  /*4fb50*/  STL.64 [R1+0x9f8], R26 ;  /* 0x0009f81a01007387 */ /* 0x0005e20000100a00 */
[----:B------:R-:W-:Y:S02]  /*4fb60*/  ISETP.GE.U32.AND P0, PT, R14, 0x7ffffdb9, PT ;  /* 0x7ffffdb90e00780c */ /* 0x000fe40003f06070 */
[C---:B------:R-:W-:Y:S01]  /*4fb70*/  IADD3 R15, R84.reuse, -0x1cc, RZ ;  /* 0xfffffe34540f7810 */ /* 0x040fe20007ffe0ff */
[----:B------:R-:W4:Y:S01]  /*4fb80*/  LDL.LU.64 R74, [R1+0xfc0] ;  /* 0x000fc000014a7983 */ /* 0x000f220000300a00 */
[----:B------:R-:W-:-:S03]  /*4fb90*/  IADD3 R14, R84, -0x1d0, RZ ;  /* 0xfffffe30540e7810 */ /* 0x000fc60007ffe0ff */
[----:B------:R2:W-:Y:S01]  /*4fba0*/  LDGSTS.E [R252+0x35e00], [R26.64], !P3 ;  /* 0x35e000001afc7fae */ /* 0x0005e2000d921848 */
[----:B------:R-:W-:Y:S01]  /*4fbb0*/  ISETP.GE.U32.AND P3, PT, R15, 0x7ffffdb5, PT ;  /* 0x7ffffdb50f00780c */ /* 0x000fe20003f66070 */
[----:B------:R-:W-:-:S05]  /*4fbc0*/  IMAD.WIDE R18, R0, 0x4, R68 ;  /* 0x0000000400127825 */ /* 0x000fca00078e0244 */
[----:B------:R1:W-:Y:S04]  /*4fbd0*/  STL.64 [R1+0x9d8], R18 ;  /* 0x0009d81201007387 */ /* 0x0003e80000100a00 */
[----:B------:R1:W-:Y:S01]  /*4fbe0*/  LDGSTS.E [R58+0x36600], [R18.64], !P5 ;  /* 0x36600000123a7fae */ /* 0x0003e2000e921848 */
[----:B------:R-:W-:-:S03]  /*4fbf0*/  ISETP.GE.U32.AND P5, PT, R14, 0x7ffffdb1, PT ;  /* 0x7ffffdb10e00780c */ /* 0x000fc60003fa6070 */
[----:B------:R-:W4:Y:S01]  /*4fc00*/  LDL.LU.64 R82, [R1+0xfc8] ;  /* 0x000fc80001527983 */ /* 0x000f220000300a00 */
[----:B------:R-:W-:-:S03]  /*4fc10*/  IMAD.WIDE R40, R0, 0x4, R76 ;  /* 0x0000000400287825 */ /* 0x000fc600078e024c */
[----:B------:R-:W4:Y:S01]  /*4fc20*/  LDL.LU.64 R76, [R1+0xfd0] ;  /* 0x000fd000014c7983 */ /* 0x000f220000300a00 */
[----:B--2---:R-:W-:-:S03]  /*4fc30*/  IMAD.WIDE R26, R0, 0x4, R50 ;  /* 0x00000004001a7825 */ /* 0x004fc600078e0232 */
[----:B------:R-:W-:Y:S04]  /*4fc40*/  STL.64 [R1+0x9b8], R40 ;  /* 0x0009b82801007387 */ /* 0x000fe80000100a00 */
[----:B------:R-:W2:Y:S04]  /*4fc50*/  LDL.LU.64 R68, [R1+0xfd8] ;  /* 0x000fd80001447983 */ /* 0x000ea80000300a00 */
[----:B------:R3:W-:Y:S04]  /*4fc60*/  STL.64 [R1+0x998], R26 ;  /* 0x0009981a01007387 */ /* 0x0007e80000100a00 */
[----:B------:R1:W-:Y:S04]  /*4fc70*/  LDGSTS.E [R30+0x36e00], [R40.64], !P2 ;  /* 0x36e00000281e7fae */ /* 0x0003e8000d121848 */
[----:B------:R3:W-:Y:S01]  /*4fc80*/  LDGSTS.E [R252+0x37600], [R26.64], !P4 ;  /* 0x376000001afc7fae */ /* 0x0007e2000e121848 */
[----:B------:R-:W-:-:S05]  /*4fc90*/  IMAD.WIDE R14, R0, 0x4, R78 ;  /* 0x00000004000e7825 */ /* 0x000fca00078e024e */
[----:B------:R-:W-:Y:S04]  /*4fca0*/  STL.64 [R1+0x978], R14 ;  /* 0x0009780e01007387 */ /* 0x000fe80000100a00 */
[----:B------:R-:W2:Y:S04]  /*4fcb0*/  LDL.LU.64 R50, [R1+0xfe0] ;  /* 0x000fe00001327983 */ /* 0x000ea80000300a00 */
[----:B------:R-:W2:Y:S01]  /*4fcc0*/  LDL.LU.64 R78, [R1+0xfe8] ;  /* 0x000fe800014e7983 */ /* 0x000ea20000300a00 */
[C---:B-1----:R-:W-:Y:S02]  /*4fcd0*/  IADD3 R19, R84.reuse, -0x1d4, RZ ;  /* 0xfffffe2c54137810 */ /* 0x042fe40007ffe0ff */
[----:B------:R-:W-:Y:S01]  /*4fce0*/  IADD3 R18, R84, -0x1d8, RZ ;  /* 0xfffffe2854127810 */ /* 0x000fe20007ffe0ff */
[----:B------:R1:W-:Y:S01]  /*4fcf0*/  LDGSTS.E [R58+0x37e00], [R14.64], !P6 ;  /* 0x37e000000e3a7fae */ /* 0x0003e2000f121848 */
[----:B---3--:R-:W-:-:S03]  /*4fd00*/  IMAD.WIDE R26, R0, 0x4, R248 ;  /* 0x00000004001a7825 */ /* 0x008fc600078e02f8 */
[----:B------:R-:W3:Y:S01]  /*4fd10*/  LDL.LU.64 R248, [R1+0x1008] ;  /* 0x0010080001f87983 */ /* 0x000ee20000300a00 */
[----:B------:R-:W-:Y:S02]  /*4fd20*/  ISETP.GE.U32.AND P2, PT, R19, 0x7ffffdad, PT ;  /* 0x7ffffdad1300780c */ /* 0x000fe40003f46070 */
[----:B------:R-:W-:Y:S01]  /*4fd30*/  ISETP.GE.U32.AND P4, PT, R18, 0x7ffffda9, PT ;  /* 0x7ffffda91200780c */ /* 0x000fe20003f86070 */
[----:B------:R-:W-:Y:S01]  /*4fd40*/  STL.64 [R1+0x958], R26 ;  /* 0x0009581a01007387 */ /* 0x000fe20000100a00 */
[----:B----4-:R-:W-:-:S03]  /*4fd50*/  IMAD.WIDE R18, R0, 0x4, R74 ;  /* 0x0000000400127825 */ /* 0x010fc600078e024a */
[----:B------:R4:W-:Y:S04]  /*4fd60*/  LDGSTS.E [R252+0x38600], [R26.64], !P1 ;  /* 0x386000001afc7fae */ /* 0x0009e8000c921848 */
[----:B------:R1:W-:Y:S04]  /*4fd70*/  STL.64 [R1+0x938], R18 ;  /* 0x0009381201007387 */ /* 0x0003e80000100a00 */
[----:B------:R1:W-:Y:S02]  /*4fd80*/  LDGSTS.E [R58+0x38e00], [R18.64], !P0 ;  /* 0x38e00000123a7fae */ /* 0x0003e4000c121848 */
[----:B-1----:R-:W-:Y:S01]  /*4fd90*/  IADD3 R19, R84, -0x1e8, RZ ;  /* 0xfffffe1854137810 */ /* 0x002fe20007ffe0ff */
[----:B------:R-:W-:Y:S01]  /*4fda0*/  IMAD.WIDE R40, R0, 0x4, R82 ;  /* 0x0000000400287825 */ /* 0x000fe200078e0252 */
[----:B------:R-:W-:-:S04]  /*4fdb0*/  IADD3 R18, R84, -0x1ec, RZ ;  /* 0xfffffe1454127810 */ /* 0x000fc80007ffe0ff */
[----:B------:R1:W-:Y:S01]  /*4fdc0*/  LDGSTS.E [R30+0x39600], [R40.64], !P3 ;  /* 0x39600000281e7fae */ /* 0x0003e2000d921848 */
[----:B------:R-:W-:Y:S02]  /*4fdd0*/  ISETP.GE.U32.AND P3, PT, R19, 0x7ffffd99, PT ;  /* 0x7ffffd991300780c */ /* 0x000fe40003f66070 */
[C---:B------:R-:W-:Y:S02]  /*4fde0*/  IADD3 R14, R84.reuse, -0x1dc, RZ ;  /* 0xfffffe24540e7810 */ /* 0x040fe40007ffe0ff */
[----:B------:R-:W-:Y:S02]  /*4fdf0*/  IADD3 R15, R84, -0x1e0, RZ ;  /* 0xfffffe20540f7810 */ /* 0x000fe40007ffe0ff */
[----:B------:R-:W-:Y:S02]  /*4fe00*/  ISETP.GE.U32.AND P6, PT, R14, 0x7ffffda5, PT ;  /* 0x7ffffda50e00780c */ /* 0x000fe40003fc6070 */
[----:B------:R-:W-:Y:S02]  /*4fe10*/  IADD3 R14, R84, -0x1e4, RZ ;  /* 0xfffffe1c540e7810 */ /* 0x000fe40007ffe0ff */
[----:B------:R-:W-:-:S02]  /*4fe20*/  ISETP.GE.U32.AND P1, PT, R15, 0x7ffffda1, PT ;  /* 0x7ffffda10f00780c */ /* 0x000fc40003f26070 */
[----:B------:R-:W-:Y:S01]  /*4fe30*/  ISETP.GE.U32.AND P0, PT, R14, 0x7ffffd9d, PT ;  /* 0x7ffffd9d0e00780c */ /* 0x000fe20003f06070 */
[----:B----4-:R-:W-:Y:S02]  /*4fe40*/  IMAD.WIDE R26, R0, 0x4, R76 ;  /* 0x00000004001a7825 */ /* 0x010fe400078e024c */
[----:B------:R-:W4:Y:S04]  /*4fe50*/  LDL.LU.64 R76, [R1+0x1018] ;  /* 0x00101800014c7983 */ /* 0x000f280000300a00 */
[----:B------:R1:W-:Y:S01]  /*4fe60*/  LDGSTS.E [R252+0x39e00], [R26.64], !P5 ;  /* 0x39e000001afc7fae */ /* 0x0003e2000e921848 */
[----:B------:R-:W-:Y:S01]  /*4fe70*/  ISETP.GE.U32.AND P5, PT, R18, 0x7ffffd95, PT ;  /* 0x7ffffd951200780c */ /* 0x000fe20003fa6070 */
[C---:B--2---:R-:W-:Y:S02]  /*4fe80*/  IMAD.WIDE R14, R0.reuse, 0x4, R68 ;  /* 0x00000004000e7825 */ /* 0x044fe400078e0244 */
[----:B------:R-:W-:Y:S04]  /*4fe90*/  STL.64 [R1+0x918], R40 ;  /* 0x0009182801007387 */ /* 0x000fe80000100a00 */
[----:B------:R1:W-:Y:S01]  /*4fea0*/  STL.64 [R1+0x8f8], R26 ;  /* 0x0008f81a01007387 */ /* 0x0003e20000100a00 */
[----:B------:R-:W-:-:S03]  /*4feb0*/  IMAD.WIDE R18, R0, 0x4, R78 ;  /* 0x0000000400127825 */ /* 0x000fc600078e024e */
[----:B------:R3:W-:Y:S04]  /*4fec0*/  LDGSTS.E [R58+0x3a600], [R14.64], !P2 ;  /* 0x3a6000000e3a7fae */ /* 0x0007e8000d121848 */
[----:B------:R-:W2:Y:S01]  /*4fed0*/  S2R R79, SR_TID.X ;  /* 0x00000000004f7919 */ /* 0x000ea20000002100 */
[----:B------:R-:W-:Y:S01]  /*4fee0*/  IMAD.MOV.U32 R78, RZ, RZ, c[0x0][0x180] ;  /* 0x00006000ff4e7624 */ /* 0x000fe200078e00ff */
[----:B-1----:R-:W-:Y:S01]  /*4fef0*/  IADD3 R26, R85, 0x100000, RZ ;  /* 0x00100000551a7810 */ /* 0x002fe20007ffe0ff */
[----:B------:R-:W-:Y:S01]  /*4ff00*/  IMAD.WIDE R30, R0, 0x4, R50 ;  /* 0x00000004001e7825 */ /* 0x000fe200078e0232 */
[----:B------:R3:W-:Y:S02]  /*4ff10*/  STL.64 [R1+0x8d8], R14 ;  /* 0x0008d80e01007387 */ /* 0x0007e40000100a00 */
[----:B------:R-:W-:-:S02]  /*4ff20*/  IADD3 R78, R78, -0x180, RZ ;  /* 0xfffffe804e4e7810 */ /* 0x000fc40007ffe0ff */
[----:B------:R1:W-:Y:S04]  /*4ff30*/  LDGSTS.E [R26+0x3ae00], [R30.64], !P4 ;  /* 0x3ae000001e1a7fae */ /* 0x0003e8000e121848 */
[----:B------:R-:W-:Y:S04]  /*4ff40*/  STL.64 [R1+0x6a8], R30 ;  /* 0x0006a81e01007387 */ /* 0x000fe80000100a00 */
[----:B------:R-:W-:Y:S04]  /*4ff50*/  STL.64 [R1+0x658], R18 ;  /* 0x0006581201007387 */ /* 0x000fe80000100a00 */
[----:B------:R1:W-:Y:S01]  /*4ff60*/  LDGSTS.E [R252+0x3b600], [R18.64], !P6 ;  /* 0x3b60000012fc7fae */ /* 0x0003e2000f121848 */
[----:B--2---:R-:W-:-:S04]  /*4ff70*/  LOP3.LUT R79, R79, 0x7f, RZ, 0xc0, !PT ;  /* 0x0000007f4f4f7812 */ /* 0x004fc800078ec0ff */
[----:B------:R-:W-:Y:S01]  /*4ff80*/  ISETP.GE.AND P4, PT, R79, R78, PT ;  /* 0x0000004e4f00720c */ /* 0x000fe20003f86270 */
[----:B------:R-:W-:Y:S02]  /*4ff90*/  IMAD.MOV.U32 R79, RZ, RZ, c[0x0][0x180] ;  /* 0x00006000ff4f7624 */ /* 0x000fe400078e00ff */
[----:B---3--:R-:W-:-:S03]  /*4ffa0*/  IMAD.WIDE R14, R0, 0x4, R248 ;  /* 0x00000004000e7825 */ /* 0x008fc600078e02f8 */
[----:B------:R-:W-:Y:S02]  /*4ffb0*/  IADD3 R249, R79, 0x7f, RZ ;  /* 0x0000007f4ff97810 */ /* 0x000fe40007ffe0ff */
[----:B------:R2:W-:Y:S04]  /*4ffc0*/  STL.64 [R1+0x638], R14 ;  /* 0x0006380e01007387 */ /* 0x0005e80000100a00 */
[----:B------:R2:W-:Y:S01]  /*4ffd0*/  LDGSTS.E [R58+0x3be00], [R14.64], !P1 ;  /* 0x3be000000e3a7fae */ /* 0x0005e2000c921848 */
[----:B------:R-:W-:-:S03]  /*4ffe0*/  ISETP.GT.AND P6, PT, R249, 0x1ff, PT ;  /* 0x000001fff900780c */ /* 0x000fc60003fc4270 */
[----:B--2---:R-:W2:Y:S04]  /*4fff0*/  LDL.LU.64 R14, [R1+0xff0] ;  /* 0x000ff000010e7983 */ /* 0x004ea80000300a00 */
[----:B------:R-:W3:Y:S04]  /*50000*/  LDL.LU.64 R50, [R1+0xc48] ;  /* 0x000c480001327983 */ /* 0x000ee80000300a00 */
[----:B------:R-:W3:Y:S04]  /*50010*/  LDL.LU.64 R78, [R1+0xbf0] ;  /* 0x000bf000014e7983 */ /* 0x000ee80000300a00 */
[----:B-1----:R-:W3:Y:S04]  /*50020*/  LDL.LU.64 R18, [R1+0x738] ;  /* 0x0007380001127983 */ /* 0x002ee80000300a00 */
[----:B------:R-:W3:Y:S01]  /*50030*/  LDL.LU.64 R248, [R1+0x420] ;  /* 0x0004200001f87983 */ /* 0x000ee20000300a00 */
[----:B------:R-:W-:-:S02]  /*50040*/  IADD3 R27, R84, -0x1f0, RZ ;  /* 0xfffffe10541b7810 */ /* 0x000fc40007ffe0ff */
[----:B------:R-:W-:Y:S01]  /*50050*/  SEL R58, RZ, 0x4, P4 ;  /* 0x00000004ff3a7807 */ /* 0x000fe20002000000 */
[----:B------:R-:W3:Y:S01]  /*50060*/  LDL.LU.64 R74, [R1+0x218] ;  /* 0x00021800014a7983 */ /* 0x000ee20000300a00 */
[----:B------:R-:W-:Y:S02]  /*50070*/  ISETP.GE.U32.AND P2, PT, R27, 0x7ffffd91, PT ;  /* 0x7ffffd911b00780c */ /* 0x000fe40003f46070 */
[C---:B------:R-:W-:Y:S01]  /*50080*/  IADD3 R31, R84.reuse, -0x1f4, RZ ;  /* 0xfffffe0c541f7810 */ /* 0x040fe20007ffe0ff */
[----:B------:R-:W3:Y:S01]  /*50090*/  LDL.LU.64 R56, [R1+0xfb0] ;  /* 0x000fb00001387983 */ /* 0x000ee20000300a00 */
[C---:B------:R-:W-:Y:S02]  /*500a0*/  IADD3 R30, R84.reuse, -0x1f8, RZ ;  /* 0xfffffe08541e7810 */ /* 0x040fe40007ffe0ff */
[----:B------:R-:W-:Y:S02]  /*500b0*/  IADD3 R40, R84, -0x1fc, RZ ;  /* 0xfffffe0454287810 */ /* 0x000fe40007ffe0ff */
[----:B------:R-:W-:-:S02]  /*500c0*/  SEL R58, R58, RZ, P6 ;  /* 0x000000ff3a3a7207 */ /* 0x000fc40003000000 */
[----:B------:R-:W-:Y:S02]  /*500d0*/  ISETP.GE.U32.AND P1, PT, R31, 0x7ffffd8d, PT ;  /* 0x7ffffd8d1f00780c */ /* 0x000fe40003f26070 */
[----:B------:R-:W-:Y:S02]  /*500e0*/  ISETP.GE.U32.AND P4, PT, R30, 0x7ffffd89, PT ;  /* 0x7ffffd891e00780c */ /* 0x000fe40003f86070 */
[----:B------:R-:W-:Y:S01]  /*500f0*/  ISETP.GE.U32.AND P6, PT, R40, 0x7ffffd85, PT ;  /* 0x7ffffd852800780c */ /* 0x000fe20003fc6070 */
[----:B----4-:R-:W-:-:S05]  /*50100*/  IMAD.WIDE R26, R0, 0x4, R76 ;  /* 0x00000004001a7825 */ /* 0x010fca00078e024c */
[----:B------:R1:W-:Y:S04]  /*50110*/  STL.64 [R1+0x5f8], R26 ;  /* 0x0005f81a01007387 */ /* 0x0003e80000100a00 */
[----:B------:R-:W4:Y:S04]  /*50120*/  LDL.LU.64 R66, [R1+0xc88] ;  /* 0x000c880001427983 */ /* 0x000f280000300a00 */
[----:B------:R-:W4:Y:S04]  /*50130*/  LDL.LU.64 R68, [R1+0xbe8] ;  /* 0x000be80001447983 */ /* 0x000f280000300a00 */
[----:B------:R1:W-:Y:S01]  /*50140*/  LDGSTS.E [R252+0x3c600], [R26.64], !P0 ;  /* 0x3c6000001afc7fae */ /* 0x0003e2000c121848 */
[----:B------:R-:W-:-:S02]  /*50150*/  ISETP.NE.U32.AND P0, PT, R58, RZ, PT ;  /* 0x000000ff3a00720c */ /* 0x000fc40003f05070 */
[----:B------:R-:W-:Y:S01]  /*50160*/  IADD3 R58, R85, 0x100000, RZ ;  /* 0x00100000553a7810 */ /* 0x000fe20007ffe0ff */
[----:B-1----:R-:W4:Y:S04]  /*50170*/  LDL.LU.64 R26, [R1+0x730] ;  /* 0x00073000011a7983 */ /* 0x002f280000300a00 */
        /* <DEDUP_REMOVED lines=8> */
[----:B------:R-:W-:-:S04]  /*50200*/  IMAD.WIDE R78, R59, 0x4, R78 ;  /* 0x000000043b4e7825 */ /* 0x000fc800078e024e */
[C---:B------:R-:W-:Y:S01]  /*50210*/  IMAD.WIDE R18, R59.reuse, 0x4, R18 ;  /* 0x000000043b127825 */ /* 0x040fe200078e0212 */
[----:B-1----:R-:W2:Y:S03]  /*50220*/  LDL.LU.64 R14, [R1+0x728] ;  /* 0x00072800010e7983 */ /* 0x002ea60000300a00 */
[C---:B------:R-:W-:Y:S01]  /*50230*/  IMAD.WIDE R248, R59.reuse, 0x4, R248 ;  /* 0x000000043bf87825 */ /* 0x040fe200078e02f8 */
[----:B------:R1:W-:Y:S04]  /*50240*/  STL.64 [R1+0xc48], R50 ;  /* 0x000c483201007387 */ /* 0x0003e80000100a00 */
[----:B-1----:R-:W3:Y:S04]  /*50250*/  LDL.LU.64 R50, [R1+0x410] ;  /* 0x0004100001327983 */ /* 0x002ee80000300a00 */
[----:B------:R1:W-:Y:S04]  /*50260*/  STL.64 [R1+0xbf0], R78 ;  /* 0x000bf04e01007387 */ /* 0x0003e80000100a00 */
[----:B-1----:R-:W2:Y:S04]  /*50270*/  LDL.LU.64 R78, [R1+0x1e8] ;  /* 0x0001e800014e7983 */ /* 0x002ea80000300a00 */
[----:B------:R1:W-:Y:S04]  /*50280*/  STL.64 [R1+0xc58], R18 ;  /* 0x000c581201007387 */ /* 0x0003e80000100a00 */
[----:B-1----:R-:W2:Y:S04]  /*50290*/  LDL.LU.64 R18, [R1+0x2d18] ;  /* 0x002d180001127983 */ /* 0x002ea80000300a00 */
[----:B------:R1:W-:Y:S04]  /*502a0*/  STL.64 [R1+0xc60], R248 ;  /* 0x000c60f801007387 */ /* 0x0003e80000100a00 */
[----:B-1----:R-:W2:Y:S01]  /*502b0*/  LDL.LU.64 R248, [R1+0x2d10] ;  /* 0x002d100001f87983 */ /* 0x002ea20000300a00 */
[----:B------:R-:W-:-:S05]  /*502c0*/  IMAD.WIDE R74, R59, 0x4, R74 ;  /* 0x000000043b4a7825 */ /* 0x000fca00078e024a */
[----:B------:R2:W-:Y:S01]  /*502d0*/  STL.64 [R1+0xc68], R74 ;  /* 0x000c684a01007387 */ /* 0x0005e20000100a00 */
[----:B------:R-:W-:-:S04]  /*502e0*/  IMAD.WIDE R56, R59, 0x4, R56 ;  /* 0x000000043b387825 */ /* 0x000fc800078e0238 */
[----:B----4-:R-:W-:-:S04]  /*502f0*/  IMAD.WIDE R26, R59, 0x4, R26 ;  /* 0x000000043b1a7825 */ /* 0x010fc800078e021a */
[----:B------:R-:W-:-:S04]  /*50300*/  IMAD.WIDE R76, R59, 0x4, R76 ;  /* 0x000000043b4c7825 */ /* 0x000fc800078e024c */
[----:B--2---:R-:W-:-:S04]  /*50310*/  IMAD.WIDE R74, R59, 0x4, R248 ;  /* 0x000000043b4a7825 */ /* 0x004fc800078e02f8 */
[C---:B------:R-:W-:Y:S02]  /*50320*/  IMAD.WIDE R248, R59.reuse, 0x4, R72 ;  /* 0x000000043bf87825 */ /* 0x040fe400078e0248 */
[----:B------:R-:W2:Y:S04]  /*50330*/  LDL.LU.64 R72, [R1+0x1020] ;  /* 0x0010200001487983 */ /* 0x000ea80000300a00 */
[----:B------:R1:W-:Y:S04]  /*50340*/  STL.64 [R1+0xc70], R74 ;  /* 0x000c704a01007387 */ /* 0x0003e80000100a00 */
[----:B-1----:R-:W4:Y:S04]  /*50350*/  LDL.LU.64 R74, [R1+0xd10] ;  /* 0x000d1000014a7983 */ /* 0x002f280000300a00 */
[----:B------:R1:W-:Y:S04]  /*50360*/  STL.64 [R1+0xc78], R248 ;  /* 0x000c78f801007387 */ /* 0x0003e80000100a00 */
[----:B-1----:R-:W2:Y:S04]  /*50370*/  LDL.LU.64 R248, [R1+0xbd8] ;  /* 0x000bd80001f87983 */ /* 0x002ea80000300a00 */
[----:B------:R1:W-:Y:S02]  /*50380*/  STL.64 [R1+0xc80], R56 ;  /* 0x000c803801007387 */ /* 0x0003e40000100a00 */
[----:B-1----:R-:W-:-:S04]  /*50390*/  IMAD.WIDE R56, R59, 0x4, R66 ;  /* 0x000000043b387825 */ /* 0x002fc800078e0242 */
[C---:B------:R-:W-:Y:S02]  /*503a0*/  IMAD.WIDE R66, R59.reuse, 0x4, R68 ;  /* 0x000000043b427825 */ /* 0x040fe400078e0244 */
[----:B------:R-:W2:Y:S04]  /*503b0*/  LDL.LU.64 R68, [R1+0x720] ;  /* 0x0007200001447983 */ /* 0x000ea80000300a00 */
[----:B------:R1:W-:Y:S04]  /*503c0*/  STL.64 [R1+0xc88], R56 ;  /* 0x000c883801007387 */ /* 0x0003e80000100a00 */
[----:B-1----:R-:W2:Y:S04]  /*503d0*/  LDL.LU.64 R56, [R1+0x408] ;  /* 0x0004080001387983 */ /* 0x002ea80000300a00 */
        /* <DEDUP_REMOVED lines=9> */
[----:B------:R-:W-:-:S04]  /*50470*/  IMAD.WIDE R82, R59, 0x4, R82 ;  /* 0x000000043b527825 */ /* 0x000fc800078e0252 */
[----:B------:R-:W-:-:S04]  /*50480*/  IMAD.WIDE R84, R59, 0x4, R84 ;  /* 0x000000043b547825 */ /* 0x000fc800078e0254 */
[----:B------:R-:W-:-:S04]  /*50490*/  IMAD.WIDE R14, R59, 0x4, R14 ;  /* 0x000000043b0e7825 */ /* 0x000fc800078e020e */
[----:B---3--:R-:W-:-:S04]  /*504a0*/  IMAD.WIDE R50, R59, 0x4, R50 ;  /* 0x000000043b327825 */ /* 0x008fc800078e0232 */
[----:B--2---:R-:W-:-:S04]  /*504b0*/  IMAD.WIDE R30, R59, 0x4, R76 ;  /* 0x000000043b1e7825 */ /* 0x004fc800078e024c */
[C---:B------:R-:W-:Y:S02]  /*504c0*/  IMAD.WIDE R76, R59.reuse, 0x4, R4 ;  /* 0x000000043b4c7825 */ /* 0x040fe400078e0204 */
[----:B------:R-:W2:Y:S04]  /*504d0*/  LDL.LU.64 R4, [R1+0x1030] ;  /* 0x0010300001047983 */ /* 0x000ea80000300a00 */
[----:B------:R1:W-:Y:S04]  /*504e0*/  STL.64 [R1+0xcb0], R30 ;  /* 0x000cb01e01007387 */ /* 0x0003e80000100a00 */
[----:B-1----:R-:W3:Y:S04]  /*504f0*/  LDL.LU.64 R30, [R1+0xe90] ;  /* 0x000e9000011e7983 */ /* 0x002ee80000300a00 */
[----:B------:R1:W-:Y:S04]  /*50500*/  STL.64 [R1+0xcb8], R76 ;  /* 0x000cb84c01007387 */ /* 0x0003e80000100a00 */
[----:B-1----:R-:W2:Y:S04]  /*50510*/  LDL.LU.64 R76, [R1+0xbd0] ;  /* 0x000bd000014c7983 */ /* 0x002ea80000300a00 */
        /* <DEDUP_REMOVED lines=31> */
[----:B------:R-:W-:-:S04]  /*50710*/  IMAD.WIDE R56, R59, 0x4, R56 ;  /* 0x000000043b387825 */ /* 0x000fc800078e0238 */
[C---:B------:R-:W-:Y:S01]  /*50720*/  IMAD.WIDE R66, R59.reuse, 0x4, R66 ;  /* 0x000000043b427825 */ /* 0x040fe200078e0242 */
[----:B------:R1:W-:Y:S03]  /*50730*/  STL.64 [R1+0xd00], R56 ;  /* 0x000d003801007387 */ /* 0x0003e60000100a00 */
[----:B------:R-:W-:-:S04]  /*50740*/  IMAD.WIDE R54, R59, 0x4, R54 ;  /* 0x000000043b367825 */ /* 0x000fc800078e0236 */
[C---:B------:R-:W-:Y:S01]  /*50750*/  IMAD.WIDE R4, R59.reuse, 0x4, R4 ;  /* 0x000000043b047825 */ /* 0x040fe200078e0204 */
[----:B-1----:R-:W4:Y:S03]  /*50760*/  LDL.LU.64 R56, [R1+0x1050] ;  /* 0x0010500001387983 */ /* 0x002f260000300a00 */
[C---:B---3--:R-:W-:Y:S01]  /*50770*/  IMAD.WIDE R30, R59.reuse, 0x4, R30 ;  /* 0x000000043b1e7825 */ /* 0x048fe200078e021e */
[----:B------:R1:W-:Y:S03]  /*50780*/  STL.64 [R1+0xd08], R66 ;  /* 0x000d084201007387 */ /* 0x0003e60000100a00 */
[----:B------:R-:W-:-:S04]  /*50790*/  IMAD.WIDE R76, R59, 0x4, R76 ;  /* 0x000000043b4c7825 */ /* 0x000fc800078e024c */
[C---:B------:R-:W-:Y:S01]  /*507a0*/  IMAD.WIDE R40, R59.reuse, 0x4, R40 ;  /* 0x000000043b287825 */ /* 0x040fe200078e0228 */
[----:B-1----:R-:W3:Y:S03]  /*507b0*/  LDL.LU.64 R66, [R1+0xe58] ;  /* 0x000e580001427983 */ /* 0x002ee60000300a00 */
[----:B------:R-:W-:-:S04]  /*507c0*/  IMAD.WIDE R82, R59, 0x4, R82 ;  /* 0x000000043b527825 */ /* 0x000fc800078e0252 */
[----:B--2---:R-:W-:-:S05]  /*507d0*/  IMAD.WIDE R68, R59, 0x4, R68 ;  /* 0x000000043b447825 */ /* 0x004fca00078e0244 */
        /* <DEDUP_REMOVED lines=18> */
[C---:B----4-:R-:W-:Y:S01]  /*50900*/  IMAD.WIDE R78, R59.reuse, 0x4, R78 ;  /* 0x000000043b4e7825 */ /* 0x050fe200078e024e */
[----:B-1----:R-:W4:Y:S03]  /*50910*/  LDL.LU.64 R84, [R1+0x1060] ;  /* 0x0010600001547983 */ /* 0x002f260000300a00 */
[----:B------:R-:W-:-:S04]  /*50920*/  IMAD.WIDE R50, R59, 0x4, R50 ;  /* 0x000000043b327825 */ /* 0x000fc800078e0232 */
[----:B------:R-:W-:-:S04]  /*50930*/  IMAD.WIDE R72, R59, 0x4, R72 ;  /* 0x000000043b487825 */ /* 0x000fc800078e0248 */
        /* <DEDUP_REMOVED lines=21> */
[C---:B--2---:R-:W-:Y:S02]  /*50a90*/  IMAD.WIDE R248, R59.reuse, 0x4, R74 ;  /* 0x000000043bf87825 */ /* 0x044fe400078e024a */
[----:B------:R-:W2:Y:S04]  /*50aa0*/  LDL.LU.64 R74, [R1+0x1070] ;  /* 0x00107000014a7983 */ /* 0x000ea80000300a00 */
[----:B------:R1:W-:Y:S04]  /*50ab0*/  STL.64 [R1+0xd60], R248 ;  /* 0x000d60f801007387 */ /* 0x0003e80000100a00 */
[----:B-1----:R-:W2:Y:S04]  /*50ac0*/  LDL.LU.64 R248, [R1+0xee8] ;  /* 0x000ee80001f87983 */ /* 0x002ea80000300a00 */
[----:B------:R1:W-:Y:S02]  /*50ad0*/  STL.64 [R1+0xd68], R60 ;  /* 0x000d683c01007387 */ /* 0x0003e40000100a00 */
[----:B-1----:R-:W-:-:S04]  /*50ae0*/  IMAD.WIDE R60, R59, 0x4, R56 ;  /* 0x000000043b3c7825 */ /* 0x002fc800078e0238 */
[C---:B---3--:R-:W-:Y:S01]  /*50af0*/  IMAD.WIDE R56, R59.reuse, 0x4, R66 ;  /* 0x000000043b387825 */ /* 0x048fe200078e0242 */
[----:B------:R1:W-:Y:S03]  /*50b00*/  STL.64 [R1+0xd70], R60 ;  /* 0x000d703c01007387 */ /* 0x0003e60000100a00 */
[C---:B------:R-:W-:Y:S01]  /*50b10*/  IMAD.WIDE R66, R59.reuse, 0x4, R68 ;  /* 0x000000043b427825 */ /* 0x040fe200078e0244 */
[----:B-1----:R-:W3:Y:S04]  /*50b20*/  LDL.LU.64 R60, [R1+0xbb0] ;  /* 0x000bb000013c7983 */ /* 0x002ee80000300a00 */
[----:B------:R1:W-:Y:S04]  /*50b30*/  STL.64 [R1+0xd78], R56 ;  /* 0x000d783801007387 */ /* 0x0003e80000100a00 */
[----:B-1----:R-:W2:Y:S04]  /*50b40*/  LDL.LU.64 R56, [R1+0x6f8] ;  /* 0x0006f80001387983 */ /* 0x002ea80000300a00 */
[----:B------:R1:W-:Y:S04]  /*50b50*/  STL.64 [R1+0xbc0], R66 ;  /* 0x000bc04201007387 */ /* 0x0003e80000100a00 */
[----:B-1----:R-:W2:Y:S04]  /*50b60*/  LDL.LU.64 R66, [R1+0x3e0] ;  /* 0x0003e00001427983 */ /* 0x002ea80000300a00 */
[----:B------:R-:W2:Y:S04]  /*50b70*/  LDL.LU.64 R68, [R1+0x158] ;  /* 0x0001580001447983 */ /* 0x000ea80000300a00 */
[----:B------:R1:W-:Y:S04]  /*50b80*/  STL.64 [R1+0xd80], R4 ;  /* 0x000d800401007387 */ /* 0x0003e80000100a00 */
[----:B-1----:R-:W2:Y:S04]  /*50b90*/  LDL.LU.64 R4, [R1+0x2cb8] ;  /* 0x002cb80001047983 */ /* 0x002ea80000300a00 */
[----:B------:R1:W-:Y:S04]  /*50ba0*/  STL.64 [R1+0xd88], R30 ;  /* 0x000d881e01007387 */ /* 0x0003e80000100a00 */
[----:B-1----:R-:W2:Y:S01]  /*50bb0*/  LDL.LU.64 R30, [R1+0x2cb0] ;  /* 0x002cb000011e7983 */ /* 0x002ea20000300a00 */
[----:B------:R-:W-:-:S04]  /*50bc0*/  IMAD.WIDE R76, R59, 0x4, R76 ;  /* 0x000000043b4c7825 */ /* 0x000fc800078e024c */
[C---:B------:R-:W-:Y:S01]  /*50bd0*/  IMAD.WIDE R8, R59.reuse, 0x4, R8 ;  /* 0x000000043b087825 */ /* 0x040fe200078e0208 */
[----:B------:R1:W-:Y:S03]  /*50be0*/  STL.64 [R1+0xd90], R76 ;  /* 0x000d904c01007387 */ /* 0x0003e60000100a00 */
[----:B----4-:R-:W-:-:S04]  /*50bf0*/  IMAD.WIDE R84, R59, 0x4, R84 ;  /* 0x000000043b547825 */ /* 0x010fc800078e0254 */
[C---:B------:R-:W-:Y:S01]  /*50c00*/  IMAD.WIDE R82, R59.reuse, 0x4, R82 ;  /* 0x000000043b527825 */ /* 0x040fe200078e0252 */
[----:B-1----:R-:W4:Y:S03]  /*50c10*/  LDL.LU.64 R76, [R1+0x1080] ;  /* 0x00108000014c7983 */ /* 0x002f260000300a00 */
        /* <DEDUP_REMOVED lines=17> */
[----:B------:R-:W-:Y:S04]  /*50d30*/  STL.64 [R1+0x3e8], R78 ;  /* 0x0003e84e01007387 */ /* 0x000fe80000100a00 */
[----:B------:R1:W-:Y:S01]  /*50d40*/  STL.64 [R1+0xdc0], R50 ;  /* 0x000dc03201007387 */ /* 0x0003e20000100a00 */
[----:B------:R-:W-:-:S04]  /*50d50*/  IMAD.WIDE R74, R59, 0x4, R74 ;  /* 0x000000043b4a7825 */ /* 0x000fc800078e024a */
[C---:B------:R-:W-:Y:S01]  /*50d60*/  IMAD.WIDE R248, R59.reuse, 0x4, R248 ;  /* 0x000000043bf87825 */ /* 0x040fe200078e02f8 */
[----:B-1----:R-:W4:Y:S03]  /*50d70*/  LDL.LU.64 R50, [R1+0x1090] ;  /* 0x0010900001327983 */ /* 0x002f260000300a00 */
[----:B---3--:R-:W-:-:S04]  /*50d80*/  IMAD.WIDE R60, R59, 0x4, R60 ;  /* 0x000000043b3c7825 */ /* 0x008fc800078e023c */
[----:B------:R-:W-:-:S04]  /*50d90*/  IMAD.WIDE R56, R59, 0x4, R56 ;  /* 0x000000043b387825 */ /* 0x000fc800078e0238 */
[----:B------:R-:W-:-:S04]  /*50da0*/  IMAD.WIDE R66, R59, 0x4, R66 ;  /* 0x000000043b427825 */ /* 0x000fc800078e0242 */
[C---:B--2---:R-:W-:Y:S02]  /*50db0*/  IMAD.WIDE R78, R59.reuse, 0x4, R48 ;  /* 0x000000043b4e7825 */ /* 0x044fe400078e0230 */
[----:B------:R-:W2:Y:S04]  /*50dc0*/  LDL.LU.64 R48, [R1+0xf30] ;  /* 0x000f300001307983 */ /* 0x000ea80000300a00 */
[----:B------:R1:W-:Y:S02]  /*50dd0*/  STL.64 [R1+0x168], R78 ;  /* 0x0001684e01007387 */ /* 0x0003e40000100a00 */
[C---:B-1----:R-:W-:Y:S02]  /*50de0*/  IMAD.WIDE R78, R59.reuse, 0x4, R20 ;  /* 0x000000043b4e7825 */ /* 0x042fe400078e0214 */
[----:B------:R-:W3:Y:S04]  /*50df0*/  LDL.LU.64 R20, [R1+0xba0] ;  /* 0x000ba00001147983 */ /* 0x000ee80000300a00 */
[----:B------:R1:W-:Y:S04]  /*50e00*/  STL.64 [R1+0x160], R78 ;  /* 0x0001604e01007387 */ /* 0x0003e80000100a00 */
[----:B-1----:R-:W3:Y:S04]  /*50e10*/  LDL.LU.64 R78, [R1+0x6d8] ;  /* 0x0006d800014e7983 */ /* 0x002ee80000300a00 */
        /* <DEDUP_REMOVED lines=9> */
[----:B-1----:R-:W3:Y:S01]  /*50eb0*/  LDL.LU.64 R66, [R1+0x2c90] ;  /* 0x002c900001427983 */ /* 0x002ee20000300a00 */
        /* <DEDUP_REMOVED lines=8> */
[----:B------:R-:W-:-:S04]  /*50f40*/  IMAD.WIDE R82, R59, 0x4, R82 ;  /* 0x000000043b527825 */ /* 0x000fc800078e0252 */
[----:B------:R-:W-:-:S04]  /*50f50*/  IMAD.WIDE R80, R59, 0x4, R80 ;  /* 0x000000043b507825 */ /* 0x000fc800078e0250 */
[----:B------:R-:W-:-:S04]  /*50f60*/  IMAD.WIDE R28, R59, 0x4, R28 ;  /* 0x000000043b1c7825 */ /* 0x000fc800078e021c */
[----:B------:R-:W-:-:S04]  /*50f70*/  IMAD.WIDE R50, R59, 0x4, R50 ;  /* 0x000000043b327825 */ /* 0x000fc800078e0232 */
[----:B--2---:R-:W-:-:S04]  /*50f80*/  IMAD.WIDE R48, R59, 0x4, R48 ;  /* 0x000000043b307825 */ /* 0x004fc800078e0230 */
[----:B---3--:R-:W-:-:S04]  /*50f90*/  IMAD.WIDE R20, R59, 0x4, R20 ;  /* 0x000000043b147825 */ /* 0x008fc800078e0214 */
[----:B------:R-:W-:-:S04]  /*50fa0*/  IMAD.WIDE R78, R59, 0x4, R78 ;  /* 0x000000043b4e7825 */ /* 0x000fc800078e024e */
[----:B------:R-:W-:-:S04]  /*50fb0*/  IMAD.WIDE R74, R59, 0x4, R74 ;  /* 0x000000043b4a7825 */ /* 0x000fc800078e024a */
[----:B------:R-:W-:-:S04]  /*50fc0*/  IMAD.WIDE R248, R59, 0x4, R248 ;  /* 0x000000043bf87825 */ /* 0x000fc800078e02f8 */
[----:B------:R-:W-:-:S05]  /*50fd0*/  IMAD.WIDE R66, R59, 0x4, R66 ;  /* 0x000000043b427825 */ /* 0x000fca00078e0242 */
[----:B------:R1:W-:Y:S04]  /*50fe0*/  STL.64 [R1+0x150], R66 ;  /* 0x0001504201007387 */ /* 0x0003e80000100a00 */
[----:B-1----:R-:W2:Y:S04]  /*50ff0*/  LDL.LU.64 R66, [R1+0xfa8] ;  /* 0x000fa80001427983 */ /* 0x002ea80000300a00 */
[----:B------:R1:W-:Y:S01]  /*51000*/  STL.64 [R1+0x148], R64 ;  /* 0x0001484001007387 */ /* 0x0003e20000100a00 */
[----:B------:R-:W-:-:S03]  /*51010*/  IMAD.WIDE R56, R59, 0x4, R56 ;  /* 0x000000043b387825 */ /* 0x000fc600078e0238 */
        /* <DEDUP_REMOVED lines=29> */
[----:B------:R4:W-:Y:S01]  /*511f0*/  STL.64 [R1+0x120], R60 ;  /* 0x0001203c01007387 */ /* 0x0009e20000100a00 */
[----:B-1----:R-:W-:-:S03]  /*51200*/  IMAD.WIDE R248, R59, 0x4, R16 ;  /* 0x000000043bf87825 */ /* 0x002fc600078e0210 */
[----:B----4-:R-:W4:Y:S04]  /*51210*/  LDL.LU.64 R60, [R1+0x10c0] ;  /* 0x0010c000013c7983 */ /* 0x010f280000300a00 */
[----:B------:R-:W4:Y:S04]  /*51220*/  LDL.LU.64 R16, [R1+0x1038] ;  /* 0x0010380001107983 */ /* 0x000f280000300a00 */
[----:B------:R1:W-:Y:S04]  /*51230*/  STL.64 [R1+0x118], R248 ;  /* 0x000118f801007387 */ /* 0x0003e80000100a00 */
[----:B-1----:R-:W4:Y:S01]  /*51240*/  LDL.LU.64 R248, [R1+0xb88] ;  /* 0x000b880001f87983 */ /* 0x002f220000300a00 */
[----:B------:R-:W-:-:S05]  /*51250*/  IMAD.WIDE R68, R59, 0x4, R68 ;  /* 0x000000043b447825 */ /* 0x000fca00078e0244 */
[----:B------:R1:W-:Y:S01]  /*51260*/  STL.64 [R1+0xe10], R68 ;  /* 0x000e104401007387 */ /* 0x0003e20000100a00 */
[----:B------:R-:W-:-:S03]  /*51270*/  IMAD.WIDE R4, R59, 0x4, R4 ;  /* 0x000000043b047825 */ /* 0x000fc600078e0204 */
[----:B-1----:R-:W4:Y:S01]  /*51280*/  LDL.LU.64 R68, [R1+0x6c0] ;  /* 0x0006c00001447983 */ /* 0x002f220000300a00 */
[----:B------:R-:W-:-:S04]  /*51290*/  IMAD.WIDE R62, R59, 0x4, R62 ;  /* 0x000000043b3e7825 */ /* 0x000fc800078e023e */
[----:B--2---:R-:W-:-:S05]  /*512a0*/  IMAD.WIDE R66, R59, 0x4, R66 ;  /* 0x000000043b427825 */ /* 0x004fca00078e0242 */
[----:B------:R1:W-:Y:S01]  /*512b0*/  STL.64 [R1+0xe18], R66 ;  /* 0x000e184201007387 */ /* 0x0003e20000100a00 */
[----:B---3--:R-:W-:-:S03]  /*512c0*/  IMAD.WIDE R64, R59, 0x4, R64 ;  /* 0x000000043b407825 */ /* 0x008fc600078e0240 */
[----:B-1----:R-:W2:Y:S04]  /*512d0*/  LDL.LU.64 R66, [R1+0x3b8] ;  /* 0x0003b80001427983 */ /* 0x002ea80000300a00 */
[----:B------:R1:W-:Y:S01]  /*512e0*/  STL.64 [R1+0xb98], R64 ;  /* 0x000b984001007387 */ /* 0x0003e20000100a00 */
[----:B------:R-:W-:-:S03]  /*512f0*/  IMAD.WIDE R76, R59, 0x4, R76 ;  /* 0x000000043b4c7825 */ /* 0x000fc600078e024c */
[----:B-1----:R-:W3:Y:S04]  /*51300*/  LDL.LU.64 R64, [R1+0xe0] ;  /* 0x0000e00001407983 */ /* 0x002ee80000300a00 */
[----:B------:R1:W-:Y:S01]  /*51310*/  STL.64 [R1+0xe20], R76 ;  /* 0x000e204c01007387 */ /* 0x0003e20000100a00 */
[----:B------:R-:W-:-:S03]  /*51320*/  IMAD.WIDE R30, R59, 0x4, R30 ;  /* 0x000000043b1e7825 */ /* 0x000fc600078e021e */
        /* <DEDUP_REMOVED lines=8> */
[----:B------:R1:W-:Y:S01]  /*513b0*/  STL.64 [R1+0xe38], R62 ;  /* 0x000e383e01007387 */ /* 0x0003e20000100a00 */
[----:B------:R-:W-:-:S04]  /*513c0*/  IMAD.WIDE R72, R59, 0x4, R72 ;  /* 0x000000043b487825 */ /* 0x000fc800078e0248 */
[----:B------:R-:W-:-:S04]  /*513d0*/  IMAD.WIDE R70, R59, 0x4, R70 ;  /* 0x000000043b467825 */ /* 0x000fc800078e0246 */
[----:B-1----:R-:W-:-:S05]  /*513e0*/  IMAD.WIDE R62, R59, 0x4, R56 ;  /* 0x000000043b3e7825 */ /* 0x002fca00078e0238 */
[----:B------:R1:W-:Y:S01]  /*513f0*/  STL.64 [R1+0xe40], R62 ;  /* 0x000e403e01007387 */ /* 0x0003e20000100a00 */
[----:B------:R-:W-:-:S03]  /*51400*/  IMAD.WIDE R56, R59, 0x4, R28 ;  /* 0x000000043b387825 */ /* 0x000fc600078e021c */
[----:B-1----:R-:W3:Y:S04]  /*51410*/  LDL.LU.64 R62, [R1+0x6b8] ;  /* 0x0006b800013e7983 */ /* 0x002ee80000300a00 */
[----:B------:R-:W3:Y:S04]  /*51420*/  LDL.LU.64 R28, [R1+0x3b0] ;  /* 0x0003b000011c7983 */ /* 0x000ee80000300a00 */
        /* <DEDUP_REMOVED lines=10> */
[----:B-1----:R-:W3:Y:S01]  /*514d0*/  LDL.LU.64 R20, [R1+0x8c8] ;  /* 0x0008c80001147983 */ /* 0x002ee20000300a00 */
[----:B------:R-:W-:-:S05]  /*514e0*/  IMAD.WIDE R74, R59, 0x4, R74 ;  /* 0x000000043b4a7825 */ /* 0x000fca00078e024a */
[----:B------:R1:W-:Y:S04]  /*514f0*/  STL.64 [R1+0xf8], R74 ;  /* 0x0000f84a01007387 */ /* 0x0003e80000100a00 */
[----:B-1----:R-:W3:Y:S01]  /*51500*/  LDL.LU.64 R74, [R1+0x2c60] ;  /* 0x002c6000014a7983 */ /* 0x002ee20000300a00 */
[----:B----4-:R-:W-:-:S03]  /*51510*/  IMAD.WIDE R60, R59, 0x4, R60 ;  /* 0x000000043b3c7825 */ /* 0x010fc600078e023c */
[----:B------:R1:W-:Y:S01]  /*51520*/  STL.64 [R1+0xf0], R72 ;  /* 0x0000f04801007387 */ /* 0x0003e20000100a00 */
[----:B------:R-:W-:-:S03]  /*51530*/  IMAD.WIDE R16, R59, 0x4, R16 ;  /* 0x000000043b107825 */ /* 0x000fc600078e0210 */
[----:B-1----:R-:W4:Y:S04]  /*51540*/  LDL.LU.64 R72, [R1+0x2c58] ;  /* 0x002c580001487983 */ /* 0x002f280000300a00 */
[----:B------:R1:W-:Y:S01]  /*51550*/  STL.64 [R1+0xe8], R70 ;  /* 0x0000e84601007387 */ /* 0x0003e20000100a00 */
[----:B------:R-:W-:-:S03]  /*51560*/  IMAD.WIDE R248, R59, 0x4, R248 ;  /* 0x000000043bf87825 */ /* 0x000fc600078e02f8 */
[----:B-1----:R-:W4:Y:S04]  /*51570*/  LDL.LU.64 R70, [R1+0x2c50] ;  /* 0x002c500001467983 */ /* 0x002f280000300a00 */
[----:B------:R1:W-:Y:S04]  /*51580*/  STL.64 [R1+0xe60], R60 ;  /* 0x000e603c01007387 */ /* 0x0003e80000100a00 */
[----:B-1----:R-:W4:Y:S04]  /*51590*/  LDL.LU.64 R60, [R1+0x6b0] ;  /* 0x0006b000013c7983 */ /* 0x002f280000300a00 */
[----:B------:R1:W-:Y:S04]  /*515a0*/  STL.64 [R1+0xe68], R16 ;  /* 0x000e681001007387 */ /* 0x0003e80000100a00 */
[----:B-1----:R-:W4:Y:S04]  /*515b0*/  LDL.LU.64 R16, [R1+0x3a8] ;  /* 0x0003a80001107983 */ /* 0x002f280000300a00 */
[----:B------:R1:W-:Y:S04]  /*515c0*/  STL.64 [R1+0xb88], R248 ;  /* 0x000b88f801007387 */ /* 0x0003e80000100a00 */
[----:B-1----:R-:W4:Y:S01]  /*515d0*/  LDL.LU.64 R248, [R1+0xb0] ;  /* 0x0000b00001f87983 */ /* 0x002f220000300a00 */
[----:B------:R-:W-:-:S04]  /*515e0*/  IMAD.WIDE R68, R59, 0x4, R68 ;  /* 0x000000043b447825 */ /* 0x000fc800078e0244 */
[C---:B--2---:R-:W-:Y:S01]  /*515f0*/  IMAD.WIDE R66, R59.reuse, 0x4, R66 ;  /* 0x000000043b427825 */ /* 0x044fe200078e0242 */
[----:B------:R1:W-:Y:S03]  /*51600*/  STL.64 [R1+0xe70], R68 ;  /* 0x000e704401007387 */ /* 0x0003e60000100a00 */
[----:B------:R-:W-:-:S04]  /*51610*/  IMAD.WIDE R40, R59, 0x4, R40 ;  /* 0x000000043b287825 */ /* 0x000fc800078e0228 */
[C---:B---3--:R-:W-:Y:S01]  /*51620*/  IMAD.WIDE R64, R59.reuse, 0x4, R64 ;  /* 0x000000043b407825 */ /* 0x048fe200078e0240 */
[----:B-1----:R-:W2:Y:S03]  /*51630*/  LDL.LU.64 R68, [R1+0x2c48] ;  /* 0x002c480001447983 */ /* 0x002ea60000300a00 */
[C---:B------:R-:W-:Y:S01]  /*51640*/  IMAD.WIDE R38, R59.reuse, 0x4, R38 ;  /* 0x000000043b267825 */ /* 0x040fe200078e0226 */
[----:B------:R1:W-:Y:S04]  /*51650*/  STL.64 [R1+0x3b8], R66 ;  /* 0x0003b84201007387 */ /* 0x0003e80000100a00 */
[----:B-1----:R-:W3:Y:S04]  /*51660*/  LDL.LU.64 R66, [R1+0x2c40] ;  /* 0x002c400001427983 */ /* 0x002ee80000300a00 */
[----:B------:R1:W-:Y:S01]  /*51670*/  STL.64 [R1+0xe0], R64 ;  /* 0x0000e04001007387 */ /* 0x0003e20000100a00 */
[----:B------:R-:W-:-:S03]  /*51680*/  IMAD.WIDE R30, R59, 0x4, R30 ;  /* 0x000000043b1e7825 */ /* 0x000fc600078e021e */
[----:B-1----:R-:W2:Y:S04]  /*51690*/  LDL.LU.64 R64, [R1+0x2c38] ;  /* 0x002c380001407983 */ /* 0x002ea80000300a00 */
[----:B------:R1:W-:Y:S01]  /*516a0*/  STL.64 [R1+0xd8], R40 ;  /* 0x0000d82801007387 */ /* 0x0003e20000100a00 */
[----:B------:R-:W-:-:S03]  /*516b0*/  IMAD.WIDE R8, R59, 0x4, R8 ;  /* 0x000000043b087825 */ /* 0x000fc600078e0208 */
        /* <DEDUP_REMOVED lines=10> */
[----:B------:R1:W-:Y:S01]  /*51760*/  STL.64 [R1+0xb80], R4 ;  /* 0x000b800401007387 */ /* 0x0003e20000100a00 */
[----:B------:R-:W-:-:S04]  /*51770*/  IMAD.WIDE R62, R59, 0x4, R62 ;  /* 0x000000043b3e7825 */ /* 0x000fc800078e023e */
[C---:B------:R-:W-:Y:S01]  /*51780*/  IMAD.WIDE R28, R59.reuse, 0x4, R28 ;  /* 0x000000043b1c7825 */ /* 0x040fe200078e021c */
        /* <DEDUP_REMOVED lines=8> */
[----:B------:R1:W-:Y:S04]  /*51810*/  STL.64 [R1+0xc0], R54 ;  /* 0x0000c03601007387 */ /* 0x0003e80000100a00 */
[----:B------:R1:W-:Y:S01]  /*51820*/  STL.64 [R1+0xb8], R52 ;  /* 0x0000b83401007387 */ /* 0x0003e20000100a00 */
[----:B------:R-:W-:-:S03]  /*51830*/  IMAD.WIDE R48, R59, 0x4, R48 ;  /* 0x000000043b307825 */ /* 0x000fc600078e0230 */
[----:B------:R1:W-:Y:S04]  /*51840*/  STL.64 [R1+0xe90], R50 ;  /* 0x000e903201007387 */ /* 0x0003e80000100a00 */
[----:B-1----:R-:W3:Y:S04]  /*51850*/  LDL.LU.64 R56, [R1+0x1108] ;  /* 0x0011080001387983 */ /* 0x002ee80000300a00 */
[----:B------:R1:W-:Y:S04]  /*51860*/  STL.64 [R1+0xe98], R48 ;  /* 0x000e983001007387 */ /* 0x0003e80000100a00 */
[----:B------:R-:W3:Y:S01]  /*51870*/  LDL.LU.64 R54, [R1+0x1078] ;  /* 0x0010780001367983 */ /* 0x000ee20000300a00 */
[----:B------:R-:W-:-:S05]  /*51880*/  IMAD.WIDE R20, R59, 0x4, R20 ;  /* 0x000000043b147825 */ /* 0x000fca00078e0214 */
[----:B------:R1:W-:Y:S04]  /*51890*/  STL.64 [R1+0xea0], R20 ;  /* 0x000ea01401007387 */ /* 0x0003e80000100a00 */
[----:B------:R-:W3:Y:S04]  /*518a0*/  LDL.LU.64 R52, [R1+0x8b8] ;  /* 0x0008b80001347983 */ /* 0x000ee80000300a00 */
[----:B------:R-:W3:Y:S04]  /*518b0*/  LDL.LU.64 R50, [R1+0x680] ;  /* 0x0006800001327983 */ /* 0x000ee80000300a00 */
[----:B-1----:R-:W3:Y:S04]  /*518c0*/  LDL.LU.64 R48, [R1+0x398] ;  /* 0x0003980001307983 */ /* 0x002ee80000300a00 */
[----:B------:R-:W3:Y:S01]  /*518d0*/  LDL.LU.64 R20, [R1+0x80] ;  /* 0x0000800001147983 */ /* 0x000ee20000300a00 */
[----:B----4-:R-:W-:-:S05]  /*518e0*/  IMAD.WIDE R60, R59, 0x4, R60 ;  /* 0x000000043b3c7825 */ /* 0x010fca00078e023c */
[----:B------:R1:W-:Y:S01]  /*518f0*/  STL.64 [R1+0xea8], R60 ;  /* 0x000ea83c01007387 */ /* 0x0003e20000100a00 */
[----:B------:R-:W-:-:S03]  /*51900*/  IMAD.WIDE R16, R59, 0x4, R16 ;  /* 0x000000043b107825 */ /* 0x000fc600078e0210 */
[----:B-1----:R-:W4:Y:S04]  /*51910*/  LDL.LU.64 R60, [R1+0x2c28] ;  /* 0x002c2800013c7983 */ /* 0x002f280000300a00 */
[----:B------:R1:W-:Y:S02]  /*51920*/  STL.64 [R1+0x3a8], R16 ;  /* 0x0003a81001007387 */ /* 0x0003e40000100a00 */
[----:B-1----:R-:W-:-:S04]  /*51930*/  IMAD.WIDE R16, R59, 0x4, R248 ;  /* 0x000000043b107825 */ /* 0x002fc800078e02f8 */
[C---:B------:R-:W-:Y:S01]  /*51940*/  IMAD.WIDE R248, R59.reuse, 0x4, R14 ;  /* 0x000000043bf87825 */ /* 0x040fe200078e020e */
[----:B------:R1:W-:Y:S04]  /*51950*/  STL.64 [R1+0xb0], R16 ;  /* 0x0000b01001007387 */ /* 0x0003e80000100a00 */
[----:B-1----:R-:W4:Y:S04]  /*51960*/  LDL.LU.64 R16, [R1+0x1118] ;  /* 0x0011180001107983 */ /* 0x002f280000300a00 */
[----:B------:R-:W4:Y:S04]  /*51970*/  LDL.LU.64 R14, [R1+0x1088] ;  /* 0x00108800010e7983 */ /* 0x000f280000300a00 */
[----:B------:R1:W-:Y:S04]  /*51980*/  STL.64 [R1+0xeb0], R248 ;  /* 0x000eb0f801007387 */ /* 0x0003e80000100a00 */
[----:B-1----:R-:W4:Y:S01]  /*51990*/  LDL.LU.64 R248, [R1+0x8b0] ;  /* 0x0008b00001f87983 */ /* 0x002f220000300a00 */
[----:B------:R-:W-:-:S05]  /*519a0*/  IMAD.WIDE R44, R59, 0x4, R44 ;  /* 0x000000043b2c7825 */ /* 0x000fca00078e022c */
[----:B------:R1:W-:Y:S01]  /*519b0*/  STL.64 [R1+0xeb8], R44 ;  /* 0x000eb82c01007387 */ /* 0x0003e20000100a00 */
[----:B------:R-:W-:-:S03]  /*519c0*/  IMAD.WIDE R26, R59, 0x4, R26 ;  /* 0x000000043b1a7825 */ /* 0x000fc600078e021a */
[----:B-1----:R-:W4:Y:S01]  /*519d0*/  LDL.LU.64 R44, [R1+0x678] ;  /* 0x00067800012c7983 */ /* 0x002f220000300a00 */
        /* <DEDUP_REMOVED lines=8> */
[----:B------:R-:W-:-:S04]  /*51a60*/  IMAD.WIDE R24, R59, 0x4, R24 ;  /* 0x000000043b187825 */ /* 0x000fc800078e0218 */
[----:B------:R-:W-:-:S05]  /*51a70*/  IMAD.WIDE R8, R59, 0x4, R8 ;  /* 0x000000043b087825 */ /* 0x000fca00078e0208 */
[----:B------:R1:W-:Y:S02]  /*51a80*/  STL.64 [R1+0xed8], R8 ;  /* 0x000ed80801007387 */ /* 0x0003e40000100a00 */
[C---:B-1----:R-:W-:Y:S02]  /*51a90*/  IMAD.WIDE R30, R59.reuse, 0x4, R4 ;  /* 0x000000043b1e7825 */ /* 0x042fe400078e0204 */
[----:B------:R-:W3:Y:S04]  /*51aa0*/  LDL.LU.64 R8, [R1+0x1128] ;  /* 0x0011280001087983 */ /* 0x000ee80000300a00 */
[----:B------:R-:W3:Y:S04]  /*51ab0*/  LDL.LU.64 R4, [R1+0x1098] ;  /* 0x0010980001047983 */ /* 0x000ee80000300a00 */
[----:B------:R1:W-:Y:S01]  /*51ac0*/  STL.64 [R1+0x3a0], R30 ;  /* 0x0003a01e01007387 */ /* 0x0003e20000100a00 */
[----:B------:R-:W-:-:S04]  /*51ad0*/  IMAD.WIDE R18, R59, 0x4, R18 ;  /* 0x000000043b127825 */ /* 0x000fc800078e0212 */
[----:B------:R-:W-:-:S05]  /*51ae0*/  IMAD.WIDE R28, R59, 0x4, R28 ;  /* 0x000000043b1c7825 */ /* 0x000fca00078e021c */
[----:B------:R1:W-:Y:S04]  /*51af0*/  STL.64 [R1+0xee0], R28 ;  /* 0x000ee01c01007387 */ /* 0x0003e80000100a00 */
[----:B-1----:R-:W3:Y:S04]  /*51b00*/  LDL.LU.64 R30, [R1+0x8a8] ;  /* 0x0008a800011e7983 */ /* 0x002ee80000300a00 */
[----:B------:R1:W-:Y:S04]  /*51b10*/  STL.64 [R1+0xee8], R26 ;  /* 0x000ee81a01007387 */ /* 0x0003e80000100a00 */
[----:B------:R-:W3:Y:S01]  /*51b20*/  LDL.LU.64 R28, [R1+0x670] ;  /* 0x00067000011c7983 */ /* 0x000ee20000300a00 */
[----:B------:R-:W-:-:S03]  /*51b30*/  IMAD.WIDE R56, R59, 0x4, R56 ;  /* 0x000000043b387825 */ /* 0x000fc600078e0238 */
[----:B------:R1:W-:Y:S04]  /*51b40*/  STL.64 [R1+0x1330], R24 ;  /* 0x0013301801007387 */ /* 0x0003e80000100a00 */
[----:B-1----:R-:W3:Y:S01]  /*51b50*/  LDL.LU.64 R26, [R1+0x388] ;  /* 0x00038800011a7983 */ /* 0x002ee20000300a00 */
[----:B------:R-:W-:-:S03]  /*51b60*/  IMAD.WIDE R54, R59, 0x4, R54 ;  /* 0x000000043b367825 */ /* 0x000fc600078e0236 */
[----:B------:R-:W3:Y:S04]  /*51b70*/  LDL.LU.64 R24, [R1+0x50] ;  /* 0x0000500001187983 */ /* 0x000ee80000300a00 */
[----:B------:R1:W-:Y:S01]  /*51b80*/  STL.64 [R1+0x1338], R56 ;  /* 0x0013383801007387 */ /* 0x0003e20000100a00 */
[----:B------:R-:W-:-:S04]  /*51b90*/  IMAD.WIDE R52, R59, 0x4, R52 ;  /* 0x000000043b347825 */ /* 0x000fc800078e0234 */
        /* <DEDUP_REMOVED lines=18> */
[----:B----4-:R-:W-:-:S04]  /*51cc0*/  IMAD.WIDE R16, R59, 0x4, R16 ;  /* 0x000000043b107825 */ /* 0x010fc800078e0210 */
[C---:B------:R-:W-:Y:S01]  /*51cd0*/  IMAD.WIDE R14, R59.reuse, 0x4, R14 ;  /* 0x000000043b0e7825 */ /* 0x040fe200078e020e */
[----:B-1----:R-:W4:Y:S04]  /*51ce0*/  LDL.LU.64 R46, [R1+0x2bf8] ;  /* 0x002bf800012e7983 */ /* 0x002f280000300a00 */
[----:B------:R1:W-:Y:S01]  /*51cf0*/  STL.64 [R1+0x1378], R16 ;  /* 0x0013781001007387 */ /* 0x0003e20000100a00 */
[----:B------:R-:W-:-:S03]  /*51d00*/  IMAD.WIDE R248, R59, 0x4, R248 ;  /* 0x000000043bf87825 */ /* 0x000fc600078e02f8 */
[----:B-1----:R-:W4:Y:S04]  /*51d10*/  LDL.LU.64 R16, [R1+0x8a0] ;  /* 0x0008a00001107983 */ /* 0x002f280000300a00 */
[----:B------:R1:W-:Y:S04]  /*51d20*/  STL.64 [R1+0x1380], R14 ;  /* 0x0013800e01007387 */ /* 0x0003e80000100a00 */
[----:B-1----:R-:W4:Y:S04]  /*51d30*/  LDL.LU.64 R14, [R1+0x668] ;  /* 0x00066800010e7983 */ /* 0x002f280000300a00 */
[----:B------:R1:W-:Y:S04]  /*51d40*/  STL.64 [R1+0x1388], R248 ;  /* 0x001388f801007387 */ /* 0x0003e80000100a00 */
[----:B-1----:R-:W4:Y:S01]  /*51d50*/  LDL.LU.64 R248, [R1+0x380] ;  /* 0x0003800001f87983 */ /* 0x002f220000300a00 */
[----:B------:R-:W-:-:S04]  /*51d60*/  IMAD.WIDE R44, R59, 0x4, R44 ;  /* 0x000000043b2c7825 */ /* 0x000fc800078e022c */
[C---:B------:R-:W-:Y:S01]  /*51d70*/  IMAD.WIDE R36, R59.reuse, 0x4, R36 ;  /* 0x000000043b247825 */ /* 0x040fe200078e0224 */
[----:B------:R1:W-:Y:S03]  /*51d80*/  STL.64 [R1+0x1390], R44 ;  /* 0x0013902c01007387 */ /* 0x0003e60000100a00 */
[----:B--2---:R-:W-:-:S04]  /*51d90*/  IMAD.WIDE R40, R59, 0x4, R40 ;  /* 0x000000043b287825 */ /* 0x004fc800078e0228 */
[C---:B------:R-:W-:Y:S01]  /*51da0*/  IMAD.WIDE R10, R59.reuse, 0x4, R10 ;  /* 0x000000043b0a7825 */ /* 0x040fe200078e020a */
[----:B------:R-:W-:Y:S03]  /*51db0*/  STL.64 [R1+0x390], R40 ;  /* 0x0003902801007387 */ /* 0x000fe60000100a00 */
[----:B---3--:R-:W-:-:S05]  /*51dc0*/  IMAD.WIDE R38, R59, 0x4, R38 ;  /* 0x000000043b267825 */ /* 0x008fca00078e0226 */
[----:B------:R-:W-:Y:S04]  /*51dd0*/  STL.64 [R1+0x68], R38 ;  /* 0x0000682601007387 */ /* 0x000fe80000100a00 */
[----:B-1----:R-:W2:Y:S04]  /*51de0*/  LDL.LU.64 R44, [R1+0x38] ;  /* 0x00003800012c7983 */ /* 0x002ea80000300a00 */
[----:B------:R-:W-:Y:S04]  /*51df0*/  STL.64 [R1+0x60], R36 ;  /* 0x0000602401007387 */ /* 0x000fe80000100a00 */
[----:B------:R1:W-:Y:S04]  /*51e00*/  STL.64 [R1+0x58], R10 ;  /* 0x0000580a01007387 */ /* 0x0003e80000100a00 */
[----:B-1----:R-:W3:Y:S01]  /*51e10*/  LDL.LU.64 R10, [R1+0x1148] ;  /* 0x00114800010a7983 */ /* 0x002ee20000300a00 */
[----:B------:R-:W-:-:S04]  /*51e20*/  IMAD.WIDE R8, R59, 0x4, R8 ;  /* 0x000000043b087825 */ /* 0x000fc800078e0208 */
[C---:B------:R-:W-:Y:S01]  /*51e30*/  IMAD.WIDE R4, R59.reuse, 0x4, R4 ;  /* 0x000000043b047825 */ /* 0x040fe200078e0204 */
[----:B------:R1:W-:Y:S04]  /*51e40*/  STL.64 [R1+0x13b8], R8 ;  /* 0x0013b80801007387 */ /* 0x0003e80000100a00 */
[----:B-1----:R-:W3:Y:S04]  /*51e50*/  LDL.LU.64 R8, [R1+0x10b8] ;  /* 0x0010b80001087983 */ /* 0x002ee80000300a00 */
[----:B------:R1:W-:Y:S04]  /*51e60*/  STL.64 [R1+0x13c0], R4 ;  /* 0x0013c00401007387 */ /* 0x0003e80000100a00 */
[----:B-1----:R-:W3:Y:S01]  /*51e70*/  LDL.LU.64 R4, [R1+0x898] ;  /* 0x0008980001047983 */ /* 0x002ee20000300a00 */
[----:B------:R-:W-:-:S04]  /*51e80*/  IMAD.WIDE R30, R59, 0x4, R30 ;  /* 0x000000043b1e7825 */ /* 0x000fc800078e021e */
[C---:B------:R-:W-:Y:S01]  /*51e90*/  IMAD.WIDE R28, R59.reuse, 0x4, R28 ;  /* 0x000000043b1c7825 */ /* 0x040fe200078e021c */
[----:B------:R-:W-:Y:S04]  /*51ea0*/  STL.64 [R1+0x13c8], R30 ;  /* 0x0013c81e01007387 */ /* 0x000fe80000100a00 */
[----:B------:R-:W-:Y:S01]  /*51eb0*/  STL.64 [R1+0x13d0], R28 ;  /* 0x0013d01c01007387 */ /* 0x000fe20000100a00 */
[----:B------:R-:W-:-:S03]  /*51ec0*/  IMAD.WIDE R26, R59, 0x4, R26 ;  /* 0x000000043b1a7825 */ /* 0x000fc600078e021a */
[----:B------:R-:W3:Y:S04]  /*51ed0*/  LDL.LU.64 R40, [R1+0x660] ;  /* 0x0006600001287983 */ /* 0x000ee80000300a00 */
[----:B------:R1:W-:Y:S01]  /*51ee0*/  STL.64 [R1+0x388], R26 ;  /* 0x0003881a01007387 */ /* 0x0003e20000100a00 */
[----:B------:R-:W-:-:S03]  /*51ef0*/  IMAD.WIDE R24, R59, 0x4, R24 ;  /* 0x000000043b187825 */ /* 0x000fc600078e0218 */
[----:B------:R-:W3:Y:S04]  /*51f00*/  LDL.LU.64 R38, [R1+0x378] ;  /* 0x0003780001267983 */ /* 0x000ee80000300a00 */
[----:B------:R1:W-:Y:S04]  /*51f10*/  STL.64 [R1+0x50], R24 ;  /* 0x0000501801007387 */ /* 0x0003e80000100a00 */
[----:B------:R-:W3:Y:S01]  /*51f20*/  LDL.LU.64 R36, [R1+0x20] ;  /* 0x0000200001247983 */ /* 0x000ee20000300a00 */
[----:B-1----:R-:W-:-:S03]  /*51f30*/  IMAD.WIDE R26, R59, 0x4, R6 ;  /* 0x000000043b1a7825 */ /* 0x002fc600078e0206 */
[----:B------:R-:W3:Y:S01]  /*51f40*/  LDL.LU.64 R6, [R1+0x1158] ;  /* 0x0011580001067983 */ /* 0x000ee20000300a00 */
[----:B------:R-:W-:-:S03]  /*51f50*/  IMAD.WIDE R24, R59, 0x4, R2 ;  /* 0x000000043b187825 */ /* 0x000fc600078e0202 */
[----:B------:R1:W-:Y:S04]  /*51f60*/  STL.64 [R1+0x48], R26 ;  /* 0x0000481a01007387 */ /* 0x0003e80000100a00 */
[----:B------:R-:W3:Y:S04]  /*51f70*/  LDL.LU.64 R2, [R1+0x10c8] ;  /* 0x0010c80001027983 */ /* 0x000ee80000300a00 */
[----:B------:R1:W-:Y:S04]  /*51f80*/  STL.64 [R1+0x40], R24 ;  /* 0x0000401801007387 */ /* 0x0003e80000100a00 */
[----:B------:R-:W3:Y:S01]  /*51f90*/  LDL.LU.64 R30, [R1+0x890] ;  /* 0x00089000011e7983 */ /* 0x000ee20000300a00 */
[----:B------:R-:W-:-:S05]  /*51fa0*/  IMAD.WIDE R20, R59, 0x4, R20 ;  /* 0x000000043b147825 */ /* 0x000fca00078e0214 */
[----:B------:R-:W-:Y:S04]  /*51fb0*/  STL.64 [R1+0x13f8], R20 ;  /* 0x0013f81401007387 */ /* 0x000fe80000100a00 */
[----:B------:R-:W3:Y:S01]  /*51fc0*/  LDL.LU.64 R28, [R1+0x628] ;  /* 0x00062800011c7983 */ /* 0x000ee20000300a00 */
[----:B------:R-:W-:-:S05]  /*51fd0*/  IMAD.WIDE R18, R59, 0x4, R18 ;  /* 0x000000043b127825 */ /* 0x000fca00078e0212 */
[----:B------:R4:W-:Y:S04]  /*51fe0*/  STL.64 [R1+0x1400], R18 ;  /* 0x0014001201007387 */ /* 0x0009e80000100a00 */
[----:B-1----:R-:W3:Y:S04]  /*51ff0*/  LDL.LU.64 R26, [R1+0x370] ;  /* 0x00037000011a7983 */ /* 0x002ee80000300a00 */
[----:B------:R-:W3:Y:S01]  /*52000*/  LDL.LU.64 R24, [R1+0x8] ;  /* 0x0000080001187983 */ /* 0x000ee20000300a00 */
[----:B----4-:R-:W-:-:S05]  /*52010*/  IMAD.WIDE R18, R59, 0x4, R16 ;  /* 0x000000043b127825 */ /* 0x010fca00078e0210 */
[----:B------:R1:W-:Y:S04]  /*52020*/  STL.64 [R1+0x1408], R18 ;  /* 0x0014081201007387 */ /* 0x0003e80000100a00 */
[----:B------:R-:W4:Y:S01]  /*52030*/  LDL.LU.64 R20, [R1+0x1168] ;  /* 0x0011680001147983 */ /* 0x000f220000300a00 */
[----:B------:R-:W-:-:S05]  /*52040*/  IMAD.WIDE R16, R59, 0x4, R14 ;  /* 0x000000043b107825 */ /* 0x000fca00078e020e */
[----:B------:R1:W-:Y:S04]  /*52050*/  STL.64 [R1+0x1410], R16 ;  /* 0x0014101001007387 */ /* 0x0003e80000100a00 */
[----:B-1----:R-:W4:Y:S01]  /*52060*/  LDL.LU.64 R18, [R1+0x10d8] ;  /* 0x0010d80001127983 */ /* 0x002f220000300a00 */
[----:B------:R-:W-:-:S05]  /*52070*/  IMAD.WIDE R14, R59, 0x4, R248 ;  /* 0x000000043b0e7825 */ /* 0x000fca00078e02f8 */
[----:B------:R1:W-:Y:S04]  /*52080*/  STL.64 [R1+0x380], R14 ;  /* 0x0003800e01007387 */ /* 0x0003e80000100a00 */
[----:B------:R-:W4:Y:S04]  /*52090*/  LDL.LU.64 R16, [R1+0x888] ;  /* 0x0008880001107983 */ /* 0x000f280000300a00 */
[----:B-1----:R-:W4:Y:S04]  /*520a0*/  LDL.LU.64 R14, [R1+0x620] ;  /* 0x00062000010e7983 */ /* 0x002f280000300a00 */
[----:B------:R-:W4:Y:S01]  /*520b0*/  LDL.LU.64 R248, [R1+0x368] ;  /* 0x0003680001f87983 */ /* 0x000f220000300a00 */
[----:B------:R-:W-:-:S04]  /*520c0*/  IMAD.WIDE R42, R59, 0x4, R42 ;  /* 0x000000043b2a7825 */ /* 0x000fc800078e022a */
[----:B------:R-:W-:-:S04]  /*520d0*/  IMAD.WIDE R12, R59, 0x4, R12 ;  /* 0x000000043b0c7825 */ /* 0x000fc800078e020c */
[----:B--2---:R-:W-:-:S05]  /*520e0*/  IMAD.WIDE R44, R59, 0x4, R44 ;  /* 0x000000043b2c7825 */ /* 0x004fca00078e022c */
[----:B------:R1:W-:Y:S04]  /*520f0*/  STL.64 [R1+0x1420], R44 ;  /* 0x0014202c01007387 */ /* 0x0003e80000100a00 */
[----:B-1----:R-:W2:Y:S01]  /*52100*/  LDL.LU.64 R44, [R1+0x2bf0] ;  /* 0x002bf000012c7983 */ /* 0x002ea20000300a00 */
[----:B---3--:R-:W-:-:S03]  /*52110*/  IMAD.WIDE R10, R59, 0x4, R10 ;  /* 0x000000043b0a7825 */ /* 0x008fc600078e020a */
[----:B------:R1:W-:Y:S04]  /*52120*/  STL.64 [R1+0x1428], R42 ;  /* 0x0014282a01007387 */ /* 0x0003e80000100a00 */
[----:B-1----:R-:W3:Y:S04]  /*52130*/  LDL.LU.64 R42, [R1+0x2be8] ;  /* 0x002be800012a7983 */ /* 0x002ee80000300a00 */
[----:B------:R1:W-:Y:S01]  /*52140*/  STL.64 [R1+0x1430], R12 ;  /* 0x0014300c01007387 */ /* 0x0003e20000100a00 */
[----:B------:R-:W-:-:S03]  /*52150*/  IMAD.WIDE R8, R59, 0x4, R8 ;  /* 0x000000043b087825 */ /* 0x000fc600078e0208 */
[----:B------:R1:W-:Y:S04]  /*52160*/  STL.64 [R1+0x1438], R10 ;  /* 0x0014380a01007387 */ /* 0x0003e80000100a00 */
[----:B-1----:R-:W2:Y:S04]  /*52170*/  LDL.LU.64 R12, [R1+0x1178] ;  /* 0x00117800010c7983 */ /* 0x002ea80000300a00 */
[----:B------:R1:W-:Y:S01]  /*52180*/  STL.64 [R1+0x1440], R8 ;  /* 0x0014400801007387 */ /* 0x0003e20000100a00 */
[----:B------:R-:W-:-:S03]  /*52190*/  IMAD.WIDE R4, R59, 0x4, R4 ;  /* 0x000000043b047825 */ /* 0x000fc600078e0204 */
[----:B------:R-:W2:Y:S04]  /*521a0*/  LDL.LU.64 R10, [R1+0x10e8] ;  /* 0x0010e800010a7983 */ /* 0x000ea80000300a00 */
[----:B------:R1:W-:Y:S01]  /*521b0*/  STL.64 [R1+0x1448], R4 ;  /* 0x0014480401007387 */ /* 0x0003e20000100a00 */
[----:B------:R-:W-:-:S03]  /*521c0*/  IMAD.WIDE R34, R59, 0x4, R34 ;  /* 0x000000043b227825 */ /* 0x000fc600078e0222 */
[----:B-1----:R-:W2:Y:S01]  /*521d0*/  LDL.LU.64 R8, [R1+0x878] ;  /* 0x0008780001087983 */ /* 0x002ea20000300a00 */
[----:B------:R-:W-:-:S03]  /*521e0*/  IMAD.WIDE R32, R59, 0x4, R32 ;  /* 0x000000043b207825 */ /* 0x000fc600078e0220 */
[----:B------:R-:W2:Y:S01]  /*521f0*/  LDL.LU.64 R4, [R1+0x5b8] ;  /* 0x0005b80001047983 */ /* 0x000ea20000300a00 */
[----:B------:R-:W-:-:S05]  /*52200*/  IMAD.WIDE R40, R59, 0x4, R40 ;  /* 0x000000043b287825 */ /* 0x000fca00078e0228 */
[----:B------:R1:W-:Y:S01]  /*52210*/  STL.64 [R1+0x1450], R40 ;  /* 0x0014502801007387 */ /* 0x0003e20000100a00 */
[----:B------:R-:W-:-:S04]  /*52220*/  IMAD.WIDE R38, R59, 0x4, R38 ;  /* 0x000000043b267825 */ /* 0x000fc800078e0226 */
[C---:B------:R-:W-:Y:S01]  /*52230*/  IMAD.WIDE R36, R59.reuse, 0x4, R36 ;  /* 0x000000043b247825 */ /* 0x040fe200078e0224 */
        /* <DEDUP_REMOVED lines=16> */
[----:B------:R1:W-:Y:S01]  /*52340*/  STL.64 [R1+0x1480], R2 ;  /* 0x0014800201007387 */ /* 0x0003e20000100a00 */
[----:B------:R-:W-:-:S03]  /*52350*/  IMAD.WIDE R28, R59, 0x4, R28 ;  /* 0x000000043b1c7825 */ /* 0x000fc600078e021c */
[----:B-1----:R-:W3:Y:S04]  /*52360*/  LDL.LU.64 R2, [R1+0x10f0] ;  /* 0x0010f00001027983 */ /* 0x002ee80000300a00 */
[----:B------:R1:W-:Y:S01]  /*52370*/  STL.64 [R1+0x1488], R30 ;  /* 0x0014881e01007387 */ /* 0x0003e20000100a00 */
[----:B------:R-:W-:-:S03]  /*52380*/  IMAD.WIDE R26, R59, 0x4, R26 ;  /* 0x000000043b1a7825 */ /* 0x000fc600078e021a */
[----:B-1----:R-:W3:Y:S01]  /*52390*/  LDL.LU.64 R30, [R1+0x2bb8] ;  /* 0x002bb800011e7983 */ /* 0x002ee20000300a00 */
[----:B------:R-:W-:-:S03]  /*523a0*/  IMAD.WIDE R24, R59, 0x4, R24 ;  /* 0x000000043b187825 */ /* 0x000fc600078e0218 */
[----:B------:R1:W-:Y:S04]  /*523b0*/  STL.64 [R1+0x1490], R28 ;  /* 0x0014901c01007387 */ /* 0x0003e80000100a00 */
[----:B-1----:R-:W3:Y:S04]  /*523c0*/  LDL.LU.64 R28, [R1+0x2bb0] ;  /* 0x002bb000011c7983 */ /* 0x002ee80000300a00 */
[----:B------:R1:W-:Y:S04]  /*523d0*/  STL.64 [R1+0x370], R26 ;  /* 0x0003701a01007387 */ /* 0x0003e80000100a00 */
[----:B-1----:R-:W3:Y:S01]  /*523e0*/  LDL.LU.64 R26, [R1+0x2ba8] ;  /* 0x002ba800011a7983 */ /* 0x002ee20000300a00 */
[----:B----4-:R-:W-:-:S03]  /*523f0*/  IMAD.WIDE R20, R59, 0x4, R20 ;  /* 0x000000043b147825 */ /* 0x010fc600078e0214 */
[----:B------:R1:W-:Y:S04]  /*52400*/  STL.64 [R1+0x14a0], R24 ;  /* 0x0014a01801007387 */ /* 0x0003e80000100a00 */
[----:B-1----:R-:W4:Y:S01]  /*52410*/  LDL.LU.64 R24, [R1+0x2ba0] ;  /* 0x002ba00001187983 */ /* 0x002f220000300a00 */
[----:B------:R-:W-:-:S03]  /*52420*/  IMAD.WIDE R18, R59, 0x4, R18 ;  /* 0x000000043b127825 */ /* 0x000fc600078e0212 */
[----:B------:R1:W-:Y:S04]  /*52430*/  STL.64 [R1+0x14a8], R22 ;  /* 0x0014a81601007387 */ /* 0x0003e80000100a00 */
[----:B-1----:R-:W3:Y:S01]  /*52440*/  LDL.LU.64 R22, [R1+0x2b98] ;  /* 0x002b980001167983 */ /* 0x002ee20000300a00 */
[----:B------:R-:W-:-:S03]  /*52450*/  IMAD.WIDE R16, R59, 0x4, R16 ;  /* 0x000000043b107825 */ /* 0x000fc600078e0210 */
[----:B------:R1:W-:Y:S01]  /*52460*/  STL.64 [R1+0x14b0], R250 ;  /* 0x0014b0fa01007387 */ /* 0x0003e20000100a00 */
[----:B------:R-:W-:-:S04]  /*52470*/  IMAD.WIDE R14, R59, 0x4, R14 ;  /* 0x000000043b0e7825 */ /* 0x000fc800078e020e */
[C---:B------:R-:W-:Y:S01]  /*52480*/  IMAD.WIDE R248, R59.reuse, 0x4, R248 ;  /* 0x000000043bf87825 */ /* 0x040fe200078e02f8 */
        /* <DEDUP_REMOVED lines=12> */
[----:B--2---:R-:W-:-:S04]  /*52550*/  IMAD.WIDE R12, R59, 0x4, R12 ;  /* 0x000000043b0c7825 */ /* 0x004fc800078e020c */
[----:B------:R-:W-:-:S04]  /*52560*/  IMAD.WIDE R10, R59, 0x4, R10 ;  /* 0x000000043b0a7825 */ /* 0x000fc800078e020a */
[----:B------:R-:W-:-:S04]  /*52570*/  IMAD.WIDE R8, R59, 0x4, R8 ;  /* 0x000000043b087825 */ /* 0x000fc800078e0208 */
[----:B------:R-:W-:-:S04]  /*52580*/  IMAD.WIDE R4, R59, 0x4, R4 ;  /* 0x000000043b047825 */ /* 0x000fc800078e0204 */
[----:B---3--:R-:W-:-:S05]  /*52590*/  IMAD.WIDE R248, R59, 0x4, R248 ;  /* 0x000000043bf87825 */ /* 0x008fca00078e02f8 */
[----:B------:R1:W-:Y:S04]  /*525a0*/  STL.64 [R1+0x14e0], R248 ;  /* 0x0014e0f801007387 */ /* 0x0003e80000100a00 */
[----:B-1----:R-:W2:Y:S04]  /*525b0*/  LDL.LU.64 R248, [R1+0x358] ;  /* 0x0003580001f87983 */ /* 0x002ea80000300a00 */
[----:B------:R1:W-:Y:S02]  /*525c0*/  STL.64 [R1+0x14e8], R86 ;  /* 0x0014e85601007387 */ /* 0x0003e40000100a00 */
[----:B-1----:R-:W-:-:S02]  /*525d0*/  IMAD.WIDE R86, R59, 0x4, R168 ;  /* 0x000000043b567825 */ /* 0x002fc400078e02a8 */
[----:B------:R-:W3:Y:S04]  /*525e0*/  LDL.LU.64 R168, [R1+0x868] ;  /* 0x0008680001a87983 */ /* 0x000ee80000300a00 */
        /* <DEDUP_REMOVED lines=14> */
[C---:B--2---:R-:W-:Y:S02]  /*526d0*/  IMAD.WIDE R250, R59.reuse, 0x4, R4 ;  /* 0x000000043bfa7825 */ /* 0x044fe400078e0204 */
[----:B------:R-:W2:Y:S04]  /*526e0*/  LDL.LU.64 R4, [R1+0x860] ;  /* 0x0008600001047983 */ /* 0x000ea80000300a00 */
[----:B------:R1:W-:Y:S02]  /*526f0*/  STL.64 [R1+0x1520], R250 ;  /* 0x001520fa01007387 */ /* 0x0003e40000100a00 */
[C---:B-1----:R-:W-:Y:S02]  /*52700*/  IMAD.WIDE R250, R59.reuse, 0x4, R88 ;  /* 0x000000043bfa7825 */ /* 0x042fe400078e0258 */
[----:B------:R-:W2:Y:S04]  /*52710*/  LDL.LU.64 R88, [R1+0x5b0] ;  /* 0x0005b00001587983 */ /* 0x000ea80000300a00 */
[----:B------:R1:W-:Y:S04]  /*52720*/  STL.64 [R1+0x1528], R250 ;  /* 0x001528fa01007387 */ /* 0x0003e80000100a00 */
[----:B-1----:R-:W4:Y:S04]  /*52730*/  LDL.LU.64 R250, [R1+0x1110] ;  /* 0x0011100001fa7983 */ /* 0x002f280000300a00 */
[----:B------:R1:W-:Y:S04]  /*52740*/  STL.64 [R1+0x1530], R170 ;  /* 0x001530aa01007387 */ /* 0x0003e80000100a00 */
[----:B-1----:R-:W4:Y:S04]  /*52750*/  LDL.LU.64 R170, [R1+0x1100] ;  /* 0x0011000001aa7983 */ /* 0x002f280000300a00 */
[----:B------:R1:W-:Y:S04]  /*52760*/  STL.64 [R1+0x1538], R6 ;  /* 0x0015380601007387 */ /* 0x0003e80000100a00 */
[----:B-1----:R-:W4:Y:S01]  /*52770*/  LDL.LU.64 R6, [R1+0x2b48] ;  /* 0x002b480001067983 */ /* 0x002f220000300a00 */
[----:B------:R-:W-:-:S04]  /*52780*/  IMAD.WIDE R2, R59, 0x4, R2 ;  /* 0x000000043b027825 */ /* 0x000fc800078e0202 */
[C---:B---3--:R-:W-:Y:S01]  /*52790*/  IMAD.WIDE R168, R59.reuse, 0x4, R168 ;  /* 0x000000043ba87825 */ /* 0x048fe200078e02a8 */
[----:B------:R1:W-:Y:S03]  /*527a0*/  STL.64 [R1+0x1540], R2 ;  /* 0x0015400201007387 */ /* 0x0003e60000100a00 */
[C---:B------:R-:W-:Y:S01]  /*527b0*/  IMAD.WIDE R248, R59.reuse, 0x4, R248 ;  /* 0x000000043bf87825 */ /* 0x040fe200078e02f8 */
[----:B-1----:R-:W3:Y:S04]  /*527c0*/  LDL.LU.64 R2, [R1+0x2b40] ;  /* 0x002b400001027983 */ /* 0x002ee80000300a00 */
[----:B------:R1:W-:Y:S04]  /*527d0*/  STL.64 [R1+0x1548], R168 ;  /* 0x001548a801007387 */ /* 0x0003e80000100a00 */
[----:B-1----:R-:W3:Y:S01]  /*527e0*/  LDL.LU.64 R168, [R1+0x598] ;  /* 0x0005980001a87983 */ /* 0x002ee20000300a00 */
[----:B--2---:R-:W-:-:S05]  /*527f0*/  IMAD.WIDE R88, R59, 0x4, R88 ;  /* 0x000000043b587825 */ /* 0x004fca00078e0258 */
[----:B------:R4:W-:Y:S02]  /*52800*/  STL.64 [R1+0x1550], R88 ;  /* 0x0015505801007387 */ /* 0x0009e40000100a00 */
[C---:B----4-:R-:W-:Y:S02]  /*52810*/  IMAD.WIDE R88, R59.reuse, 0x4, R6 ;  /* 0x000000043b587825 */ /* 0x050fe400078e0206 */
[----:B------:R-:W2:Y:S04]  /*52820*/  LDL.LU.64 R6, [R1+0x1198] ;  /* 0x0011980001067983 */ /* 0x000ea80000300a00 */
[----:B------:R1:W-:Y:S04]  /*52830*/  STL.64 [R1+0x358], R248 ;  /* 0x000358f801007387 */ /* 0x0003e80000100a00 */
[----:B------:R4:W-:Y:S01]  /*52840*/  STL.64 [R1+0x1560], R88 ;  /* 0x0015605801007387 */ /* 0x0009e20000100a00 */
[----:B-1----:R-:W-:-:S03]  /*52850*/  IMAD.WIDE R248, R59, 0x4, R90 ;  /* 0x000000043bf87825 */ /* 0x002fc600078e025a */
[----:B------:R-:W3:Y:S01]  /*52860*/  LDL.LU.64 R90, [R1+0x350] ;  /* 0x00035000015a7983 */ /* 0x000ee20000300a00 */
[----:B------:R-:W-:-:S03]  /*52870*/  IMAD.WIDE R170, R59, 0x4, R170 ;  /* 0x000000043baa7825 */ /* 0x000fc600078e02aa */
[----:B----4-:R-:W4:Y:S01]  /*52880*/  LDL.LU.64 R88, [R1+0x11b8] ;  /* 0x0011b80001587983 */ /* 0x010f220000300a00 */
[----:B------:R-:W-:-:S03]  /*52890*/  IMAD.WIDE R4, R59, 0x4, R4 ;  /* 0x000000043b047825 */ /* 0x000fc600078e0204 */
[----:B------:R1:W-:Y:S01]  /*528a0*/  STL.64 [R1+0x1568], R248 ;  /* 0x001568f801007387 */ /* 0x0003e20000100a00 */
[----:B------:R-:W-:-:S04]  /*528b0*/  IMAD.WIDE R86, R59, 0x4, R86 ;  /* 0x000000043b567825 */ /* 0x000fc800078e0256 */
[C---:B-1----:R-:W-:Y:S02]  /*528c0*/  IMAD.WIDE R248, R59.reuse, 0x4, R172 ;  /* 0x000000043bf87825 */ /* 0x042fe400078e02ac */
[----:B------:R-:W4:Y:S02]  /*528d0*/  LDL.LU.64 R172, [R1+0x348] ;  /* 0x0003480001ac7983 */ /* 0x000f240000300a00 */
[----:B--2---:R-:W-:-:S05]  /*528e0*/  IMAD.WIDE R6, R59, 0x4, R6 ;  /* 0x000000043b067825 */ /* 0x004fca00078e0206 */
[----:B------:R1:W-:Y:S04]  /*528f0*/  STL.64 [R1+0x1578], R6 ;  /* 0x0015780601007387 */ /* 0x0003e80000100a00 */
[----:B-1----:R-:W2:Y:S04]  /*52900*/  LDL.LU.64 R6, [R1+0x1120] ;  /* 0x0011200001067983 */ /* 0x002ea80000300a00 */
[----:B------:R1:W-:Y:S01]  /*52910*/  STL.64 [R1+0x1580], R170 ;  /* 0x001580aa01007387 */ /* 0x0003e20000100a00 */
[----:B---3--:R-:W-:-:S03]  /*52920*/  IMAD.WIDE R90, R59, 0x4, R90 ;  /* 0x000000043b5a7825 */ /* 0x008fc600078e025a */
[----:B-1----:R-:W3:Y:S04]  /*52930*/  LDL.LU.64 R170, [R1+0x850] ;  /* 0x0008500001aa7983 */ /* 0x002ee80000300a00 */
[----:B------:R1:W-:Y:S04]  /*52940*/  STL.64 [R1+0x1588], R4 ;  /* 0x0015880401007387 */ /* 0x0003e80000100a00 */
[----:B-1----:R-:W2:Y:S04]  /*52950*/  LDL.LU.64 R4, [R1+0x590] ;  /* 0x0005900001047983 */ /* 0x002ea80000300a00 */
[----:B------:R-:W-:Y:S04]  /*52960*/  STL.64 [R1+0x1570], R248 ;  /* 0x001570f801007387 */ /* 0x000fe80000100a00 */
[----:B------:R1:W-:Y:S04]  /*52970*/  STL.64 [R1+0x2a38], R248 ;  /* 0x002a38f801007387 */ /* 0x0003e80000100a00 */
[----:B-1----:R-:W2:Y:S04]  /*52980*/  LDL.LU.64 R248, [R1+0x858] ;  /* 0x0008580001f87983 */ /* 0x002ea80000300a00 */
[----:B------:R1:W-:Y:S04]  /*52990*/  STL.64 [R1+0x5a8], R86 ;  /* 0x0005a85601007387 */ /* 0x0003e80000100a00 */
[----:B-1----:R-:W2:Y:S04]  /*529a0*/  LDL.LU.64 R86, [R1+0x340] ;  /* 0x0003400001567983 */ /* 0x002ea80000300a00 */
[----:B------:R1:W-:Y:S02]  /*529b0*/  STL.64 [R1+0x350], R90 ;  /* 0x0003505a01007387 */ /* 0x0003e40000100a00 */
[----:B-1----:R-:W-:-:S02]  /*529c0*/  IMAD.WIDE R90, R59, 0x4, R92 ;  /* 0x000000043b5a7825 */ /* 0x002fc400078e025c */
[----:B------:R-:W2:Y:S02]  /*529d0*/  LDL.LU.64 R92, [R1+0x11a8] ;  /* 0x0011a800015c7983 */ /* 0x000ea40000300a00 */
[----:B------:R-:W-:-:S05]  /*529e0*/  IMAD.WIDE R8, R59, 0x4, R8 ;  /* 0x000000043b087825 */ /* 0x000fca00078e0208 */
[----:B------:R1:W-:Y:S04]  /*529f0*/  STL.64 [R1+0x15a0], R8 ;  /* 0x0015a00801007387 */ /* 0x0003e80000100a00 */
[----:B-1----:R-:W3:Y:S04]  /*52a00*/  LDL.LU.64 R8, [R1+0x11c8] ;  /* 0x0011c80001087983 */ /* 0x002ee80000300a00 */
[----:B------:R1:W-:Y:S04]  /*52a10*/  STL.64 [R1+0x15a8], R90 ;  /* 0x0015a85a01007387 */ /* 0x0003e80000100a00 */
[----:B-1----:R-:W3:Y:S01]  /*52a20*/  LDL.LU.64 R90, [R1+0x1130] ;  /* 0x00113000015a7983 */ /* 0x002ee20000300a00 */
[----:B------:R-:W-:-:S04]  /*52a30*/  IMAD.WIDE R174, R59, 0x4, R174 ;  /* 0x000000043bae7825 */ /* 0x000fc800078e02ae */
[----:B--2---:R-:W-:-:S05]  /*52a40*/  IMAD.WIDE R92, R59, 0x4, R92 ;  /* 0x000000043b5c7825 */ /* 0x004fca00078e025c */
[----:B------:R1:W-:Y:S02]  /*52a50*/  STL.64 [R1+0x15b8], R92 ;  /* 0x0015b85c01007387 */ /* 0x0003e40000100a00 */
[C---:B-1----:R-:W-:Y:S02]  /*52a60*/  IMAD.WIDE R92, R59.reuse, 0x4, R250 ;  /* 0x000000043b5c7825 */ /* 0x042fe400078e02fa */
[----:B------:R-:W2:Y:S04]  /*52a70*/  LDL.LU.64 R250, [R1+0x848] ;  /* 0x0008480001fa7983 */ /* 0x000ea80000300a00 */
[----:B------:R1:W-:Y:S02]  /*52a80*/  STL.64 [R1+0x15c0], R92 ;  /* 0x0015c05c01007387 */ /* 0x0003e40000100a00 */
[----:B-1----:R-:W-:-:S02]  /*52a90*/  IMAD.WIDE R92, R59, 0x4, R248 ;  /* 0x000000043b5c7825 */ /* 0x002fc400078e02f8 */
[----:B------:R-:W2:Y:S04]  /*52aa0*/  LDL.LU.64 R248, [R1+0x588] ;  /* 0x0005880001f87983 */ /* 0x000ea80000300a00 */
[----:B------:R-:W-:Y:S04]  /*52ab0*/  STL.64 [R1+0x15b0], R174 ;  /* 0x0015b0ae01007387 */ /* 0x000fe80000100a00 */
[----:B------:R1:W-:Y:S04]  /*52ac0*/  STL.64 [R1+0x15c8], R92 ;  /* 0x0015c85c01007387 */ /* 0x0003e80000100a00 */
[----:B------:R-:W-:Y:S01]  /*52ad0*/  STL.64 [R1+0x2a40], R174 ;  /* 0x002a40ae01007387 */ /* 0x000fe20000100a00 */
[----:B-1----:R-:W-:-:S03]  /*52ae0*/  IMAD.WIDE R92, R59, 0x4, R168 ;  /* 0x000000043b5c7825 */ /* 0x002fc600078e02a8 */
[----:B------:R-:W2:Y:S01]  /*52af0*/  LDL.LU.64 R168, [R1+0x338] ;  /* 0x0003380001a87983 */ /* 0x000ea20000300a00 */
[----:B----4-:R-:W-:-:S03]  /*52b00*/  IMAD.WIDE R172, R59, 0x4, R172 ;  /* 0x000000043bac7825 */ /* 0x010fc600078e02ac */
[----:B------:R1:W-:Y:S01]  /*52b10*/  STL.64 [R1+0x15d0], R92 ;  /* 0x0015d05c01007387 */ /* 0x0003e20000100a00 */
[----:B------:R-:W-:-:S03]  /*52b20*/  IMAD.WIDE R10, R59, 0x4, R10 ;  /* 0x000000043b0a7825 */ /* 0x000fc600078e020a */
[----:B------:R-:W-:Y:S04]  /*52b30*/  STL.64 [R1+0x348], R172 ;  /* 0x000348ac01007387 */ /* 0x000fe80000100a00 */
[----:B------:R4:W-:Y:S01]  /*52b40*/  STL.64 [R1+0x15e0], R10 ;  /* 0x0015e00a01007387 */ /* 0x0009e20000100a00 */
[----:B-1----:R-:W-:-:S05]  /*52b50*/  IMAD.WIDE R92, R59, 0x4, R94 ;  /* 0x000000043b5c7825 */ /* 0x002fca00078e025e */
[----:B------:R3:W-:Y:S01]  /*52b60*/  STL.64 [R1+0x15e8], R92 ;  /* 0x0015e85c01007387 */ /* 0x0007e20000100a00 */
[----:B----4-:R-:W-:-:S03]  /*52b70*/  IMAD.WIDE R10, R59, 0x4, R88 ;  /* 0x000000043b0a7825 */ /* 0x010fc600078e0258 */
[----:B------:R-:W4:Y:S04]  /*52b80*/  LDL.LU.64 R94, [R1+0x11e0] ;  /* 0x0011e000015e7983 */ /* 0x000f280000300a00 */
[----:B------:R-:W4:Y:S01]  /*52b90*/  LDL.LU.64 R88, [R1+0x1140] ;  /* 0x0011400001587983 */ /* 0x000f220000300a00 */
[----:B------:R-:W-:-:S03]  /*52ba0*/  IMAD.WIDE R6, R59, 0x4, R6 ;  /* 0x000000043b067825 */ /* 0x000fc600078e0206 */
[----:B------:R1:W-:Y:S01]  /*52bb0*/  STL.64 [R1+0x15f8], R10 ;  /* 0x0015f80a01007387 */ /* 0x0003e20000100a00 */
[----:B------:R-:W-:-:S04]  /*52bc0*/  IMAD.WIDE R172, R59, 0x4, R176 ;  /* 0x000000043bac7825 */ /* 0x000fc800078e02b0 */
[C---:B---3--:R-:W-:Y:S01]  /*52bd0*/  IMAD.WIDE R92, R59.reuse, 0x4, R170 ;  /* 0x000000043b5c7825 */ /* 0x048fe200078e02aa */
[----:B-1----:R-:W3:Y:S04]  /*52be0*/  LDL.LU.64 R10, [R1+0x840] ;  /* 0x00084000010a7983 */ /* 0x002ee80000300a00 */
[----:B------:R1:W-:Y:S01]  /*52bf0*/  STL.64 [R1+0x1600], R6 ;  /* 0x0016000601007387 */ /* 0x0003e20000100a00 */
[----:B------:R-:W-:-:S03]  /*52c00*/  IMAD.WIDE R86, R59, 0x4, R86 ;  /* 0x000000043b567825 */ /* 0x000fc600078e0256 */
[----:B-1----:R-:W3:Y:S04]  /*52c10*/  LDL.LU.64 R6, [R1+0x580] ;  /* 0x0005800001067983 */ /* 0x002ee80000300a00 */
[----:B------:R-:W-:Y:S04]  /*52c20*/  STL.64 [R1+0x15f0], R172 ;  /* 0x0015f0ac01007387 */ /* 0x000fe80000100a00 */
[----:B------:R1:W-:Y:S04]  /*52c30*/  STL.64 [R1+0x1608], R92 ;  /* 0x0016085c01007387 */ /* 0x0003e80000100a00 */
[----:B------:R-:W-:Y:S01]  /*52c40*/  STL.64 [R1+0x2a48], R172 ;  /* 0x002a48ac01007387 */ /* 0x000fe20000100a00 */
[----:B-1----:R-:W-:-:S03]  /*52c50*/  IMAD.WIDE R92, R59, 0x4, R4 ;  /* 0x000000043b5c7825 */ /* 0x002fc600078e0204 */
[----:B------:R-:W3:Y:S04]  /*52c60*/  LDL.LU.64 R4, [R1+0x330] ;  /* 0x0003300001047983 */ /* 0x000ee80000300a00 */
[----:B------:R1:W-:Y:S04]  /*52c70*/  STL.64 [R1+0x1610], R92 ;  /* 0x0016105c01007387 */ /* 0x0003e80000100a00 */
[----:B------:R1:W-:Y:S02]  /*52c80*/  STL.64 [R1+0x340], R86 ;  /* 0x0003405601007387 */ /* 0x0003e40000100a00 */
[----:B-1----:R-:W-:-:S04]  /*52c90*/  IMAD.WIDE R92, R59, 0x4, R12 ;  /* 0x000000043b5c7825 */ /* 0x002fc800078e020c */
[C---:B------:R-:W-:Y:S01]  /*52ca0*/  IMAD.WIDE R12, R59.reuse, 0x4, R96 ;  /* 0x000000043b0c7825 */ /* 0x040fe200078e0260 */
[----:B------:R-:W3:Y:S04]  /*52cb0*/  LDL.LU.64 R86, [R1+0x11f0] ;  /* 0x0011f00001567983 */ /* 0x000ee80000300a00 */
[----:B------:R-:W-:Y:S04]  /*52cc0*/  STL.64 [R1+0x1620], R92 ;  /* 0x0016205c01007387 */ /* 0x000fe80000100a00 */
[----:B------:R1:W-:Y:S04]  /*52cd0*/  STL.64 [R1+0x1628], R12 ;  /* 0x0016280c01007387 */ /* 0x0003e80000100a00 */
[----:B------:R-:W3:Y:S01]  /*52ce0*/  LDL.LU.64 R174, [R1+0x1150] ;  /* 0x0011500001ae7983 */ /* 0x000ee20000300a00 */
[----:B-1----:R-:W-:-:S04]  /*52cf0*/  IMAD.WIDE R12, R59, 0x4, R8 ;  /* 0x000000043b0c7825 */ /* 0x002fc800078e0208 */
[C---:B------:R-:W-:Y:S01]  /*52d00*/  IMAD.WIDE R8, R59.reuse, 0x4, R90 ;  /* 0x000000043b087825 */ /* 0x040fe200078e025a */
[----:B------:R-:W-:Y:S04]  /*52d10*/  STL.64 [R1+0x1638], R12 ;  /* 0x0016380c01007387 */ /* 0x000fe80000100a00 */
[----:B------:R-:W3:Y:S04]  /*52d20*/  LDL.LU.64 R90, [R1+0x838] ;  /* 0x00083800015a7983 */ /* 0x000ee80000300a00 */
[----:B------:R2:W-:Y:S02]  /*52d30*/  STL.64 [R1+0x1640], R8 ;  /* 0x0016400801007387 */ /* 0x0005e40000100a00 */
[----:B--2---:R-:W-:-:S02]  /*52d40*/  IMAD.WIDE R8, R59, 0x4, R250 ;  /* 0x000000043b087825 */ /* 0x004fc400078e02fa */
[----:B------:R-:W2:Y:S02]  /*52d50*/  LDL.LU.64 R250, [R1+0x578] ;  /* 0x0005780001fa7983 */ /* 0x000ea40000300a00 */
[----:B------:R-:W-:-:S05]  /*52d60*/  IMAD.WIDE R170, R59, 0x4, R178 ;  /* 0x000000043baa7825 */ /* 0x000fca00078e02b2 */
[----:B------:R-:W-:Y:S04]  /*52d70*/  STL.64 [R1+0x1630], R170 ;  /* 0x001630aa01007387 */ /* 0x000fe80000100a00 */
[----:B------:R1:W-:Y:S04]  /*52d80*/  STL.64 [R1+0x1648], R8 ;  /* 0x0016480801007387 */ /* 0x0003e80000100a00 */
[----:B------:R-:W-:Y:S01]  /*52d90*/  STL.64 [R1+0x2a50], R170 ;  /* 0x002a50aa01007387 */ /* 0x000fe20000100a00 */
[----:B------:R-:W-:-:S03]  /*52da0*/  IMAD.WIDE R12, R59, 0x4, R248 ;  /* 0x000000043b0c7825 */ /* 0x000fc600078e02f8 */
[----:B------:R-:W2:Y:S01]  /*52db0*/  LDL.LU.64 R92, [R1+0x328] ;  /* 0x00032800015c7983 */ /* 0x000ea20000300a00 */
[----:B------:R-:W-:-:S03]  /*52dc0*/  IMAD.WIDE R14, R59, 0x4, R14 ;  /* 0x000000043b0e7825 */ /* 0x000fc600078e020e */
[----:B------:R1:W-:Y:S02]  /*52dd0*/  STL.64 [R1+0x588], R12 ;  /* 0x0005880c01007387 */ /* 0x0003e40000100a00 */
[----:B-1----:R-:W-:-:S05]  /*52de0*/  IMAD.WIDE R8, R59, 0x4, R168 ;  /* 0x000000043b087825 */ /* 0x002fca00078e02a8 */
[----:B------:R1:W-:Y:S01]  /*52df0*/  STL.64 [R1+0x338], R8 ;  /* 0x0003380801007387 */ /* 0x0003e20000100a00 */
[----:B------:R-:W-:-:S03]  /*52e00*/  IMAD.WIDE R12, R59, 0x4, R98 ;  /* 0x000000043b0c7825 */ /* 0x000fc600078e0262 */
[----:B-1----:R-:W2:Y:S04]  /*52e10*/  LDL.LU.64 R8, [R1+0x1220] ;  /* 0x0012200001087983 */ /* 0x002ea80000300a00 */
[----:B------:R4:W-:Y:S04]  /*52e20*/  STL.64 [R1+0x1660], R14 ;  /* 0x0016600e01007387 */ /* 0x0009e80000100a00 */
[----:B------:R-:W2:Y:S04]  /*52e30*/  LDL.LU.64 R248, [R1+0x1160] ;  /* 0x0011600001f87983 */ /* 0x000ea80000300a00 */
[----:B------:R1:W-:Y:S01]  /*52e40*/  STL.64 [R1+0x1668], R12 ;  /* 0x0016680c01007387 */ /* 0x0003e20000100a00 */
[----:B------:R-:W-:-:S04]  /*52e50*/  IMAD.WIDE R168, R59, 0x4, R180 ;  /* 0x000000043ba87825 */ /* 0x000fc800078e02b4 */
[----:B----4-:R-:W-:-:S04]  /*52e60*/  IMAD.WIDE R14, R59, 0x4, R94 ;  /* 0x000000043b0e7825 */ /* 0x010fc800078e025e */
[C---:B-1----:R-:W-:Y:S02]  /*52e70*/  IMAD.WIDE R12, R59.reuse, 0x4, R88 ;  /* 0x000000043b0c7825 */ /* 0x042fe400078e0258 */
[----:B------:R-:W4:Y:S02]  /*52e80*/  LDL.LU.64 R88, [R1+0x830] ;  /* 0x0008300001587983 */ /* 0x000f240000300a00 */
[C---:B---3--:R-:W-:Y:S02]  /*52e90*/  IMAD.WIDE R10, R59.reuse, 0x4, R10 ;  /* 0x000000043b0a7825 */ /* 0x048fe400078e020a */
[----:B------:R-:W-:Y:S04]  /*52ea0*/  STL.64 [R1+0x1678], R14 ;  /* 0x0016780e01007387 */ /* 0x000fe80000100a00 */
[----:B------:R1:W-:Y:S04]  /*52eb0*/  STL.64 [R1+0x1680], R12 ;  /* 0x0016800c01007387 */ /* 0x0003e80000100a00 */
[----:B------:R-:W-:Y:S04]  /*52ec0*/  STL.64 [R1+0x1670], R168 ;  /* 0x001670a801007387 */ /* 0x000fe80000100a00 */
[----:B------:R-:W-:Y:S04]  /*52ed0*/  STL.64 [R1+0x2a58], R168 ;  /* 0x002a58a801007387 */ /* 0x000fe80000100a00 */
[----:B------:R3:W-:Y:S04]  /*52ee0*/  STL.64 [R1+0x1688], R10 ;  /* 0x0016880a01007387 */ /* 0x0007e80000100a00 */
[----:B------:R-:W4:Y:S01]  /*52ef0*/  LDL.LU.64 R94, [R1+0x570] ;  /* 0x00057000015e7983 */ /* 0x000f220000300a00 */
[----:B-1----:R-:W-:-:S04]  /*52f00*/  IMAD.WIDE R12, R59, 0x4, R16 ;  /* 0x000000043b0c7825 */ /* 0x002fc800078e0210 */
[C---:B---3--:R-:W-:Y:S02]  /*52f10*/  IMAD.WIDE R10, R59.reuse, 0x4, R6 ;  /* 0x000000043b0a7825 */ /* 0x048fe400078e0206 */
[----:B------:R-:W3:Y:S04]  /*52f20*/  LDL.LU.64 R6, [R1+0x320] ;  /* 0x0003200001067983 */ /* 0x000ee80000300a00 */
[----:B------:R1:W-:Y:S01]  /*52f30*/  STL.64 [R1+0x580], R10 ;  /* 0x0005800a01007387 */ /* 0x0003e20000100a00 */
[----:B------:R-:W-:-:S05]  /*52f40*/  IMAD.WIDE R4, R59, 0x4, R4 ;  /* 0x000000043b047825 */ /* 0x000fca00078e0204 */
[----:B------:R1:W-:Y:S02]  /*52f50*/  STL.64 [R1+0x330], R4 ;  /* 0x0003300401007387 */ /* 0x0003e40000100a00 */
[C---:B-1----:R-:W-:Y:S02]  /*52f60*/  IMAD.WIDE R10, R59.reuse, 0x4, R100 ;  /* 0x000000043b0a7825 */ /* 0x042fe400078e0264 */
[----:B------:R-:W3:Y:S04]  /*52f70*/  LDL.LU.64 R4, [R1+0x1268] ;  /* 0x0012680001047983 */ /* 0x000ee80000300a00 */
[----:B------:R1:W-:Y:S04]  /*52f80*/  STL.64 [R1+0x16a0], R12 ;  /* 0x0016a00c01007387 */ /* 0x0003e80000100a00 */
[----:B------:R1:W-:Y:S01]  /*52f90*/  STL.64 [R1+0x16a8], R10 ;  /* 0x0016a80a01007387 */ /* 0x0003e20000100a00 */
[----:B------:R-:W-:-:S04]  /*52fa0*/  IMAD.WIDE R98, R59, 0x4, R182 ;  /* 0x000000043b627825 */ /* 0x000fc800078e02b6 */
[C---:B-1----:R-:W-:Y:S01]  /*52fb0*/  IMAD.WIDE R12, R59.reuse, 0x4, R86 ;  /* 0x000000043b0c7825 */ /* 0x042fe200078e0256 */
[----:B------:R-:W3:Y:S03]  /*52fc0*/  LDL.LU.64 R10, [R1+0x1170] ;  /* 0x00117000010a7983 */ /* 0x000ee60000300a00 */
[C---:B------:R-:W-:Y:S01]  /*52fd0*/  IMAD.WIDE R14, R59.reuse, 0x4, R174 ;  /* 0x000000043b0e7825 */ /* 0x040fe200078e02ae */
[----:B------:R-:W3:Y:S04]  /*52fe0*/  LDL.LU.64 R86, [R1+0x828] ;  /* 0x0008280001567983 */ /* 0x000ee80000300a00 */
[----:B------:R1:W-:Y:S02]  /*52ff0*/  STL.64 [R1+0x16b8], R12 ;  /* 0x0016b80c01007387 */ /* 0x0003e40000100a00 */
[----:B-1----:R-:W-:-:S02]  /*53000*/  IMAD.WIDE R12, R59, 0x4, R90 ;  /* 0x000000043b0c7825 */ /* 0x002fc400078e025a */
[----:B------:R-:W3:Y:S04]  /*53010*/  LDL.LU.64 R90, [R1+0x568] ;  /* 0x00056800015a7983 */ /* 0x000ee80000300a00 */
[----:B------:R-:W-:Y:S04]  /*53020*/  STL.64 [R1+0x16c0], R14 ;  /* 0x0016c00e01007387 */ /* 0x000fe80000100a00 */
[----:B------:R-:W-:Y:S04]  /*53030*/  STL.64 [R1+0x16b0], R98 ;  /* 0x0016b06201007387 */ /* 0x000fe80000100a00 */
[----:B------:R2:W-:Y:S04]  /*53040*/  STL.64 [R1+0x16c8], R12 ;  /* 0x0016c80c01007387 */ /* 0x0005e80000100a00 */
[----:B------:R-:W-:Y:S01]  /*53050*/  STL.64 [R1+0x2a60], R98 ;  /* 0x002a606201007387 */ /* 0x000fe20000100a00 */
[----:B--2---:R-:W-:-:S03]  /*53060*/  IMAD.WIDE R12, R59, 0x4, R250 ;  /* 0x000000043b0c7825 */ /* 0x004fc600078e02fa */
[----:B------:R-:W2:Y:S04]  /*53070*/  LDL.LU.64 R250, [R1+0x318] ;  /* 0x0003180001fa7983 */ /* 0x000ea80000300a00 */
[----:B------:R1:W-:Y:S01]  /*53080*/  STL.64 [R1+0x578], R12 ;  /* 0x0005780c01007387 */ /* 0x0003e20000100a00 */
[----:B------:R-:W-:-:S04]  /*53090*/  IMAD.WIDE R14, R59, 0x4, R102 ;  /* 0x000000043b0e7825 */ /* 0x000fc800078e0266 */
[----:B-1----:R-:W-:-:S04]  /*530a0*/  IMAD.WIDE R12, R59, 0x4, R18 ;  /* 0x000000043b0c7825 */ /* 0x002fc800078e0212 */
[----:B------:R-:W-:-:S05]  /*530b0*/  IMAD.WIDE R16, R59, 0x4, R92 ;  /* 0x000000043b107825 */ /* 0x000fca00078e025c */
[----:B------:R-:W-:Y:S04]  /*530c0*/  STL.64 [R1+0x328], R16 ;  /* 0x0003281001007387 */ /* 0x000fe80000100a00 */
[----:B------:R1:W-:Y:S04]  /*530d0*/  STL.64 [R1+0x16e0], R12 ;  /* 0x0016e00c01007387 */ /* 0x0003e80000100a00 */
[----:B------:R-:W-:Y:S04]  /*530e0*/  STL.64 [R1+0x16e8], R14 ;  /* 0x0016e80e01007387 */ /* 0x000fe80000100a00 */
[----:B------:R-:W2:Y:S01]  /*530f0*/  LDL.LU.64 R174, [R1+0x1298] ;  /* 0x0012980001ae7983 */ /* 0x000ea20000300a00 */
[----:B-1----:R-:W-:-:S05]  /*53100*/  IMAD.WIDE R12, R59, 0x4, R8 ;  /* 0x000000043b0c7825 */ /* 0x002fca00078e0208 */
[----:B------:R-:W-:Y:S01]  /*53110*/  STL.64 [R1+0x16f8], R12 ;  /* 0x0016f80c01007387 */ /* 0x000fe20000100a00 */
[----:B------:R-:W-:-:S03]  /*53120*/  IMAD.WIDE R8, R59, 0x4, R248 ;  /* 0x000000043b087825 */ /* 0x000fc600078e02f8 */
[----:B------:R-:W2:Y:S04]  /*53130*/  LDL.LU.64 R92, [R1+0x1180] ;  /* 0x00118000015c7983 */ /* 0x000ea80000300a00 */
[----:B------:R1:W-:Y:S04]  /*53140*/  STL.64 [R1+0x1700], R8 ;  /* 0x0017000801007387 */ /* 0x0003e80000100a00 */
[----:B-1----:R-:W2:Y:S01]  /*53150*/  LDL.LU.64 R8, [R1+0x820] ;  /* 0x0008200001087983 */ /* 0x002ea20000300a00 */
[----:B----4-:R-:W-:-:S03]  /*53160*/  IMAD.WIDE R12, R59, 0x4, R88 ;  /* 0x000000043b0c7825 */ /* 0x010fc600078e0258 */
[----:B------:R-:W4:Y:S04]  /*53170*/  LDL.LU.64 R248, [R1+0x560] ;  /* 0x0005600001f87983 */ /* 0x000f280000300a00 */
[----:B------:R-:W4:Y:S01]  /*53180*/  LDL.LU.64 R88, [R1+0x310] ;  /* 0x0003100001587983 */ /* 0x000f220000300a00 */
[----:B------:R-:W-:-:S03]  /*53190*/  IMAD.WIDE R96, R59, 0x4, R184 ;  /* 0x000000043b607825 */ /* 0x000fc600078e02b8 */
[----:B------:R1:W-:Y:S01]  /*531a0*/  STL.64 [R1+0x1708], R12 ;  /* 0x0017080c01007387 */ /* 0x0003e20000100a00 */
[----:B------:R-:W-:-:S03]  /*531b0*/  IMAD.WIDE R14, R59, 0x4, R20 ;  /* 0x000000043b0e7825 */ /* 0x000fc600078e0214 */
[----:B------:R-:W-:Y:S04]  /*531c0*/  STL.64 [R1+0x16f0], R96 ;  /* 0x0016f06001007387 */ /* 0x000fe80000100a00 */
[----:B------:R-:W-:Y:S01]  /*531d0*/  STL.64 [R1+0x2a68], R96 ;  /* 0x002a686001007387 */ /* 0x000fe20000100a00 */
[----:B-1----:R-:W-:-:S05]  /*531e0*/  IMAD.WIDE R12, R59, 0x4, R94 ;  /* 0x000000043b0c7825 */ /* 0x002fca00078e025e */
[----:B------:R1:W-:Y:S01]  /*531f0*/  STL.64 [R1+0x570], R12 ;  /* 0x0005700c01007387 */ /* 0x0003e20000100a00 */
[----:B---3--:R-:W-:-:S05]  /*53200*/  IMAD.WIDE R6, R59, 0x4, R6 ;  /* 0x000000043b067825 */ /* 0x008fca00078e0206 */
[----:B------:R3:W-:Y:S01]  /*53210*/  STL.64 [R1+0x320], R6 ;  /* 0x0003200601007387 */ /* 0x0007e20000100a00 */
[----:B-1----:R-:W-:-:S04]  /*53220*/  IMAD.WIDE R12, R59, 0x4, R104 ;  /* 0x000000043b0c7825 */ /* 0x002fc800078e0268 */
[C---:B------:R-:W-:Y:S01]  /*53230*/  IMAD.WIDE R94, R59.reuse, 0x4, R186 ;  /* 0x000000043b5e7825 */ /* 0x040fe200078e02ba */
[----:B---3--:R-:W3:Y:S04]  /*53240*/  LDL.LU.64 R6, [R1+0x12a0] ;  /* 0x0012a00001067983 */ /* 0x008ee80000300a00 */
[----:B------:R1:W-:Y:S04]  /*53250*/  STL.64 [R1+0x1720], R14 ;  /* 0x0017200e01007387 */ /* 0x0003e80000100a00 */
[----:B------:R1:W-:Y:S02]  /*53260*/  STL.64 [R1+0x1728], R12 ;  /* 0x0017280c01007387 */ /* 0x0003e40000100a00 */
[----:B-1----:R-:W-:-:S02]  /*53270*/  IMAD.WIDE R14, R59, 0x4, R4 ;  /* 0x000000043b0e7825 */ /* 0x002fc400078e0204 */
[----:B------:R-:W3:Y:S04]  /*53280*/  LDL.LU.64 R4, [R1+0x1190] ;  /* 0x0011900001047983 */ /* 0x000ee80000300a00 */
[----:B------:R-:W-:Y:S01]  /*53290*/  STL.64 [R1+0x1738], R14 ;  /* 0x0017380e01007387 */ /* 0x000fe20000100a00 */
[----:B------:R-:W-:-:S04]  /*532a0*/  IMAD.WIDE R12, R59, 0x4, R10 ;  /* 0x000000043b0c7825 */ /* 0x000fc800078e020a */
[C---:B------:R-:W-:Y:S02]  /*532b0*/  IMAD.WIDE R10, R59.reuse, 0x4, R86 ;  /* 0x000000043b0a7825 */ /* 0x040fe400078e0256 */
[----:B------:R-:W3:Y:S04]  /*532c0*/  LDL.LU.64 R86, [R1+0x818] ;  /* 0x0008180001567983 */ /* 0x000ee80000300a00 */
[----:B------:R-:W-:Y:S04]  /*532d0*/  STL.64 [R1+0x1740], R12 ;  /* 0x0017400c01007387 */ /* 0x000fe80000100a00 */
[----:B------:R-:W-:Y:S04]  /*532e0*/  STL.64 [R1+0x1730], R94 ;  /* 0x0017305e01007387 */ /* 0x000fe80000100a00 */
[----:B------:R1:W-:Y:S04]  /*532f0*/  STL.64 [R1+0x1748], R10 ;  /* 0x0017480a01007387 */ /* 0x0003e80000100a00 */
[----:B------:R-:W-:Y:S04]  /*53300*/  STL.64 [R1+0x2a70], R94 ;  /* 0x002a705e01007387 */ /* 0x000fe80000100a00 */
[----:B------:R-:W3:Y:S01]  /*53310*/  LDL.LU.64 R176, [R1+0x558] ;  /* 0x0005580001b07983 */ /* 0x000ee20000300a00 */
[----:B-1----:R-:W-:-:S03]  /*53320*/  IMAD.WIDE R10, R59, 0x4, R90 ;  /* 0x000000043b0a7825 */ /* 0x002fc600078e025a */
[----:B------:R-:W3:Y:S04]  /*53330*/  LDL.LU.64 R90, [R1+0x308] ;  /* 0x00030800015a7983 */ /* 0x000ee80000300a00 */
[----:B------:R2:W-:Y:S01]  /*53340*/  STL.64 [R1+0x568], R10 ;  /* 0x0005680a01007387 */ /* 0x0005e20000100a00 */
[----:B------:R-:W-:-:S04]  /*53350*/  IMAD.WIDE R14, R59, 0x4, R22 ;  /* 0x000000043b0e7825 */ /* 0x000fc800078e0216 */
[----:B--2---:R-:W-:-:S05]  /*53360*/  IMAD.WIDE R10, R59, 0x4, R250 ;  /* 0x000000043b0a7825 */ /* 0x004fca00078e02fa */
[----:B------:R1:W-:Y:S04]  /*53370*/  STL.64 [R1+0x318], R10 ;  /* 0x0003180a01007387 */ /* 0x0003e80000100a00 */
[----:B-1----:R-:W2:Y:S04]  /*53380*/  LDL.LU.64 R10, [R1+0x12a8] ;  /* 0x0012a800010a7983 */ /* 0x002ea80000300a00 */
[----:B------:R1:W-:Y:S04]  /*53390*/  STL.64 [R1+0x1760], R14 ;  /* 0x0017600e01007387 */ /* 0x0003e80000100a00 */
[----:B------:R-:W2:Y:S01]  /*533a0*/  LDL.LU.64 R250, [R1+0x11a0] ;  /* 0x0011a00001fa7983 */ /* 0x000ea20000300a00 */
[----:B------:R-:W-:-:S04]  /*533b0*/  IMAD.WIDE R12, R59, 0x4, R106 ;  /* 0x000000043b0c7825 */ /* 0x000fc800078e026a */
[C---:B------:R-:W-:Y:S01]  /*533c0*/  IMAD.WIDE R188, R59.reuse, 0x4, R188 ;  /* 0x000000043bbc7825 */ /* 0x040fe200078e02bc */
[----:B------:R1:W-:Y:S03]  /*533d0*/  STL.64 [R1+0x1768], R12 ;  /* 0x0017680c01007387 */ /* 0x0003e60000100a00 */
[C---:B------:R-:W-:Y:S01]  /*533e0*/  IMAD.WIDE R16, R59.reuse, 0x4, R174 ;  /* 0x000000043b107825 */ /* 0x040fe200078e02ae */
[----:B------:R-:W-:Y:S04]  /*533f0*/  STL.64 [R1+0x2a78], R188 ;  /* 0x002a78bc01007387 */ /* 0x000fe80000100a00 */
[----:B------:R-:W-:Y:S01]  /*53400*/  STL.64 [R1+0x1778], R16 ;  /* 0x0017781001007387 */ /* 0x000fe20000100a00 */
[----:B------:R-:W-:-:S04]  /*53410*/  IMAD.WIDE R190, R59, 0x4, R190 ;  /* 0x000000043bbe7825 */ /* 0x000fc800078e02be */
[C---:B-1----:R-:W-:Y:S02]  /*53420*/  IMAD.WIDE R14, R59.reuse, 0x4, R92 ;  /* 0x000000043b0e7825 */ /* 0x042fe400078e025c */
[----:B------:R-:W2:Y:S04]  /*53430*/  LDL.LU.64 R92, [R1+0x810] ;  /* 0x00081000015c7983 */ /* 0x000ea80000300a00 */
[----:B------:R4:W-:Y:S01]  /*53440*/  STL.64 [R1+0x1780], R14 ;  /* 0x0017800e01007387 */ /* 0x0009e20000100a00 */
[----:B------:R-:W-:-:S03]  /*53450*/  IMAD.WIDE R12, R59, 0x4, R8 ;  /* 0x000000043b0c7825 */ /* 0x000fc600078e0208 */
[----:B------:R-:W2:Y:S04]  /*53460*/  LDL.LU.64 R8, [R1+0x550] ;  /* 0x0005500001087983 */ /* 0x000ea80000300a00 */
[----:B------:R1:W-:Y:S01]  /*53470*/  STL.64 [R1+0x1788], R12 ;  /* 0x0017880c01007387 */ /* 0x0003e20000100a00 */
[----:B----4-:R-:W-:-:S03]  /*53480*/  IMAD.WIDE R14, R59, 0x4, R88 ;  /* 0x000000043b0e7825 */ /* 0x010fc600078e0258 */
[----:B------:R-:W4:Y:S01]  /*53490*/  LDL.LU.64 R88, [R1+0x2f8] ;  /* 0x0002f80001587983 */ /* 0x000f220000300a00 */
[----:B-1----:R-:W-:-:S05]  /*534a0*/  IMAD.WIDE R12, R59, 0x4, R248 ;  /* 0x000000043b0c7825 */ /* 0x002fca00078e02f8 */
[----:B------:R1:W-:Y:S04]  /*534b0*/  STL.64 [R1+0x560], R12 ;  /* 0x0005600c01007387 */ /* 0x0003e80000100a00 */
[----:B------:R-:W-:Y:S01]  /*534c0*/  STL.64 [R1+0x310], R14 ;  /* 0x0003100e01007387 */ /* 0x000fe20000100a00 */
[----:B-1----:R-:W-:-:S05]  /*534d0*/  IMAD.WIDE R12, R59, 0x4, R24 ;  /* 0x000000043b0c7825 */ /* 0x002fca00078e0218 */
[----:B------:R-:W-:Y:S04]  /*534e0*/  STL.64 [R1+0x17a0], R12 ;  /* 0x0017a00c01007387 */ /* 0x000fe80000100a00 */
[----:B------:R-:W-:Y:S04]  /*534f0*/  STL.64 [R1+0x2a80], R190 ;  /* 0x002a80be01007387 */ /* 0x000fe80000100a00 */
[----:B------:R-:W4:Y:S04]  /*53500*/  LDL.LU.64 R174, [R1+0x12b0] ;  /* 0x0012b00001ae7983 */ /* 0x000f280000300a00 */
[----:B------:R-:W4:Y:S01]  /*53510*/  LDL.LU.64 R248, [R1+0x11b0] ;  /* 0x0011b00001f87983 */ /* 0x000f220000300a00 */
[----:B---3--:R-:W-:-:S04]  /*53520*/  IMAD.WIDE R6, R59, 0x4, R6 ;  /* 0x000000043b067825 */ /* 0x008fc800078e0206 */
[C---:B------:R-:W-:Y:S01]  /*53530*/  IMAD.WIDE R188, R59.reuse, 0x4, R108 ;  /* 0x000000043bbc7825 */ /* 0x040fe200078e026c */
[----:B------:R1:W-:Y:S03]  /*53540*/  STL.64 [R1+0x17b8], R6 ;  /* 0x0017b80601007387 */ /* 0x0003e60000100a00 */
[C---:B------:R-:W-:Y:S01]  /*53550*/  IMAD.WIDE R4, R59.reuse, 0x4, R4 ;  /* 0x000000043b047825 */ /* 0x040fe200078e0204 */
[----:B-1----:R-:W3:Y:S04]  /*53560*/  LDL.LU.64 R6, [R1+0x808] ;  /* 0x0008080001067983 */ /* 0x002ee80000300a00 */
[----:B------:R-:W-:Y:S04]  /*53570*/  STL.64 [R1+0x17a8], R188 ;  /* 0x0017a8bc01007387 */ /* 0x000fe80000100a00 */
[----:B------:R1:W-:Y:S04]  /*53580*/  STL.64 [R1+0x17c0], R4 ;  /* 0x0017c00401007387 */ /* 0x0003e80000100a00 */
[----:B------:R-:W-:Y:S01]  /*53590*/  STL.64 [R1+0x2a88], R188 ;  /* 0x002a88bc01007387 */ /* 0x000fe20000100a00 */
[----:B------:R-:W-:-:S03]  /*535a0*/  IMAD.WIDE R12, R59, 0x4, R86 ;  /* 0x000000043b0c7825 */ /* 0x000fc600078e0256 */
[----:B-1----:R-:W3:Y:S04]  /*535b0*/  LDL.LU.64 R4, [R1+0x540] ;  /* 0x0005400001047983 */ /* 0x002ee80000300a00 */
[----:B------:R-:W3:Y:S01]  /*535c0*/  LDL.LU.64 R86, [R1+0x2f0] ;  /* 0x0002f00001567983 */ /* 0x000ee20000300a00 */
[----:B------:R-:W-:-:S03]  /*535d0*/  IMAD.WIDE R192, R59, 0x4, R192 ;  /* 0x000000043bc07825 */ /* 0x000fc600078e02c0 */
[----:B------:R1:W-:Y:S01]  /*535e0*/  STL.64 [R1+0x17c8], R12 ;  /* 0x0017c80c01007387 */ /* 0x0003e20000100a00 */
[----:B------:R-:W-:-:S04]  /*535f0*/  IMAD.WIDE R16, R59, 0x4, R176 ;  /* 0x000000043b107825 */ /* 0x000fc800078e02b0 */
[C---:B------:R-:W-:Y:S01]  /*53600*/  IMAD.WIDE R14, R59.reuse, 0x4, R90 ;  /* 0x000000043b0e7825 */ /* 0x040fe200078e025a */
[----:B------:R-:W-:Y:S03]  /*53610*/  STL.64 [R1+0x17d0], R16 ;  /* 0x0017d01001007387 */ /* 0x000fe60000100a00 */
[C---:B-1----:R-:W-:Y:S01]  /*53620*/  IMAD.WIDE R12, R59.reuse, 0x4, R26 ;  /* 0x000000043b0c7825 */ /* 0x042fe200078e021a */
[----:B------:R-:W3:Y:S04]  /*53630*/  LDL.LU.64 R90, [R1+0x12b8] ;  /* 0x0012b800015a7983 */ /* 0x000ee80000300a00 */
[----:B------:R-:W-:Y:S04]  /*53640*/  STL.64 [R1+0x308], R14 ;  /* 0x0003080e01007387 */ /* 0x000fe80000100a00 */
[----:B------:R2:W-:Y:S04]  /*53650*/  STL.64 [R1+0x17e0], R12 ;  /* 0x0017e00c01007387 */ /* 0x0005e80000100a00 */
[----:B------:R-:W-:Y:S01]  /*53660*/  STL.64 [R1+0x2a90], R192 ;  /* 0x002a90c001007387 */ /* 0x000fe20000100a00 */
[----:B--2---:R-:W-:-:S04]  /*53670*/  IMAD.WIDE R12, R59, 0x4, R10 ;  /* 0x000000043b0c7825 */ /* 0x004fc800078e020a */
[C---:B------:R-:W-:Y:S02]  /*53680*/  IMAD.WIDE R10, R59.reuse, 0x4, R250 ;  /* 0x000000043b0a7825 */ /* 0x040fe400078e02fa */
[----:B------:R-:W2:Y:S02]  /*53690*/  LDL.LU.64 R250, [R1+0x11c0] ;  /* 0x0011c00001fa7983 */ /* 0x000ea40000300a00 */
[C---:B------:R-:W-:Y:S02]  /*536a0*/  IMAD.WIDE R94, R59.reuse, 0x4, R110 ;  /* 0x000000043b5e7825 */ /* 0x040fe400078e026e */
[----:B------:R1:W-:Y:S04]  /*536b0*/  STL.64 [R1+0x17f8], R12 ;  /* 0x0017f80c01007387 */ /* 0x0003e80000100a00 */
[----:B------:R-:W-:Y:S04]  /*536c0*/  STL.64 [R1+0x17e8], R94 ;  /* 0x0017e85e01007387 */ /* 0x000fe80000100a00 */
[----:B------:R1:W-:Y:S04]  /*536d0*/  STL.64 [R1+0x1800], R10 ;  /* 0x0018000a01007387 */ /* 0x0003e80000100a00 */
        /* <DEDUP_REMOVED lines=9> */
[----:B------:R-:W4:Y:S04]  /*53770*/  LDL.LU.64 R88, [R1+0x2e8] ;  /* 0x0002e80001587983 */ /* 0x000f280000300a00 */
[----:B------:R-:W-:Y:S01]  /*53780*/  STL.64 [R1+0x1818], R12 ;  /* 0x0018180c01007387 */ /* 0x000fe20000100a00 */
[----:B-1----:R-:W-:-:S05]  /*53790*/  IMAD.WIDE R10, R59, 0x4, R28 ;  /* 0x000000043b0a7825 */ /* 0x002fca00078e021c */
[----:B------:R1:W-:Y:S04]  /*537a0*/  STL.64 [R1+0x1820], R10 ;  /* 0x0018200a01007387 */ /* 0x0003e80000100a00 */
[----:B------:R-:W-:Y:S01]  /*537b0*/  STL.64 [R1+0x2aa0], R194 ;  /* 0x002aa0c201007387 */ /* 0x000fe20000100a00 */
[----:B------:R-:W-:-:S04]  /*537c0*/  IMAD.WIDE R96, R59, 0x4, R112 ;  /* 0x000000043b607825 */ /* 0x000fc800078e0270 */
[C---:B-1----:R-:W-:Y:S02]  /*537d0*/  IMAD.WIDE R10, R59.reuse, 0x4, R248 ;  /* 0x000000043b0a7825 */ /* 0x042fe400078e02f8 */
[----:B------:R-:W4:Y:S02]  /*537e0*/  LDL.LU.64 R248, [R1+0x12c0] ;  /* 0x0012c00001f87983 */ /* 0x000f240000300a00 */
[----:B------:R-:W-:-:S05]  /*537f0*/  IMAD.WIDE R12, R59, 0x4, R174 ;  /* 0x000000043b0c7825 */ /* 0x000fca00078e02ae */
[----:B------:R-:W-:Y:S04]  /*53800*/  STL.64 [R1+0x1838], R12 ;  /* 0x0018380c01007387 */ /* 0x000fe80000100a00 */
[----:B------:R-:W-:Y:S04]  /*53810*/  STL.64 [R1+0x1828], R96 ;  /* 0x0018286001007387 */ /* 0x000fe80000100a00 */
[----:B------:R3:W-:Y:S04]  /*53820*/  STL.64 [R1+0x1840], R10 ;  /* 0x0018400a01007387 */ /* 0x0007e80000100a00 */
[----:B------:R-:W-:Y:S01]  /*53830*/  STL.64 [R1+0x2aa8], R96 ;  /* 0x002aa86001007387 */ /* 0x000fe20000100a00 */
[----:B---3--:R-:W-:-:S03]  /*53840*/  IMAD.WIDE R10, R59, 0x4, R6 ;  /* 0x000000043b0a7825 */ /* 0x008fc600078e0206 */
[----:B------:R-:W3:Y:S04]  /*53850*/  LDL.LU.64 R6, [R1+0x11d8] ;  /* 0x0011d80001067983 */ /* 0x000ee80000300a00 */
[----:B------:R1:W-:Y:S01]  /*53860*/  STL.64 [R1+0x1848], R10 ;  /* 0x0018480a01007387 */ /* 0x0003e20000100a00 */
[----:B------:R-:W-:-:S03]  /*53870*/  IMAD.WIDE R12, R59, 0x4, R4 ;  /* 0x000000043b0c7825 */ /* 0x000fc600078e0204 */
[----:B------:R-:W3:Y:S01]  /*53880*/  LDL.LU.64 R4, [R1+0x7f8] ;  /* 0x0007f80001047983 */ /* 0x000ee20000300a00 */
[----:B------:R-:W-:-:S03]  /*53890*/  IMAD.WIDE R196, R59, 0x4, R196 ;  /* 0x000000043bc47825 */ /* 0x000fc600078e02c4 */
[----:B------:R-:W-:Y:S01]  /*538a0*/  STL.64 [R1+0x540], R12 ;  /* 0x0005400c01007387 */ /* 0x000fe20000100a00 */
[----:B-1----:R-:W-:-:S03]  /*538b0*/  IMAD.WIDE R10, R59, 0x4, R86 ;  /* 0x000000043b0a7825 */ /* 0x002fc600078e0256 */
[----:B------:R-:W3:Y:S01]  /*538c0*/  LDL.LU.64 R86, [R1+0x530] ;  /* 0x0005300001567983 */ /* 0x000ee20000300a00 */
[----:B------:R-:W-:-:S03]  /*538d0*/  IMAD.WIDE R96, R59, 0x4, R30 ;  /* 0x000000043b607825 */ /* 0x000fc600078e021e */
[----:B------:R1:W-:Y:S04]  /*538e0*/  STL.64 [R1+0x1858], R10 ;  /* 0x0018580a01007387 */ /* 0x0003e80000100a00 */
[----:B------:R-:W-:Y:S01]  /*538f0*/  STL.64 [R1+0x2ab0], R196 ;  /* 0x002ab0c401007387 */ /* 0x000fe20000100a00 */
[----:B-1----:R-:W-:-:S03]  /*53900*/  IMAD.WIDE R10, R59, 0x4, R90 ;  /* 0x000000043b0a7825 */ /* 0x002fc600078e025a */
[----:B------:R-:W3:Y:S04]  /*53910*/  LDL.LU.64 R90, [R1+0x2e0] ;  /* 0x0002e000015a7983 */ /* 0x000ee80000300a00 */
[----:B------:R-:W-:Y:S04]  /*53920*/  STL.64 [R1+0x1860], R96 ;  /* 0x0018606001007387 */ /* 0x000fe80000100a00 */
[----:B------:R2:W-:Y:S04]  /*53930*/  STL.64 [R1+0x1878], R10 ;  /* 0x0018780a01007387 */ /* 0x0005e80000100a00 */
[----:B------:R-:W-:Y:S01]  /*53940*/  STL.64 [R1+0x2ab8], R96 ;  /* 0x002ab86001007387 */ /* 0x000fe20000100a00 */
[----:B--2---:R-:W-:-:S03]  /*53950*/  IMAD.WIDE R10, R59, 0x4, R250 ;  /* 0x000000043b0a7825 */ /* 0x004fc600078e02fa */
[----:B------:R-:W2:Y:S01]  /*53960*/  LDL.LU.64 R250, [R1+0x12e0] ;  /* 0x0012e00001fa7983 */ /* 0x000ea20000300a00 */
[----:B------:R-:W-:-:S05]  /*53970*/  IMAD.WIDE R98, R59, 0x4, R114 ;  /* 0x000000043b627825 */ /* 0x000fca00078e0272 */
[----:B------:R-:W-:Y:S04]  /*53980*/  STL.64 [R1+0x1868], R98 ;  /* 0x0018686201007387 */ /* 0x000fe80000100a00 */
[----:B------:R1:W-:Y:S04]  /*53990*/  STL.64 [R1+0x1880], R10 ;  /* 0x0018800a01007387 */ /* 0x0003e80000100a00 */
[----:B------:R-:W-:Y:S04]  /*539a0*/  STL.64 [R1+0x2ac0], R98 ;  /* 0x002ac06201007387 */ /* 0x000fe80000100a00 */
[----:B------:R-:W2:Y:S01]  /*539b0*/  LDL.LU.64 R176, [R1+0x11e8] ;  /* 0x0011e80001b07983 */ /* 0x000ea20000300a00 */
[----:B------:R-:W-:-:S04]  /*539c0*/  IMAD.WIDE R194, R59, 0x4, R32 ;  /* 0x000000043bc27825 */ /* 0x000fc800078e0220 */
[----:B------:R-:W-:-:S05]  /*539d0*/  IMAD.WIDE R12, R59, 0x4, R92 ;  /* 0x000000043b0c7825 */ /* 0x000fca00078e025c */
[----:B------:R-:W-:Y:S01]  /*539e0*/  STL.64 [R1+0x1888], R12 ;  /* 0x0018880c01007387 */ /* 0x000fe20000100a00 */
[----:B-1----:R-:W-:-:S05]  /*539f0*/  IMAD.WIDE R10, R59, 0x4, R8 ;  /* 0x000000043b0a7825 */ /* 0x002fca00078e0208 */
[----:B------:R1:W-:Y:S01]  /*53a00*/  STL.64 [R1+0x1890], R10 ;  /* 0x0018900a01007387 */ /* 0x0003e20000100a00 */
[----:B----4-:R-:W-:-:S03]  /*53a10*/  IMAD.WIDE R8, R59, 0x4, R88 ;  /* 0x000000043b087825 */ /* 0x010fc600078e0258 */
[----:B-1----:R-:W4:Y:S04]  /*53a20*/  LDL.LU.64 R10, [R1+0x7f0] ;  /* 0x0007f000010a7983 */ /* 0x002f280000300a00 */
[----:B------:R-:W4:Y:S04]  /*53a30*/  LDL.LU.64 R174, [R1+0x528] ;  /* 0x0005280001ae7983 */ /* 0x000f280000300a00 */
[----:B------:R1:W-:Y:S04]  /*53a40*/  STL.64 [R1+0x2e8], R8 ;  /* 0x0002e80801007387 */ /* 0x0003e80000100a00 */
[----:B------:R-:W4:Y:S04]  /*53a50*/  LDL.LU.64 R88, [R1+0x2d8] ;  /* 0x0002d80001587983 */ /* 0x000f280000300a00 */
[----:B-1----:R-:W4:Y:S04]  /*53a60*/  LDL.LU.64 R8, [R1+0x1320] ;  /* 0x0013200001087983 */ /* 0x002f280000300a00 */
[----:B------:R-:W-:Y:S01]  /*53a70*/  STL.64 [R1+0x18a0], R194 ;  /* 0x0018a0c201007387 */ /* 0x000fe20000100a00 */
[----:B------:R-:W-:-:S05]  /*53a80*/  IMAD.WIDE R12, R59, 0x4, R248 ;  /* 0x000000043b0c7825 */ /* 0x000fca00078e02f8 */
[----:B------:R-:W-:Y:S04]  /*53a90*/  STL.64 [R1+0x18b8], R12 ;  /* 0x0018b80c01007387 */ /* 0x000fe80000100a00 */
[----:B------:R-:W-:Y:S04]  /*53aa0*/  STL.64 [R1+0x2ac8], R194 ;  /* 0x002ac8c201007387 */ /* 0x000fe80000100a00 */
[----:B------:R-:W4:Y:S01]  /*53ab0*/  LDL.LU.64 R248, [R1+0x1218] ;  /* 0x0012180001f87983 */ /* 0x000f220000300a00 */
[----:B------:R-:W-:-:S04]  /*53ac0*/  IMAD.WIDE R168, R59, 0x4, R116 ;  /* 0x000000043ba87825 */ /* 0x000fc800078e0274 */
[C---:B------:R-:W-:Y:S01]  /*53ad0*/  IMAD.WIDE R92, R59.reuse, 0x4, R198 ;  /* 0x000000043b5c7825 */ /* 0x040fe200078e02c6 */
[----:B------:R-:W-:Y:S03]  /*53ae0*/  STL.64 [R1+0x18a8], R168 ;  /* 0x0018a8a801007387 */ /* 0x000fe60000100a00 */
[----:B---3--:R-:W-:-:S05]  /*53af0*/  IMAD.WIDE R6, R59, 0x4, R6 ;  /* 0x000000043b067825 */ /* 0x008fca00078e0206 */
[----:B------:R1:W-:Y:S01]  /*53b00*/  STL.64 [R1+0x18c0], R6 ;  /* 0x0018c00601007387 */ /* 0x0003e20000100a00 */
[----:B------:R-:W-:-:S03]  /*53b10*/  IMAD.WIDE R4, R59, 0x4, R4 ;  /* 0x000000043b047825 */ /* 0x000fc600078e0204 */
[----:B------:R-:W-:Y:S04]  /*53b20*/  STL.64 [R1+0x2ad0], R168 ;  /* 0x002ad0a801007387 */ /* 0x000fe80000100a00 */
[----:B-1----:R-:W3:Y:S01]  /*53b30*/  LDL.LU.64 R6, [R1+0x7e8] ;  /* 0x0007e80001067983 */ /* 0x002ee20000300a00 */
[----:B------:R-:W-:-:S03]  /*53b40*/  IMAD.WIDE R12, R59, 0x4, R86 ;  /* 0x000000043b0c7825 */ /* 0x000fc600078e0256 */
[----:B------:R-:W-:Y:S04]  /*53b50*/  STL.64 [R1+0x18b0], R92 ;  /* 0x0018b05c01007387 */ /* 0x000fe80000100a00 */
[----:B------:R1:W-:Y:S04]  /*53b60*/  STL.64 [R1+0x18c8], R4 ;  /* 0x0018c80401007387 */ /* 0x0003e80000100a00 */
[----:B------:R-:W-:Y:S04]  /*53b70*/  STL.64 [R1+0x2ad8], R92 ;  /* 0x002ad85c01007387 */ /* 0x000fe80000100a00 */
[----:B-1----:R-:W3:Y:S04]  /*53b80*/  LDL.LU.64 R4, [R1+0x518] ;  /* 0x0005180001047983 */ /* 0x002ee80000300a00 */
[----:B------:R-:W3:Y:S04]  /*53b90*/  LDL.LU.64 R86, [R1+0x2d0] ;  /* 0x0002d00001567983 */ /* 0x000ee80000300a00 */
[----:B------:R1:W-:Y:S02]  /*53ba0*/  STL.64 [R1+0x18d0], R12 ;  /* 0x0018d00c01007387 */ /* 0x0003e40000100a00 */
[----:B-1----:R-:W-:-:S05]  /*53bb0*/  IMAD.WIDE R12, R59, 0x4, R90 ;  /* 0x000000043b0c7825 */ /* 0x002fca00078e025a */
[----:B------:R2:W-:Y:S02]  /*53bc0*/  STL.64 [R1+0x2e0], R12 ;  /* 0x0002e00c01007387 */ /* 0x0005e40000100a00 */
[C---:B--2---:R-:W-:Y:S02]  /*53bd0*/  IMAD.WIDE R12, R59.reuse, 0x4, R250 ;  /* 0x000000043b0c7825 */ /* 0x044fe400078e02fa */
[----:B------:R-:W2:Y:S02]  /*53be0*/  LDL.LU.64 R250, [R1+0x17d8] ;  /* 0x0017d80001fa7983 */ /* 0x000ea40000300a00 */
[----:B------:R-:W-:-:S04]  /*53bf0*/  IMAD.WIDE R94, R59, 0x4, R34 ;  /* 0x000000043b5e7825 */ /* 0x000fc800078e0222 */
[C---:B------:R-:W-:Y:S01]  /*53c00*/  IMAD.WIDE R170, R59.reuse, 0x4, R118 ;  /* 0x000000043baa7825 */ /* 0x040fe200078e0276 */
[----:B------:R-:W-:Y:S04]  /*53c10*/  STL.64 [R1+0x18e0], R94 ;  /* 0x0018e05e01007387 */ /* 0x000fe80000100a00 */
[----:B------:R1:W-:Y:S01]  /*53c20*/  STL.64 [R1+0x18f8], R12 ;  /* 0x0018f80c01007387 */ /* 0x0003e20000100a00 */
[----:B------:R-:W-:-:S03]  /*53c30*/  IMAD.WIDE R90, R59, 0x4, R200 ;  /* 0x000000043b5a7825 */ /* 0x000fc600078e02c8 */
[----:B------:R-:W-:Y:S04]  /*53c40*/  STL.64 [R1+0x2ae0], R94 ;  /* 0x002ae05e01007387 */ /* 0x000fe80000100a00 */
[----:B------:R-:W-:Y:S01]  /*53c50*/  STL.64 [R1+0x18e8], R170 ;  /* 0x0018e8aa01007387 */ /* 0x000fe20000100a00 */
[----:B-1----:R-:W-:-:S03]  /*53c60*/  IMAD.WIDE R12, R59, 0x4, R176 ;  /* 0x000000043b0c7825 */ /* 0x002fc600078e02b0 */
[----:B------:R-:W-:Y:S04]  /*53c70*/  STL.64 [R1+0x2ae8], R170 ;  /* 0x002ae8aa01007387 */ /* 0x000fe80000100a00 */
[----:B------:R1:W-:Y:S04]  /*53c80*/  STL.64 [R1+0x1900], R12 ;  /* 0x0019000c01007387 */ /* 0x0003e80000100a00 */
[----:B------:R-:W-:Y:S01]  /*53c90*/  STL.64 [R1+0x18f0], R90 ;  /* 0x0018f05a01007387 */ /* 0x000fe20000100a00 */
[----:B------:R-:W-:-:S03]  /*53ca0*/  IMAD.WIDE R192, R59, 0x4, R36 ;  /* 0x000000043bc07825 */ /* 0x000fc600078e0224 */
[----:B------:R-:W-:Y:S01]  /*53cb0*/  STL.64 [R1+0x2af0], R90 ;  /* 0x002af05a01007387 */ /* 0x000fe20000100a00 */
[----:B------:R-:W-:-:S04]  /*53cc0*/  IMAD.WIDE R172, R59, 0x4, R120 ;  /* 0x000000043bac7825 */ /* 0x000fc800078e0278 */
[----:B----4-:R-:W-:-:S04]  /*53cd0*/  IMAD.WIDE R10, R59, 0x4, R10 ;  /* 0x000000043b0a7825 */ /* 0x010fc800078e020a */
[C---:B-1----:R-:W-:Y:S01]  /*53ce0*/  IMAD.WIDE R12, R59.reuse, 0x4, R174 ;  /* 0x000000043b0c7825 */ /* 0x042fe200078e02ae */
[----:B------:R1:W-:Y:S04]  /*53cf0*/  STL.64 [R1+0x1908], R10 ;  /* 0x0019080a01007387 */ /* 0x0003e80000100a00 */
[----:B------:R-:W-:Y:S01]  /*53d00*/  STL.64 [R1+0x528], R12 ;  /* 0x0005280c01007387 */ /* 0x000fe20000100a00 */
[----:B-1----:R-:W-:-:S04]  /*53d10*/  IMAD.WIDE R10, R59, 0x4, R88 ;  /* 0x000000043b0a7825 */ /* 0x002fc800078e0258 */
[C---:B------:R-:W-:Y:S01]  /*53d20*/  IMAD.WIDE R8, R59.reuse, 0x4, R8 ;  /* 0x000000043b087825 */ /* 0x040fe200078e0208 */
[----:B------:R-:W-:Y:S04]  /*53d30*/  STL.64 [R1+0x1918], R10 ;  /* 0x0019180a01007387 */ /* 0x000fe80000100a00 */
[----:B------:R-:W-:Y:S04]  /*53d40*/  STL.64 [R1+0x1920], R192 ;  /* 0x001920c001007387 */ /* 0x000fe80000100a00 */
[----:B------:R-:W-:Y:S04]  /*53d50*/  STL.64 [R1+0x2af8], R192 ;  /* 0x002af8c001007387 */ /* 0x000fe80000100a00 */
[----:B------:R1:W-:Y:S02]  /*53d60*/  STL.64 [R1+0x1938], R8 ;  /* 0x0019380801007387 */ /* 0x0003e40000100a00 */
[----:B-1----:R-:W-:-:S02]  /*53d70*/  IMAD.WIDE R8, R59, 0x4, R248 ;  /* 0x000000043b087825 */ /* 0x002fc400078e02f8 */
[----:B------:R-:W4:Y:S02]  /*53d80*/  LDL.LU.64 R248, [R1+0x1260] ;  /* 0x0012600001f87983 */ /* 0x000f240000300a00 */
[C---:B------:R-:W-:Y:S02]  /*53d90*/  IMAD.WIDE R88, R59.reuse, 0x4, R202 ;  /* 0x000000043b587825 */ /* 0x040fe400078e02ca */
[----:B------:R-:W-:Y:S04]  /*53da0*/  STL.64 [R1+0x1928], R172 ;  /* 0x001928ac01007387 */ /* 0x000fe80000100a00 */
[----:B------:R-:W-:Y:S04]  /*53db0*/  STL.64 [R1+0x1940], R8 ;  /* 0x0019400801007387 */ /* 0x000fe80000100a00 */
[----:B------:R-:W-:Y:S04]  /*53dc0*/  STL.64 [R1+0x2b00], R172 ;  /* 0x002b00ac01007387 */ /* 0x000fe80000100a00 */
[----:B------:R-:W-:Y:S04]  /*53dd0*/  STL.64 [R1+0x1930], R88 ;  /* 0x0019305801007387 */ /* 0x000fe80000100a00 */
[----:B------:R-:W-:Y:S01]  /*53de0*/  STL.64 [R1+0x2b08], R88 ;  /* 0x002b085801007387 */ /* 0x000fe20000100a00 */
[----:B---3--:R-:W-:-:S05]  /*53df0*/  IMAD.WIDE R6, R59, 0x4, R6 ;  /* 0x000000043b067825 */ /* 0x008fca00078e0206 */
[----:B------:R1:W-:Y:S04]  /*53e00*/  STL.64 [R1+0x1948], R6 ;  /* 0x0019480601007387 */ /* 0x0003e80000100a00 */
[----:B-1----:R-:W3:Y:S01]  /*53e10*/  LDL.LU.64 R6, [R1+0x7e0] ;  /* 0x0007e00001067983 */ /* 0x002ee20000300a00 */
[----:B------:R-:W-:-:S04]  /*53e20*/  IMAD.WIDE R4, R59, 0x4, R4 ;  /* 0x000000043b047825 */ /* 0x000fc800078e0204 */
[C---:B------:R-:W-:Y:S01]  /*53e30*/  IMAD.WIDE R8, R59.reuse, 0x4, R86 ;  /* 0x000000043b087825 */ /* 0x040fe200078e0256 */
[----:B------:R1:W-:Y:S04]  /*53e40*/  STL.64 [R1+0x1950], R4 ;  /* 0x0019500401007387 */ /* 0x0003e80000100a00 */
[----:B-1----:R-:W3:Y:S04]  /*53e50*/  LDL.LU.64 R4, [R1+0x1870] ;  /* 0x0018700001047983 */ /* 0x002ee80000300a00 */
[----:B------:R2:W-:Y:S02]  /*53e60*/  STL.64 [R1+0x1958], R8 ;  /* 0x0019580801007387 */ /* 0x0005e40000100a00 */
[----:B--2---:R-:W-:-:S02]  /*53e70*/  IMAD.WIDE R8, R59, 0x4, R250 ;  /* 0x000000043b087825 */ /* 0x004fc400078e02fa */
[----:B------:R-:W2:Y:S04]  /*53e80*/  LDL.LU.64 R250, [R1+0x1850] ;  /* 0x0018500001fa7983 */ /* 0x000ea80000300a00 */
[----:B------:R-:W2:Y:S04]  /*53e90*/  LDL.LU.64 R106, [R1+0x1830] ;  /* 0x00183000016a7983 */ /* 0x000ea80000300a00 */
        /* <DEDUP_REMOVED lines=8> */
[----:B------:R-:W2:Y:S01]  /*53f20*/  LDL.LU.64 R10, [R1+0x1328] ;  /* 0x00132800010a7983 */ /* 0x000ea20000300a00 */
[----:B------:R-:W-:-:S03]  /*53f30*/  IMAD.WIDE R188, R59, 0x4, R38 ;  /* 0x000000043bbc7825 */ /* 0x000fc600078e0226 */
[----:B------:R-:W2:Y:S04]  /*53f40*/  LDL.LU.64 R182, [R1+0x1318] ;  /* 0x0013180001b67983 */ /* 0x000ea80000300a00 */
[----:B------:R-:W2:Y:S04]  /*53f50*/  LDL.LU.64 R100, [R1+0x1310] ;  /* 0x0013100001647983 */ /* 0x000ea80000300a00 */
[----:B------:R-:W2:Y:S04]  /*53f60*/  LDL.LU.64 R16, [R1+0x1308] ;  /* 0x0013080001107983 */ /* 0x000ea80000300a00 */
[----:B------:R-:W2:Y:S04]  /*53f70*/  LDL.LU.64 R180, [R1+0x1300] ;  /* 0x0013000001b47983 */ /* 0x000ea80000300a00 */
[----:B-1----:R-:W2:Y:S04]  /*53f80*/  LDL.LU.64 R8, [R1+0x12f8] ;  /* 0x0012f80001087983 */ /* 0x002ea80000300a00 */
[----:B------:R-:W-:Y:S04]  /*53f90*/  STL.64 [R1+0x1960], R188 ;  /* 0x001960bc01007387 */ /* 0x000fe80000100a00 */
[----:B------:R-:W-:Y:S04]  /*53fa0*/  STL.64 [R1+0x2b10], R188 ;  /* 0x002b10bc01007387 */ /* 0x000fe80000100a00 */
[----:B------:R-:W2:Y:S04]  /*53fb0*/  LDL.LU.64 R14, [R1+0x12f0] ;  /* 0x0012f000010e7983 */ /* 0x000ea80000300a00 */
[----:B------:R-:W2:Y:S01]  /*53fc0*/  LDL.LU.64 R178, [R1+0x12e8] ;  /* 0x0012e80001b27983 */ /* 0x000ea20000300a00 */
[----:B------:R-:W-:-:S04]  /*53fd0*/  IMAD.WIDE R174, R59, 0x4, R122 ;  /* 0x000000043bae7825 */ /* 0x000fc800078e027a */
[----:B------:R-:W-:-:S04]  /*53fe0*/  IMAD.WIDE R86, R59, 0x4, R204 ;  /* 0x000000043b567825 */ /* 0x000fc800078e02cc */
[----:B----4-:R-:W-:-:S05]  /*53ff0*/  IMAD.WIDE R12, R59, 0x4, R248 ;  /* 0x000000043b0c7825 */ /* 0x010fca00078e02f8 */
[----:B------:R1:W-:Y:S04]  /*54000*/  STL.64 [R1+0x1980], R12 ;  /* 0x0019800c01007387 */ /* 0x0003e80000100a00 */
[----:B-1----:R-:W4:Y:S04]  /*54010*/  LDL.LU.64 R12, [R1+0x12d8] ;  /* 0x0012d800010c7983 */ /* 0x002f280000300a00 */
[----:B------:R-:W4:Y:S04]  /*54020*/  LDL.LU.64 R176, [R1+0x12d0] ;  /* 0x0012d00001b07983 */ /* 0x000f280000300a00 */
[----:B------:R-:W4:Y:S04]  /*54030*/  LDL.LU.64 R248, [R1+0x12c8] ;  /* 0x0012c80001f87983 */ /* 0x000f280000300a00 */
[----:B------:R-:W-:Y:S04]  /*54040*/  STL.64 [R1+0x1968], R174 ;  /* 0x001968ae01007387 */ /* 0x000fe80000100a00 */
[----:B------:R-:W-:Y:S01]  /*54050*/  STL.64 [R1+0x2b18], R174 ;  /* 0x002b18ae01007387 */ /* 0x000fe20000100a00 */
[----:B---3--:R-:W-:-:S03]  /*54060*/  IMAD.WIDE R24, R59, 0x4, R6 ;  /* 0x000000043b187825 */ /* 0x008fc600078e0206 */
[----:B------:R-:W3:Y:S04]  /*54070*/  LDL.LU.64 R6, [R1+0x1290] ;  /* 0x0012900001067983 */ /* 0x000ee80000300a00 */
[----:B------:R-:W-:Y:S04]  /*54080*/  STL.64 [R1+0x1970], R86 ;  /* 0x0019705601007387 */ /* 0x000fe80000100a00 */
[----:B------:R2:W-:Y:S04]  /*54090*/  STL.64 [R1+0x1988], R24 ;  /* 0x0019881801007387 */ /* 0x0005e80000100a00 */
[----:B------:R-:W-:Y:S01]  /*540a0*/  STL.64 [R1+0x2b20], R86 ;  /* 0x002b205601007387 */ /* 0x000fe20000100a00 */
[----:B------:R-:W-:-:S03]  /*540b0*/  IMAD.WIDE R26, R59, 0x4, R4 ;  /* 0x000000043b1a7825 */ /* 0x000fc600078e0204 */
[----:B------:R-:W3:Y:S04]  /*540c0*/  LDL.LU.64 R4, [R1+0x1288] ;  /* 0x0012880001047983 */ /* 0x000ee80000300a00 */
[----:B------:R1:W-:Y:S01]  /*540d0*/  STL.64 [R1+0x1990], R26 ;  /* 0x0019901a01007387 */ /* 0x0003e20000100a00 */
[----:B--2---:R-:W-:-:S03]  /*540e0*/  IMAD.WIDE R24, R59, 0x4, R250 ;  /* 0x000000043b187825 */ /* 0x004fc600078e02fa */
[----:B------:R-:W2:Y:S01]  /*540f0*/  LDL.LU.64 R250, [R1+0x1280] ;  /* 0x0012800001fa7983 */ /* 0x000ea20000300a00 */
[----:B------:R-:W-:-:S03]  /*54100*/  IMAD.WIDE R28, R59, 0x4, R106 ;  /* 0x000000043b1c7825 */ /* 0x000fc600078e026a */
[----:B------:R1:W-:Y:S04]  /*54110*/  STL.64 [R1+0x1998], R24 ;  /* 0x0019981801007387 */ /* 0x0003e80000100a00 */
[----:B------:R-:W-:Y:S01]  /*54120*/  STL.64 [R1+0x2230], R28 ;  /* 0x0022301c01007387 */ /* 0x000fe20000100a00 */
[----:B-1----:R-:W-:-:S04]  /*54130*/  IMAD.WIDE R26, R59, 0x4, R186 ;  /* 0x000000043b1a7825 */ /* 0x002fc800078e02ba */
[----:B------:R-:W-:-:S04]  /*54140*/  IMAD.WIDE R24, R59, 0x4, R22 ;  /* 0x000000043b187825 */ /* 0x000fc800078e0216 */
[C---:B------:R-:W-:Y:S01]  /*54150*/  IMAD.WIDE R22, R59.reuse, 0x4, R104 ;  /* 0x000000043b167825 */ /* 0x040fe200078e0268 */
[----:B------:R1:W-:Y:S04]  /*54160*/  STL.64 [R1+0x2228], R24 ;  /* 0x0022281801007387 */ /* 0x0003e80000100a00 */
[----:B------:R-:W-:Y:S04]  /*54170*/  STL.64 [R1+0x2220], R26 ;  /* 0x0022201a01007387 */ /* 0x000fe80000100a00 */
[----:B------:R1:W-:Y:S02]  /*54180*/  STL.64 [R1+0x2218], R22 ;  /* 0x0022181601007387 */ /* 0x0003e40000100a00 */
[----:B-1----:R-:W-:-:S04]  /*54190*/  IMAD.WIDE R24, R59, 0x4, R20 ;  /* 0x000000043b187825 */ /* 0x002fc800078e0214 */
[C---:B------:R-:W-:Y:S01]  /*541a0*/  IMAD.WIDE R20, R59.reuse, 0x4, R184 ;  /* 0x000000043b147825 */ /* 0x040fe200078e02b8 */
[----:B------:R-:W-:Y:S03]  /*541b0*/  STL.64 [R1+0x2210], R24 ;  /* 0x0022101801007387 */ /* 0x000fe60000100a00 */
[C---:B------:R-:W-:Y:S01]  /*541c0*/  IMAD.WIDE R22, R59.reuse, 0x4, R102 ;  /* 0x000000043b167825 */ /* 0x040fe200078e0266 */
[----:B------:R1:W-:Y:S03]  /*541d0*/  STL.64 [R1+0x2208], R20 ;  /* 0x0022081401007387 */ /* 0x0003e60000100a00 */
[C---:B------:R-:W-:Y:S01]  /*541e0*/  IMAD.WIDE R18, R59.reuse, 0x4, R18 ;  /* 0x000000043b127825 */ /* 0x040fe200078e0212 */
[----:B------:R1:W-:Y:S03]  /*541f0*/  STL.64 [R1+0x2200], R22 ;  /* 0x0022001601007387 */ /* 0x0003e60000100a00 */
[----:B-1----:R-:W-:-:S02]  /*54200*/  IMAD.WIDE R20, R59, 0x4, R10 ;  /* 0x000000043b147825 */ /* 0x002fc400078e020a */
[----:B------:R-:W2:Y:S04]  /*54210*/  LDL.LU.64 R10, [R1+0x1278] ;  /* 0x00127800010a7983 */ /* 0x000ea80000300a00 */
[----:B------:R1:W-:Y:S01]  /*54220*/  STL.64 [R1+0x21f8], R18 ;  /* 0x0021f81201007387 */ /* 0x0003e20000100a00 */
[----:B------:R-:W-:-:S03]  /*54230*/  IMAD.WIDE R22, R59, 0x4, R100 ;  /* 0x000000043b167825 */ /* 0x000fc600078e0264 */
[----:B------:R1:W-:Y:S02]  /*54240*/  STL.64 [R1+0x21f0], R20 ;  /* 0x0021f01401007387 */ /* 0x0003e40000100a00 */
[----:B-1----:R-:W-:-:S04]  /*54250*/  IMAD.WIDE R18, R59, 0x4, R182 ;  /* 0x000000043b127825 */ /* 0x002fc800078e02b6 */
[C---:B------:R-:W-:Y:S01]  /*54260*/  IMAD.WIDE R20, R59.reuse, 0x4, R16 ;  /* 0x000000043b147825 */ /* 0x040fe200078e0210 */
[----:B------:R1:W-:Y:S03]  /*54270*/  STL.64 [R1+0x21e8], R18 ;  /* 0x0021e81201007387 */ /* 0x0003e60000100a00 */
[C---:B------:R-:W-:Y:S01]  /*54280*/  IMAD.WIDE R16, R59.reuse, 0x4, R8 ;  /* 0x000000043b107825 */ /* 0x040fe200078e0208 */
[----:B------:R-:W-:Y:S03]  /*54290*/  STL.64 [R1+0x21e0], R22 ;  /* 0x0021e01601007387 */ /* 0x000fe60000100a00 */
[C---:B------:R-:W-:Y:S01]  /*542a0*/  IMAD.WIDE R14, R59.reuse, 0x4, R14 ;  /* 0x000000043b0e7825 */ /* 0x040fe200078e020e */
[----:B------:R-:W-:Y:S03]  /*542b0*/  STL.64 [R1+0x21d8], R20 ;  /* 0x0021d81401007387 */ /* 0x000fe60000100a00 */
[C---:B-1----:R-:W-:Y:S01]  /*542c0*/  IMAD.WIDE R18, R59.reuse, 0x4, R180 ;  /* 0x000000043b127825 */ /* 0x042fe200078e02b4 */
[----:B------:R-:W2:Y:S04]  /*542d0*/  LDL.LU.64 R8, [R1+0x1270] ;  /* 0x0012700001087983 */ /* 0x000ea80000300a00 */
[----:B------:R1:W-:Y:S04]  /*542e0*/  STL.64 [R1+0x21d0], R18 ;  /* 0x0021d01201007387 */ /* 0x0003e80000100a00 */
[----:B------:R4:W-:Y:S04]  /*542f0*/  STL.64 [R1+0x21c8], R16 ;  /* 0x0021c81001007387 */ /* 0x0009e80000100a00 */
[----:B------:R4:W-:Y:S01]  /*54300*/  STL.64 [R1+0x21c0], R14 ;  /* 0x0021c00e01007387 */ /* 0x0009e20000100a00 */
[----:B-1----:R-:W-:-:S05]  /*54310*/  IMAD.WIDE R18, R59, 0x4, R178 ;  /* 0x000000043b127825 */ /* 0x002fca00078e02b2 */
[----:B------:R-:W-:Y:S01]  /*54320*/  STL.64 [R1+0x21b8], R18 ;  /* 0x0021b81201007387 */ /* 0x000fe20000100a00 */
[----:B----4-:R-:W-:-:S04]  /*54330*/  IMAD.WIDE R16, R59, 0x4, R12 ;  /* 0x000000043b107825 */ /* 0x010fc800078e020c */
[C---:B------:R-:W-:Y:S01]  /*54340*/  IMAD.WIDE R14, R59.reuse, 0x4, R176 ;  /* 0x000000043b0e7825 */ /* 0x040fe200078e02b0 */
[----:B------:R-:W-:Y:S03]  /*54350*/  STL.64 [R1+0x21b0], R16 ;  /* 0x0021b01001007387 */ /* 0x000fe60000100a00 */
[C---:B------:R-:W-:Y:S01]  /*54360*/  IMAD.WIDE R12, R59.reuse, 0x4, R248 ;  /* 0x000000043b0c7825 */ /* 0x040fe200078e02f8 */
[----:B------:R-:W4:Y:S04]  /*54370*/  LDL.LU.64 R26, [R1+0x1258] ;  /* 0x00125800011a7983 */ /* 0x000f280000300a00 */
[----:B------:R-:W-:Y:S04]  /*54380*/  STL.64 [R1+0x21a8], R14 ;  /* 0x0021a80e01007387 */ /* 0x000fe80000100a00 */
[----:B------:R-:W4:Y:S04]  /*54390*/  LDL.LU.64 R190, [R1+0x1250] ;  /* 0x0012500001be7983 */ /* 0x000f280000300a00 */
[----:B------:R3:W-:Y:S04]  /*543a0*/  STL.64 [R1+0x21a0], R12 ;  /* 0x0021a00c01007387 */ /* 0x0007e80000100a00 */
[----:B------:R-:W4:Y:S04]  /*543b0*/  LDL.LU.64 R108, [R1+0x1248] ;  /* 0x00124800016c7983 */ /* 0x000f280000300a00 */
[----:B------:R-:W4:Y:S04]  /*543c0*/  LDL.LU.64 R24, [R1+0x1240] ;  /* 0x0012400001187983 */ /* 0x000f280000300a00 */
[----:B------:R-:W4:Y:S01]  /*543d0*/  LDL.LU.64 R248, [R1+0x1238] ;  /* 0x0012380001f87983 */ /* 0x000f220000300a00 */
[----:B---3--:R-:W-:-:S03]  /*543e0*/  IMAD.WIDE R12, R59, 0x4, R6 ;  /* 0x000000043b0c7825 */ /* 0x008fc600078e0206 */
[----:B------:R-:W3:Y:S04]  /*543f0*/  LDL.LU.64 R6, [R1+0x1230] ;  /* 0x0012300001067983 */ /* 0x000ee80000300a00 */
[----:B------:R2:W-:Y:S01]  /*54400*/  STL.64 [R1+0x19a0], R12 ;  /* 0x0019a00c01007387 */ /* 0x0005e20000100a00 */
[----:B------:R-:W-:-:S03]  /*54410*/  IMAD.WIDE R14, R59, 0x4, R4 ;  /* 0x000000043b0e7825 */ /* 0x000fc600078e0204 */
[----:B------:R-:W3:Y:S04]  /*54420*/  LDL.LU.64 R4, [R1+0x1228] ;  /* 0x0012280001047983 */ /* 0x000ee80000300a00 */
[----:B------:R-:W-:Y:S04]  /*54430*/  STL.64 [R1+0x19a8], R14 ;  /* 0x0019a80e01007387 */ /* 0x000fe80000100a00 */
[----:B------:R-:W3:Y:S04]  /*54440*/  LDL.LU.64 R106, [R1+0x1210] ;  /* 0x00121000016a7983 */ /* 0x000ee80000300a00 */
[----:B------:R-:W3:Y:S01]  /*54450*/  LDL.LU.64 R22, [R1+0x1208] ;  /* 0x0012080001167983 */ /* 0x000ee20000300a00 */
[----:B--2---:R-:W-:-:S05]  /*54460*/  IMAD.WIDE R12, R59, 0x4, R250 ;  /* 0x000000043b0c7825 */ /* 0x004fca00078e02fa */
[----:B------:R-:W-:Y:S04]  /*54470*/  STL.64 [R1+0x2198], R12 ;  /* 0x0021980c01007387 */ /* 0x000fe80000100a00 */
        /* <DEDUP_REMOVED lines=9> */
[----:B------:R-:W-:-:S05]  /*54510*/  IMAD.WIDE R10, R59, 0x4, R10 ;  /* 0x000000043b0a7825 */ /* 0x000fca00078e020a */
[----:B------:R1:W-:Y:S04]  /*54520*/  STL.64 [R1+0x2190], R10 ;  /* 0x0021900a01007387 */ /* 0x0003e80000100a00 */
[----:B------:R-:W2:Y:S04]  /*54530*/  LDL.LU.64 R16, [R1+0x7c8] ;  /* 0x0007c80001107983 */ /* 0x000ea80000300a00 */
[----:B------:R-:W2:Y:S04]  /*54540*/  LDL.LU.64 R180, [R1+0x7c0] ;  /* 0x0007c00001b47983 */ /* 0x000ea80000300a00 */
[----:B-1----:R-:W2:Y:S04]  /*54550*/  LDL.LU.64 R10, [R1+0x7b8] ;  /* 0x0007b800010a7983 */ /* 0x002ea80000300a00 */
[----:B------:R-:W2:Y:S04]  /*54560*/  LDL.LU.64 R14, [R1+0x7b0] ;  /* 0x0007b000010e7983 */ /* 0x000ea80000300a00 */
[----:B------:R-:W2:Y:S01]  /*54570*/  LDL.LU.64 R178, [R1+0x7a8] ;  /* 0x0007a80001b27983 */ /* 0x000ea20000300a00 */
[----:B------:R-:W-:-:S05]  /*54580*/  IMAD.WIDE R8, R59, 0x4, R8 ;  /* 0x000000043b087825 */ /* 0x000fca00078e0208 */
[----:B------:R1:W-:Y:S04]  /*54590*/  STL.64 [R1+0x2188], R8 ;  /* 0x0021880801007387 */ /* 0x0003e80000100a00 */
[----:B------:R-:W2:Y:S04]  /*545a0*/  LDL.LU.64 R12, [R1+0x7a0] ;  /* 0x0007a000010c7983 */ /* 0x000ea80000300a00 */
[----:B------:R-:W2:Y:S04]  /*545b0*/  LDL.LU.64 R176, [R1+0x798] ;  /* 0x0007980001b07983 */ /* 0x000ea80000300a00 */
[----:B-1----:R-:W2:Y:S01]  /*545c0*/  LDL.LU.64 R8, [R1+0x790] ;  /* 0x0007900001087983 */ /* 0x002ea20000300a00 */
[----:B----4-:R-:W-:-:S05]  /*545d0*/  IMAD.WIDE R26, R59, 0x4, R26 ;  /* 0x000000043b1a7825 */ /* 0x010fca00078e021a */
[----:B------:R1:W-:Y:S01]  /*545e0*/  STL.64 [R1+0x2180], R26 ;  /* 0x0021801a01007387 */ /* 0x0003e20000100a00 */
[----:B------:R-:W-:-:S04]  /*545f0*/  IMAD.WIDE R30, R59, 0x4, R190 ;  /* 0x000000043b1e7825 */ /* 0x000fc800078e02be */
[C---:B------:R-:W-:Y:S01]  /*54600*/  IMAD.WIDE R28, R59.reuse, 0x4, R108 ;  /* 0x000000043b1c7825 */ /* 0x040fe200078e026c */
[----:B------:R-:W-:Y:S03]  /*54610*/  STL.64 [R1+0x2178], R30 ;  /* 0x0021781e01007387 */ /* 0x000fe60000100a00 */
[C---:B-1----:R-:W-:Y:S01]  /*54620*/  IMAD.WIDE R26, R59.reuse, 0x4, R24 ;  /* 0x000000043b1a7825 */ /* 0x042fe200078e0218 */
[----:B------:R-:W-:Y:S03]  /*54630*/  STL.64 [R1+0x2170], R28 ;  /* 0x0021701c01007387 */ /* 0x000fe60000100a00 */
[C---:B------:R-:W-:Y:S02]  /*54640*/  IMAD.WIDE R24, R59.reuse, 0x4, R248 ;  /* 0x000000043b187825 */ /* 0x040fe400078e02f8 */
[----:B------:R-:W4:Y:S04]  /*54650*/  LDL.LU.64 R248, [R1+0x788] ;  /* 0x0007880001f87983 */ /* 0x000f280000300a00 */
[----:B------:R3:W-:Y:S04]  /*54660*/  STL.64 [R1+0x2168], R26 ;  /* 0x0021681a01007387 */ /* 0x0007e80000100a00 */
[----:B------:R1:W-:Y:S01]  /*54670*/  STL.64 [R1+0x2160], R24 ;  /* 0x0021601801007387 */ /* 0x0003e20000100a00 */
[----:B---3--:R-:W-:-:S03]  /*54680*/  IMAD.WIDE R26, R59, 0x4, R6 ;  /* 0x000000043b1a7825 */ /* 0x008fc600078e0206 */
[----:B------:R-:W3:Y:S01]  /*54690*/  LDL.LU.64 R6, [R1+0x780] ;  /* 0x0007800001067983 */ /* 0x000ee20000300a00 */
[----:B-1----:R-:W-:-:S03]  /*546a0*/  IMAD.WIDE R24, R59, 0x4, R4 ;  /* 0x000000043b187825 */ /* 0x002fc600078e0204 */
[----:B------:R-:W-:Y:S04]  /*546b0*/  STL.64 [R1+0x2158], R26 ;  /* 0x0021581a01007387 */ /* 0x000fe80000100a00 */
[----:B------:R-:W3:Y:S01]  /*546c0*/  LDL.LU.64 R4, [R1+0x778] ;  /* 0x0007780001047983 */ /* 0x000ee20000300a00 */
[----:B------:R-:W-:-:S03]  /*546d0*/  IMAD.WIDE R28, R59, 0x4, R106 ;  /* 0x000000043b1c7825 */ /* 0x000fc600078e026a */
[----:B------:R1:W-:Y:S04]  /*546e0*/  STL.64 [R1+0x2150], R24 ;  /* 0x0021501801007387 */ /* 0x0003e80000100a00 */
[----:B------:R-:W-:Y:S01]  /*546f0*/  STL.64 [R1+0x2148], R28 ;  /* 0x0021481c01007387 */ /* 0x000fe20000100a00 */
[----:B-1----:R-:W-:-:S05]  /*54700*/  IMAD.WIDE R24, R59, 0x4, R22 ;  /* 0x000000043b187825 */ /* 0x002fca00078e0216 */
[----:B------:R1:W-:Y:S01]  /*54710*/  STL.64 [R1+0x2140], R24 ;  /* 0x0021401801007387 */ /* 0x0003e20000100a00 */
[----:B--2---:R-:W-:-:S04]  /*54720*/  IMAD.WIDE R26, R59, 0x4, R186 ;  /* 0x000000043b1a7825 */ /* 0x004fc800078e02ba */
[C---:B------:R-:W-:Y:S01]  /*54730*/  IMAD.WIDE R22, R59.reuse, 0x4, R104 ;  /* 0x000000043b167825 */ /* 0x040fe200078e0268 */
[----:B------:R-:W-:Y:S03]  /*54740*/  STL.64 [R1+0x2138], R26 ;  /* 0x0021381a01007387 */ /* 0x000fe60000100a00 */
[C---:B-1----:R-:W-:Y:S01]  /*54750*/  IMAD.WIDE R24, R59.reuse, 0x4, R20 ;  /* 0x000000043b187825 */ /* 0x042fe200078e0214 */
[----:B------:R1:W-:Y:S03]  /*54760*/  STL.64 [R1+0x2130], R22 ;  /* 0x0021301601007387 */ /* 0x0003e60000100a00 */
[C---:B------:R-:W-:Y:S01]  /*54770*/  IMAD.WIDE R20, R59.reuse, 0x4, R184 ;  /* 0x000000043b147825 */ /* 0x040fe200078e02b8 */
[----:B------:R-:W-:Y:S04]  /*54780*/  STL.64 [R1+0x2128], R24 ;  /* 0x0021281801007387 */ /* 0x000fe80000100a00 */
[----:B------:R2:W-:Y:S01]  /*54790*/  STL.64 [R1+0x2120], R20 ;  /* 0x0021201401007387 */ /* 0x0005e20000100a00 */
[----:B-1----:R-:W-:-:S05]  /*547a0*/  IMAD.WIDE R22, R59, 0x4, R102 ;  /* 0x000000043b167825 */ /* 0x002fca00078e0266 */
[----:B------:R1:W-:Y:S01]  /*547b0*/  STL.64 [R1+0x2118], R22 ;  /* 0x0021181601007387 */ /* 0x0003e20000100a00 */
[----:B--2---:R-:W-:-:S03]  /*547c0*/  IMAD.WIDE R20, R59, 0x4, R250 ;  /* 0x000000043b147825 */ /* 0x004fc600078e02fa */
[----:B------:R-:W2:Y:S01]  /*547d0*/  LDL.LU.64 R250, [R1+0x770] ;  /* 0x0007700001fa7983 */ /* 0x000ea20000300a00 */
[----:B------:R-:W-:-:S05]  /*547e0*/  IMAD.WIDE R18, R59, 0x4, R18 ;  /* 0x000000043b127825 */ /* 0x000fca00078e0212 */
[----:B------:R1:W-:Y:S02]  /*547f0*/  STL.64 [R1+0x2110], R18 ;  /* 0x0021101201007387 */ /* 0x0003e40000100a00 */
[C---:B-1----:R-:W-:Y:S02]  /*54800*/  IMAD.WIDE R22, R59.reuse, 0x4, R100 ;  /* 0x000000043b167825 */ /* 0x042fe400078e0264 */
[----:B------:R1:W-:Y:S02]  /*54810*/  STL.64 [R1+0x2108], R20 ;  /* 0x0021081401007387 */ /* 0x0003e40000100a00 */
[----:B------:R-:W-:-:S05]  /*54820*/  IMAD.WIDE R18, R59, 0x4, R182 ;  /* 0x000000043b127825 */ /* 0x000fca00078e02b6 */
[----:B------:R1:W-:Y:S02]  /*54830*/  STL.64 [R1+0x19b0], R18 ;  /* 0x0019b01201007387 */ /* 0x0003e40000100a00 */
[C---:B-1----:R-:W-:Y:S02]  /*54840*/  IMAD.WIDE R20, R59.reuse, 0x4, R16 ;  /* 0x000000043b147825 */ /* 0x042fe400078e0210 */
[----:B------:R-:W-:Y:S04]  /*54850*/  STL.64 [R1+0x19b8], R22 ;  /* 0x0019b81601007387 */ /* 0x000fe80000100a00 */
[----:B------:R-:W-:Y:S01]  /*54860*/  STL.64 [R1+0x2100], R20 ;  /* 0x0021001401007387 */ /* 0x000fe20000100a00 */
[----:B------:R-:W-:-:S03]  /*54870*/  IMAD.WIDE R16, R59, 0x4, R10 ;  /* 0x000000043b107825 */ /* 0x000fc600078e020a */
[----:B------:R-:W2:Y:S01]  /*54880*/  LDL.LU.64 R10, [R1+0x768] ;  /* 0x00076800010a7983 */ /* 0x000ea20000300a00 */
[----:B------:R-:W-:-:S05]  /*54890*/  IMAD.WIDE R18, R59, 0x4, R180 ;  /* 0x000000043b127825 */ /* 0x000fca00078e02b4 */
[----:B------:R1:W-:Y:S04]  /*548a0*/  STL.64 [R1+0x20f8], R18 ;  /* 0x0020f81201007387 */ /* 0x0003e80000100a00 */
[----:B------:R1:W-:Y:S02]  /*548b0*/  STL.64 [R1+0x20f0], R16 ;  /* 0x0020f01001007387 */ /* 0x0003e40000100a00 */
[----:B-1----:R-:W-:-:S04]  /*548c0*/  IMAD.WIDE R18, R59, 0x4, R14 ;  /* 0x000000043b127825 */ /* 0x002fc800078e020e */
[C---:B------:R-:W-:Y:S01]  /*548d0*/  IMAD.WIDE R16, R59.reuse, 0x4, R178 ;  /* 0x000000043b107825 */ /* 0x040fe200078e02b2 */
[----:B------:R-:W-:Y:S03]  /*548e0*/  STL.64 [R1+0x20e8], R18 ;  /* 0x0020e81201007387 */ /* 0x000fe60000100a00 */
[C---:B------:R-:W-:Y:S01]  /*548f0*/  IMAD.WIDE R14, R59.reuse, 0x4, R12 ;  /* 0x000000043b0e7825 */ /* 0x040fe200078e020c */
[----:B------:R-:W-:Y:S03]  /*54900*/  STL.64 [R1+0x20e0], R16 ;  /* 0x0020e01001007387 */ /* 0x000fe60000100a00 */
[C---:B------:R-:W-:Y:S01]  /*54910*/  IMAD.WIDE R12, R59.reuse, 0x4, R176 ;  /* 0x000000043b0c7825 */ /* 0x040fe200078e02b0 */
[----:B------:R-:W-:Y:S03]  /*54920*/  STL.64 [R1+0x20d8], R14 ;  /* 0x0020d80e01007387 */ /* 0x000fe60000100a00 */
[C---:B------:R-:W-:Y:S01]  /*54930*/  IMAD.WIDE R8, R59.reuse, 0x4, R8 ;  /* 0x000000043b087825 */ /* 0x040fe200078e0208 */
[----:B------:R-:W2:Y:S04]  /*54940*/  LDL.LU.64 R26, [R1+0x760] ;  /* 0x00076000011a7983 */ /* 0x000ea80000300a00 */
[----:B------:R-:W-:Y:S04]  /*54950*/  STL.64 [R1+0x20d0], R12 ;  /* 0x0020d00c01007387 */ /* 0x000fe80000100a00 */
[----:B------:R-:W2:Y:S04]  /*54960*/  LDL.LU.64 R190, [R1+0x758] ;  /* 0x0007580001be7983 */ /* 0x000ea80000300a00 */
[----:B------:R1:W-:Y:S04]  /*54970*/  STL.64 [R1+0x20c8], R8 ;  /* 0x0020c80801007387 */ /* 0x0003e80000100a00 */
[----:B------:R-:W2:Y:S04]  /*54980*/  LDL.LU.64 R108, [R1+0x750] ;  /* 0x00075000016c7983 */ /* 0x000ea80000300a00 */
[----:B------:R-:W2:Y:S04]  /*54990*/  LDL.LU.64 R24, [R1+0x748] ;  /* 0x0007480001187983 */ /* 0x000ea80000300a00 */
[----:B-1----:R-:W2:Y:S01]  /*549a0*/  LDL.LU.64 R8, [R1+0x740] ;  /* 0x0007400001087983 */ /* 0x002ea20000300a00 */
[----:B----4-:R-:W-:-:S03]  /*549b0*/  IMAD.WIDE R14, R59, 0x4, R248 ;  /* 0x000000043b0e7825 */ /* 0x010fc600078e02f8 */
[----:B------:R-:W4:Y:S04]  /*549c0*/  LDL.LU.64 R248, [R1+0x5a0] ;  /* 0x0005a00001f87983 */ /* 0x000f280000300a00 */
[----:B------:R-:W-:Y:S01]  /*549d0*/  STL.64 [R1+0x20c0], R14 ;  /* 0x0020c00e01007387 */ /* 0x000fe20000100a00 */
[----:B---3--:R-:W-:-:S03]  /*549e0*/  IMAD.WIDE R12, R59, 0x4, R6 ;  /* 0x000000043b0c7825 */ /* 0x008fc600078e0206 */
[----:B------:R-:W3:Y:S04]  /*549f0*/  LDL.LU.64 R6, [R1+0x508] ;  /* 0x0005080001067983 */ /* 0x000ee80000300a00 */
[----:B------:R-:W-:Y:S01]  /*54a00*/  STL.64 [R1+0x20b8], R12 ;  /* 0x0020b80c01007387 */ /* 0x000fe20000100a00 */
[----:B------:R-:W-:-:S03]  /*54a10*/  IMAD.WIDE R4, R59, 0x4, R4 ;  /* 0x000000043b047825 */ /* 0x000fc600078e0204 */
        /* <DEDUP_REMOVED lines=9> */
[----:B-1----:R-:W3:Y:S04]  /*54ab0*/  LDL.LU.64 R4, [R1+0x480] ;  /* 0x0004800001047983 */ /* 0x002ee80000300a00 */
[----:B------:R-:W3:Y:S04]  /*54ac0*/  LDL.LU.64 R182, [R1+0x478] ;  /* 0x0004780001b67983 */ /* 0x000ee80000300a00 */
[----:B------:R-:W3:Y:S01]  /*54ad0*/  LDL.LU.64 R100, [R1+0x470] ;  /* 0x0004700001647983 */ /* 0x000ee20000300a00 */
[----:B--2---:R-:W-:-:S05]  /*54ae0*/  IMAD.WIDE R12, R59, 0x4, R250 ;  /* 0x000000043b0c7825 */ /* 0x004fca00078e02fa */
[----:B------:R1:W-:Y:S04]  /*54af0*/  STL.64 [R1+0x20a8], R12 ;  /* 0x0020a80c01007387 */ /* 0x0003e80000100a00 */
[----:B------:R-:W2:Y:S04]  /*54b00*/  LDL.LU.64 R16, [R1+0x468] ;  /* 0x0004680001107983 */ /* 0x000ea80000300a00 */
[----:B------:R-:W2:Y:S04]  /*54b10*/  LDL.LU.64 R180, [R1+0x460] ;  /* 0x0004600001b47983 */ /* 0x000ea80000300a00 */
[----:B------:R-:W2:Y:S04]  /*54b20*/  LDL.LU.64 R250, [R1+0x458] ;  /* 0x0004580001fa7983 */ /* 0x000ea80000300a00 */
[----:B------:R-:W2:Y:S04]  /*54b30*/  LDL.LU.64 R14, [R1+0x450] ;  /* 0x00045000010e7983 */ /* 0x000ea80000300a00 */
[----:B------:R-:W2:Y:S01]  /*54b40*/  LDL.LU.64 R178, [R1+0x448] ;  /* 0x0004480001b27983 */ /* 0x000ea20000300a00 */
[----:B------:R-:W-:-:S05]  /*54b50*/  IMAD.WIDE R10, R59, 0x4, R10 ;  /* 0x000000043b0a7825 */ /* 0x000fca00078e020a */
[----:B------:R1:W-:Y:S04]  /*54b60*/  STL.64 [R1+0x20a0], R10 ;  /* 0x0020a00a01007387 */ /* 0x0003e80000100a00 */
[----:B-1----:R-:W2:Y:S04]  /*54b70*/  LDL.LU.64 R12, [R1+0x440] ;  /* 0x00044000010c7983 */ /* 0x002ea80000300a00 */
[----:B------:R-:W2:Y:S04]  /*54b80*/  LDL.LU.64 R176, [R1+0x438] ;  /* 0x0004380001b07983 */ /* 0x000ea80000300a00 */
[----:B------:R-:W2:Y:S01]  /*54b90*/  LDL.LU.64 R10, [R1+0x430] ;  /* 0x00043000010a7983 */ /* 0x000ea20000300a00 */
[----:B------:R-:W-:-:S05]  /*54ba0*/  IMAD.WIDE R26, R59, 0x4, R26 ;  /* 0x000000043b1a7825 */ /* 0x000fca00078e021a */
[----:B------:R1:W-:Y:S01]  /*54bb0*/  STL.64 [R1+0x2098], R26 ;  /* 0x0020981a01007387 */ /* 0x0003e20000100a00 */
[----:B------:R-:W-:-:S04]  /*54bc0*/  IMAD.WIDE R30, R59, 0x4, R190 ;  /* 0x000000043b1e7825 */ /* 0x000fc800078e02be */
[C---:B------:R-:W-:Y:S01]  /*54bd0*/  IMAD.WIDE R28, R59.reuse, 0x4, R108 ;  /* 0x000000043b1c7825 */ /* 0x040fe200078e026c */
[----:B------:R-:W-:Y:S03]  /*54be0*/  STL.64 [R1+0x2090], R30 ;  /* 0x0020901e01007387 */ /* 0x000fe60000100a00 */
[C---:B-1----:R-:W-:Y:S01]  /*54bf0*/  IMAD.WIDE R26, R59.reuse, 0x4, R24 ;  /* 0x000000043b1a7825 */ /* 0x042fe200078e0218 */
[----:B------:R-:W-:Y:S03]  /*54c00*/  STL.64 [R1+0x2088], R28 ;  /* 0x0020881c01007387 */ /* 0x000fe60000100a00 */
[C---:B------:R-:W-:Y:S02]  /*54c10*/  IMAD.WIDE R24, R59.reuse, 0x4, R8 ;  /* 0x000000043b187825 */ /* 0x040fe400078e0208 */
[----:B------:R-:W2:Y:S04]  /*54c20*/  LDL.LU.64 R8, [R1+0x428] ;  /* 0x0004280001087983 */ /* 0x000ea80000300a00 */
[----:B------:R4:W-:Y:S04]  /*54c30*/  STL.64 [R1+0x2080], R26 ;  /* 0x0020801a01007387 */ /* 0x0009e80000100a00 */
[----:B------:R3:W-:Y:S01]  /*54c40*/  STL.64 [R1+0x2078], R24 ;  /* 0x0020781801007387 */ /* 0x0007e20000100a00 */
[----:B----4-:R-:W-:-:S03]  /*54c50*/  IMAD.WIDE R26, R59, 0x4, R248 ;  /* 0x000000043b1a7825 */ /* 0x010fc600078e02f8 */
[----:B------:R-:W4:Y:S04]  /*54c60*/  LDL.LU.64 R248, [R1+0x300] ;  /* 0x0003000001f87983 */ /* 0x000f280000300a00 */
[----:B------:R-:W-:Y:S01]  /*54c70*/  STL.64 [R1+0x2070], R26 ;  /* 0x0020701a01007387 */ /* 0x000fe20000100a00 */
[----:B---3--:R-:W-:-:S03]  /*54c80*/  IMAD.WIDE R24, R59, 0x4, R6 ;  /* 0x000000043b187825 */ /* 0x008fc600078e0206 */
[----:B------:R-:W3:Y:S04]  /*54c90*/  LDL.LU.64 R6, [R1+0x2c8] ;  /* 0x0002c80001067983 */ /* 0x000ee80000300a00 */
[----:B------:R1:W-:Y:S01]  /*54ca0*/  STL.64 [R1+0x5a0], R24 ;  /* 0x0005a01801007387 */ /* 0x0003e20000100a00 */
[----:B------:R-:W-:-:S05]  /*54cb0*/  IMAD.WIDE R28, R59, 0x4, R106 ;  /* 0x000000043b1c7825 */ /* 0x000fca00078e026a */
[----:B------:R-:W-:Y:S01]  /*54cc0*/  STL.64 [R1+0x4f8], R28 ;  /* 0x0004f81c01007387 */ /* 0x000fe20000100a00 */
[----:B-1----:R-:W-:-:S04]  /*54cd0*/  IMAD.WIDE R24, R59, 0x4, R22 ;  /* 0x000000043b187825 */ /* 0x002fc800078e0216 */
[C---:B------:R-:W-:Y:S01]  /*54ce0*/  IMAD.WIDE R26, R59.reuse, 0x4, R186 ;  /* 0x000000043b1a7825 */ /* 0x040fe200078e02ba */
[----:B------:R1:W-:Y:S03]  /*54cf0*/  STL.64 [R1+0x4e8], R24 ;  /* 0x0004e81801007387 */ /* 0x0003e60000100a00 */
[C---:B------:R-:W-:Y:S01]  /*54d00*/  IMAD.WIDE R22, R59.reuse, 0x4, R104 ;  /* 0x000000043b167825 */ /* 0x040fe200078e0268 */
        /* <DEDUP_REMOVED lines=10> */
[----:B------:R-:W3:Y:S02]  /*54db0*/  LDL.LU.64 R4, [R1+0x2c0] ;  /* 0x0002c00001047983 */ /* 0x000ee40000300a00 */
[C---:B------:R-:W-:Y:S02]  /*54dc0*/  IMAD.WIDE R22, R59.reuse, 0x4, R100 ;  /* 0x000000043b167825 */ /* 0x040fe400078e0264 */
[----:B------:R1:W-:Y:S04]  /*54dd0*/  STL.64 [R1+0x2040], R18 ;  /* 0x0020401201007387 */ /* 0x0003e80000100a00 */
[----:B------:R2:W-:Y:S01]  /*54de0*/  STL.64 [R1+0x2038], R20 ;  /* 0x0020381401007387 */ /* 0x0005e20000100a00 */
[----:B-1----:R-:W-:-:S05]  /*54df0*/  IMAD.WIDE R18, R59, 0x4, R182 ;  /* 0x000000043b127825 */ /* 0x002fca00078e02b6 */
[----:B------:R1:W-:Y:S04]  /*54e00*/  STL.64 [R1+0x2030], R18 ;  /* 0x0020301201007387 */ /* 0x0003e80000100a00 */
[----:B------:R-:W-:Y:S01]  /*54e10*/  STL.64 [R1+0x2028], R22 ;  /* 0x0020281601007387 */ /* 0x000fe20000100a00 */
[----:B--2---:R-:W-:-:S05]  /*54e20*/  IMAD.WIDE R20, R59, 0x4, R16 ;  /* 0x000000043b147825 */ /* 0x004fca00078e0210 */
[----:B------:R-:W-:Y:S01]  /*54e30*/  STL.64 [R1+0x2020], R20 ;  /* 0x0020201401007387 */ /* 0x000fe20000100a00 */
[----:B------:R-:W-:-:S03]  /*54e40*/  IMAD.WIDE R16, R59, 0x4, R250 ;  /* 0x000000043b107825 */ /* 0x000fc600078e02fa */
[----:B------:R-:W2:Y:S01]  /*54e50*/  LDL.LU.64 R250, [R1+0x2b8] ;  /* 0x0002b80001fa7983 */ /* 0x000ea20000300a00 */
[----:B-1----:R-:W-:-:S05]  /*54e60*/  IMAD.WIDE R18, R59, 0x4, R180 ;  /* 0x000000043b127825 */ /* 0x002fca00078e02b4 */
[----:B------:R1:W-:Y:S04]  /*54e70*/  STL.64 [R1+0x2018], R18 ;  /* 0x0020181201007387 */ /* 0x0003e80000100a00 */
        /* <DEDUP_REMOVED lines=15> */
[----:B-1----:R-:W2:Y:S04]  /*54f70*/  LDL.LU.64 R18, [R1+0x290] ;  /* 0x0002900001127983 */ /* 0x002ea80000300a00 */
[----:B------:R-:W2:Y:S01]  /*54f80*/  LDL.LU.64 R182, [R1+0x288] ;  /* 0x0002880001b67983 */ /* 0x000ea20000300a00 */
[----:B------:R-:W-:-:S04]  /*54f90*/  IMAD.WIDE R206, R59, 0x4, R206 ;  /* 0x000000043bce7825 */ /* 0x000fc800078e02ce */
[----:B------:R-:W-:-:S05]  /*54fa0*/  IMAD.WIDE R10, R59, 0x4, R8 ;  /* 0x000000043b0a7825 */ /* 0x000fca00078e0208 */
[----:B------:R1:W-:Y:S04]  /*54fb0*/  STL.64 [R1+0x1fe0], R10 ;  /* 0x001fe00a01007387 */ /* 0x0003e80000100a00 */
[----:B------:R-:W2:Y:S01]  /*54fc0*/  LDL.LU.64 R100, [R1+0x280] ;  /* 0x0002800001647983 */ /* 0x000ea20000300a00 */
[----:B------:R-:W-:-:S04]  /*54fd0*/  IMAD.WIDE R190, R59, 0x4, R40 ;  /* 0x000000043bbe7825 */ /* 0x000fc800078e0228 */
[----:B----4-:R-:W-:-:S05]  /*54fe0*/  IMAD.WIDE R8, R59, 0x4, R248 ;  /* 0x000000043b087825 */ /* 0x010fca00078e02f8 */
[----:B------:R4:W-:Y:S04]  /*54ff0*/  STL.64 [R1+0x1fd8], R8 ;  /* 0x001fd80801007387 */ /* 0x0009e80000100a00 */
[----:B------:R-:W2:Y:S04]  /*55000*/  LDL.LU.64 R16, [R1+0x278] ;  /* 0x0002780001107983 */ /* 0x000ea80000300a00 */
[----:B------:R-:W2:Y:S04]  /*55010*/  LDL.LU.64 R180, [R1+0x270] ;  /* 0x0002700001b47983 */ /* 0x000ea80000300a00 */
[----:B------:R-:W2:Y:S04]  /*55020*/  LDL.LU.64 R14, [R1+0x268] ;  /* 0x00026800010e7983 */ /* 0x000ea80000300a00 */
[----:B------:R-:W2:Y:S04]  /*55030*/  LDL.LU.64 R178, [R1+0x260] ;  /* 0x0002600001b27983 */ /* 0x000ea80000300a00 */
[----:B------:R-:W2:Y:S04]  /*55040*/  LDL.LU.64 R12, [R1+0x258] ;  /* 0x00025800010c7983 */ /* 0x000ea80000300a00 */
[----:B------:R-:W-:Y:S04]  /*55050*/  STL.64 [R1+0x2b28], R206 ;  /* 0x002b28ce01007387 */ /* 0x000fe80000100a00 */
[----:B------:R-:W2:Y:S04]  /*55060*/  LDL.LU.64 R176, [R1+0x250] ;  /* 0x0002500001b07983 */ /* 0x000ea80000300a00 */
[----:B-1----:R-:W2:Y:S01]  /*55070*/  LDL.LU.64 R10, [R1+0x248] ;  /* 0x00024800010a7983 */ /* 0x002ea20000300a00 */
[----:B---3--:R-:W-:-:S04]  /*55080*/  IMAD.WIDE R204, R59, 0x4, R6 ;  /* 0x000000043bcc7825 */ /* 0x008fc800078e0206 */
[----:B------:R-:W-:-:S05]  /*55090*/  IMAD.WIDE R4, R59, 0x4, R4 ;  /* 0x000000043b047825 */ /* 0x000fca00078e0204 */
[----:B------:R1:W-:Y:S04]  /*550a0*/  STL.64 [R1+0x438], R4 ;  /* 0x0004380401007387 */ /* 0x0003e80000100a00 */
[----:B----4-:R-:W3:Y:S04]  /*550b0*/  LDL.LU.64 R8, [R1+0x240] ;  /* 0x0002400001087983 */ /* 0x010ee80000300a00 */
[----:B------:R-:W-:Y:S04]  /*550c0*/  STL.64 [R1+0x300], R190 ;  /* 0x000300be01007387 */ /* 0x000fe80000100a00 */
[----:B------:R-:W-:Y:S04]  /*550d0*/  STL.64 [R1+0x2b30], R190 ;  /* 0x002b30be01007387 */ /* 0x000fe80000100a00 */
[----:B------:R-:W4:Y:S04]  /*550e0*/  LDL.LU.64 R6, [R1+0x238] ;  /* 0x0002380001067983 */ /* 0x000f280000300a00 */
[----:B-1----:R-:W4:Y:S01]  /*550f0*/  LDL.LU.64 R4, [R1+0x228] ;  /* 0x0002280001047983 */ /* 0x002f220000300a00 */
[----:B--2---:R-:W-:-:S05]  /*55100*/  IMAD.WIDE R22, R59, 0x4, R250 ;  /* 0x000000043b167825 */ /* 0x004fca00078e02fa */
[----:B------:R1:W-:Y:S04]  /*55110*/  STL.64 [R1+0x2b8], R22 ;  /* 0x0002b81601007387 */ /* 0x0003e80000100a00 */
[----:B------:R-:W2:Y:S01]  /*55120*/  LDL.LU.64 R250, [R1+0x220] ;  /* 0x0002200001fa7983 */ /* 0x000ea20000300a00 */
[----:B------:R-:W-:-:S05]  /*55130*/  IMAD.WIDE R248, R59, 0x4, R124 ;  /* 0x000000043bf87825 */ /* 0x000fca00078e027c */
[----:B------:R-:W-:Y:S04]  /*55140*/  STL.64 [R1+0x430], R248 ;  /* 0x000430f801007387 */ /* 0x000fe80000100a00 */
[----:B------:R1:W-:Y:S02]  /*55150*/  STL.64 [R1+0x2b38], R248 ;  /* 0x002b38f801007387 */ /* 0x0003e40000100a00 */
[----:B-1----:R-:W-:-:S04]  /*55160*/  IMAD.WIDE R22, R59, 0x4, R104 ;  /* 0x000000043b167825 */ /* 0x002fc800078e0268 */
[C---:B------:R-:W-:Y:S01]  /*55170*/  IMAD.WIDE R248, R59.reuse, 0x4, R20 ;  /* 0x000000043bf87825 */ /* 0x040fe200078e0214 */
[----:B------:R1:W-:Y:S03]  /*55180*/  STL.64 [R1+0x1fd0], R22 ;  /* 0x001fd01601007387 */ /* 0x0003e60000100a00 */
        /* <DEDUP_REMOVED lines=8> */
[----:B------:R1:W-:Y:S01]  /*55210*/  STL.64 [R1+0x1fa8], R174 ;  /* 0x001fa8ae01007387 */ /* 0x0003e20000100a00 */
[----:B------:R-:W-:-:S05]  /*55220*/  IMAD.WIDE R188, R59, 0x4, R100 ;  /* 0x000000043bbc7825 */ /* 0x000fca00078e0264 */
[----:B------:R1:W-:Y:S01]  /*55230*/  STL.64 [R1+0x1fa0], R188 ;  /* 0x001fa0bc01007387 */ /* 0x0003e20000100a00 */
[----:B------:R-:W-:-:S04]  /*55240*/  IMAD.WIDE R196, R59, 0x4, R2 ;  /* 0x000000043bc47825 */ /* 0x000fc800078e0202 */
[----:B------:R-:W-:-:S04]  /*55250*/  IMAD.WIDE R88, R59, 0x4, R16 ;  /* 0x000000043b587825 */ /* 0x000fc800078e0210 */
        /* <DEDUP_REMOVED lines=13> */
[----:B------:R-:W-:-:S04]  /*55330*/  IMAD.WIDE R128, R59, 0x4, R128 ;  /* 0x000000043b807825 */ /* 0x000fc800078e0280 */
[----:B------:R-:W-:-:S04]  /*55340*/  IMAD.WIDE R46, R59, 0x4, R46 ;  /* 0x000000043b2e7825 */ /* 0x000fc800078e022e */
[----:B------:R-:W-:-:S04]  /*55350*/  IMAD.WIDE R40, R59, 0x4, R210 ;  /* 0x000000043b287825 */ /* 0x000fc800078e02d2 */
[----:B------:R-:W-:-:S04]  /*55360*/  IMAD.WIDE R130, R59, 0x4, R130 ;  /* 0x000000043b827825 */ /* 0x000fc800078e0282 */
[----:B------:R-:W-:-:S04]  /*55370*/  IMAD.WIDE R48, R59, 0x4, R48 ;  /* 0x000000043b307825 */ /* 0x000fc800078e0230 */
[----:B------:R-:W-:-:S04]  /*55380*/  IMAD.WIDE R38, R59, 0x4, R212 ;  /* 0x000000043b267825 */ /* 0x000fc800078e02d4 */
[----:B------:R-:W-:-:S04]  /*55390*/  IMAD.WIDE R132, R59, 0x4, R132 ;  /* 0x000000043b847825 */ /* 0x000fc800078e0284 */
[----:B---3--:R-:W-:-:S04]  /*553a0*/  IMAD.WIDE R168, R59, 0x4, R8 ;  /* 0x000000043ba87825 */ /* 0x008fc800078e0208 */
[----:B----4-:R-:W-:-:S04]  /*553b0*/  IMAD.WIDE R194, R59, 0x4, R6 ;  /* 0x000000043bc27825 */ /* 0x010fc800078e0206 */
[C---:B------:R-:W-:Y:S02]  /*553c0*/  IMAD.WIDE R98, R59.reuse, 0x4, R4 ;  /* 0x000000043b627825 */ /* 0x040fe400078e0204 */
[----:B------:R-:W3:Y:S04]  /*553d0*/  LDL.LU.64 R4, [R1+0x19d8] ;  /* 0x0019d80001047983 */ /* 0x000ee80000300a00 */
[----:B------:R-:W4:Y:S04]  /*553e0*/  LDL.LU.64 R184, [R1+0x19d0] ;  /* 0x0019d00001b87983 */ /* 0x000f280000300a00 */
[----:B------:R-:W3:Y:S04]  /*553f0*/  LDL.LU.64 R182, [R1+0x19c8] ;  /* 0x0019c80001b67983 */ /* 0x000ee80000300a00 */
[----:B------:R-:W3:Y:S04]  /*55400*/  LDL.LU.64 R6, [R1+0x230] ;  /* 0x0002300001067983 */ /* 0x000ee80000300a00 */
[----:B------:R-:W3:Y:S04]  /*55410*/  LDL.LU.64 R180, [R1+0x19c0] ;  /* 0x0019c00001b47983 */ /* 0x000ee80000300a00 */
[----:B------:R-:W3:Y:S04]  /*55420*/  LDL.LU.64 R178, [R1+0x1910] ;  /* 0x0019100001b27983 */ /* 0x000ee80000300a00 */
[----:B------:R-:W3:Y:S04]  /*55430*/  LDL.LU.64 R176, [R1+0x18d8] ;  /* 0x0018d80001b07983 */ /* 0x000ee80000300a00 */
[----:B------:R1:W-:Y:S04]  /*55440*/  STL.64 [R1+0x1f60], R168 ;  /* 0x001f60a801007387 */ /* 0x0003e80000100a00 */
[----:B------:R-:W3:Y:S04]  /*55450*/  LDL.LU.64 R2, [R1+0x1898] ;  /* 0x0018980001027983 */ /* 0x000ee80000300a00 */
        /* <DEDUP_REMOVED lines=12> */
[----:B--2---:R-:W-:-:S05]  /*55520*/  IMAD.WIDE R96, R59, 0x4, R250 ;  /* 0x000000043b607825 */ /* 0x004fca00078e02fa */
[----:B------:R2:W-:Y:S04]  /*55530*/  STL.64 [R1+0x1f48], R96 ;  /* 0x001f486001007387 */ /* 0x0005e80000100a00 */
[----:B------:R1:W-:Y:S04]  /*55540*/  STL.64 [R1+0x1f40], R196 ;  /* 0x001f40c401007387 */ /* 0x0003e80000100a00 */
[----:B------:R-:W-:Y:S04]  /*55550*/  STL.64 [R1+0x1f38], R128 ;  /* 0x001f388001007387 */ /* 0x000fe80000100a00 */
[----:B------:R-:W-:Y:S04]  /*55560*/  STL.64 [R1+0x1f28], R46 ;  /* 0x001f282e01007387 */ /* 0x000fe80000100a00 */
[----:B------:R-:W-:Y:S04]  /*55570*/  STL.64 [R1+0x1f30], R40 ;  /* 0x001f302801007387 */ /* 0x000fe80000100a00 */
[----:B------:R-:W-:Y:S04]  /*55580*/  STL.64 [R1+0x1f20], R130 ;  /* 0x001f208201007387 */ /* 0x000fe80000100a00 */
[----:B------:R-:W-:Y:S04]  /*55590*/  STL.64 [R1+0x1f10], R48 ;  /* 0x001f103001007387 */ /* 0x000fe80000100a00 */
[----:B------:R-:W-:Y:S04]  /*555a0*/  STL.64 [R1+0x1f18], R38 ;  /* 0x001f182601007387 */ /* 0x000fe80000100a00 */
[----:B------:R-:W-:Y:S04]  /*555b0*/  STL.64 [R1+0x1f08], R132 ;  /* 0x001f088401007387 */ /* 0x000fe80000100a00 */
[----:B------:R1:W-:Y:S04]  /*555c0*/  STL.64 [R1+0x1ef8], R50 ;  /* 0x001ef83201007387 */ /* 0x0003e80000100a00 */
[----:B------:R-:W-:Y:S01]  /*555d0*/  STL.64 [R1+0x1f00], R36 ;  /* 0x001f002401007387 */ /* 0x000fe20000100a00 */
[----:B------:R-:W-:-:S03]  /*555e0*/  IMAD.WIDE R62, R59, 0x4, R62 ;  /* 0x000000043b3e7825 */ /* 0x000fc600078e023e */
        /* <DEDUP_REMOVED lines=12> */
[----:B------:R1:W-:Y:S01]  /*556b0*/  STL.64 [R1+0x1ec0], R56 ;  /* 0x001ec03801007387 */ /* 0x0003e20000100a00 */
[----:B------:R-:W-:-:S03]  /*556c0*/  IMAD.WIDE R76, R59, 0x4, R76 ;  /* 0x000000043b4c7825 */ /* 0x000fc600078e024c */
[----:B------:R1:W-:Y:S01]  /*556d0*/  STL.64 [R1+0x1eb8], R60 ;  /* 0x001eb83c01007387 */ /* 0x0003e20000100a00 */
        /* <DEDUP_REMOVED lines=28> */
[----:B-1----:R-:W-:-:S03]  /*558a0*/  IMAD.WIDE R22, R59, 0x4, R228 ;  /* 0x000000043b167825 */ /* 0x002fc600078e02e4 */
[----:B------:R-:W-:Y:S01]  /*558b0*/  STL.64 [R1+0x1e40], R140 ;  /* 0x001e408c01007387 */ /* 0x000fe20000100a00 */
[----:B------:R-:W-:-:S03]  /*558c0*/  IMAD.WIDE R124, R59, 0x4, R150 ;  /* 0x000000043b7c7825 */ /* 0x000fc600078e0296 */
[----:B------:R1:W-:Y:S01]  /*558d0*/  STL.64 [R1+0x4b8], R116 ;  /* 0x0004b87401007387 */ /* 0x0003e20000100a00 */
[----:B------:R-:W-:-:S03]  /*558e0*/  IMAD.WIDE R20, R59, 0x4, R230 ;  /* 0x000000043b147825 */ /* 0x000fc600078e02e6 */
        /* <DEDUP_REMOVED lines=28> */
[----:B------:R1:W-:Y:S04]  /*55ab0*/  STL.64 [R1+0x268], R104 ;  /* 0x0002686801007387 */ /* 0x0003e80000100a00 */
[----:B------:R1:W-:Y:S04]  /*55ac0*/  STL.64 [R1+0x260], R102 ;  /* 0x0002606601007387 */ /* 0x0003e80000100a00 */
[----:B------:R-:W-:Y:S04]  /*55ad0*/  STL.64 [R1+0x258], R118 ;  /* 0x0002587601007387 */ /* 0x000fe80000100a00 */
[----:B------:R1:W-:Y:S04]  /*55ae0*/  STL.64 [R1+0x250], R100 ;  /* 0x0002506401007387 */ /* 0x0003e80000100a00 */
[----:B------:R1:W-:Y:S04]  /*55af0*/  STL.64 [R1+0x248], R16 ;  /* 0x0002481001007387 */ /* 0x0003e80000100a00 */
[----:B------:R1:W-:Y:S01]  /*55b00*/  STL.64 [R1+0x240], R14 ;  /* 0x0002400e01007387 */ /* 0x0003e20000100a00 */
[----:B------:R-:W-:-:S03]  /*55b10*/  IMAD.WIDE R202, R59, 0x4, R44 ;  /* 0x000000043bca7825 */ /* 0x000fc600078e022c */
[----:B------:R1:W-:Y:S01]  /*55b20*/  STL.64 [R1+0x238], R12 ;  /* 0x0002380c01007387 */ /* 0x0003e20000100a00 */
[----:B------:R-:W-:-:S03]  /*55b30*/  IMAD.WIDE R200, R59, 0x4, R126 ;  /* 0x000000043bc87825 */ /* 0x000fc600078e027e */
[----:B------:R1:W-:Y:S04]  /*55b40*/  STL.64 [R1+0x228], R10 ;  /* 0x0002280a01007387 */ /* 0x0003e80000100a00 */
[----:B------:R1:W-:Y:S04]  /*55b50*/  STL.64 [R1+0x220], R8 ;  /* 0x0002200801007387 */ /* 0x0003e80000100a00 */
[----:B------:R-:W2:Y:S04]  /*55b60*/  LDL.64 R146, [R1+0xc40] ;  /* 0x000c400001927983 */ /* 0x000ea80000100a00 */
[----:B------:R-:W2:Y:S04]  /*55b70*/  LDL.64 R44, [R1+0xc80] ;  /* 0x000c8000012c7983 */ /* 0x000ea80000100a00 */
[----:B------:R-:W2:Y:S04]  /*55b80*/  LDL.64 R126, [R1+0xcc0] ;  /* 0x000cc000017e7983 */ /* 0x000ea80000100a00 */
[----:B------:R-:W1:Y:S01]  /*55b90*/  S2R R251, SR_TID.X ;  /* 0x0000000000fb7919 */ /* 0x000e620000002100 */
[----:B------:R-:W-:-:S03]  /*55ba0*/  IMAD.WIDE R198, R59, 0x4, R42 ;  /* 0x000000043bc67825 */ /* 0x000fc600078e022a */
[----:B------:R-:W1:Y:S01]  /*55bb0*/  S2R R43, SR_TID.X ;  /* 0x00000000002b7919 */ /* 0x000e620000002100 */
[----:B---3--:R-:W-:-:S03]  /*55bc0*/  IMAD.WIDE R186, R0, 0x4, R4 ;  /* 0x0000000400ba7825 */ /* 0x008fc600078e0204 */
[----:B------:R-:W3:Y:S01]  /*55bd0*/  LDL.64 R144, [R1+0xce8] ;  /* 0x000ce80001907983 */ /* 0x000ee20000100a00 */
[----:B----4-:R-:W-:-:S03]  /*55be0*/  IMAD.WIDE R184, R0, 0x4, R184 ;  /* 0x0000000400b87825 */ /* 0x010fc600078e02b8 */
[----:B------:R-:W3:Y:S01]  /*55bf0*/  LDL.64 R224, [R1+0xd20] ;  /* 0x000d200001e07983 */ /* 0x000ee20000100a00 */
[----:B------:R-:W-:-:S03]  /*55c00*/  IMAD.WIDE R182, R0, 0x4, R182 ;  /* 0x0000000400b67825 */ /* 0x000fc600078e02b6 */
[----:B------:R-:W3:Y:S01]  /*55c10*/  LDL.64 R142, [R1+0xd40] ;  /* 0x000d4000018e7983 */ /* 0x000ee20000100a00 */
[----:B------:R-:W-:-:S03]  /*55c20*/  IMAD.WIDE R210, R59, 0x4, R6 ;  /* 0x000000043bd27825 */ /* 0x000fc600078e0206 */
[----:B------:R-:W3:Y:S01]  /*55c30*/  LDL.64 R222, [R1+0xd70] ;  /* 0x000d700001de7983 */ /* 0x000ee20000100a00 */
[----:B-1----:R-:W-:Y:S01]  /*55c40*/  LOP3.LUT R250, R251, 0x7f, RZ, 0xc0, !PT ;  /* 0x0000007ffbfa7812 */ /* 0x002fe200078ec0ff */
[----:B------:R-:W-:Y:S02]  /*55c50*/  IMAD.WIDE R180, R0, 0x4, R180 ;  /* 0x0000000400b47825 */ /* 0x000fe400078e02b4 */
[----:B------:R-:W3:Y:S02]  /*55c60*/  LDL.64 R220, [R1+0xda8] ;  /* 0x000da80001dc7983 */ /* 0x000ee40000100a00 */
[----:B------:R-:W-:Y:S01]  /*55c70*/  IMAD.SHL.U32 R5, R250, 0x4, RZ ;  /* 0x00000004fa057824 */ /* 0x000fe200078e00ff */
[----:B------:R-:W-:Y:S01]  /*55c80*/  LOP3.LUT R120, R43, 0x7f, RZ, 0xc0, !PT ;  /* 0x0000007f2b787812 */ /* 0x000fe200078ec0ff */
[----:B------:R-:W-:Y:S01]  /*55c90*/  IMAD.MOV.U32 R251, RZ, RZ, c[0x0][0x180] ;  /* 0x00006000fffb7624 */ /* 0x000fe200078e00ff */
[----:B------:R-:W3:Y:S02]  /*55ca0*/  LDL.64 R218, [R1+0xdc8] ;  /* 0x000dc80001da7983 */ /* 0x000ee40000100a00 */
[----:B------:R-:W-:Y:S01]  /*55cb0*/  LOP3.LUT R5, R5, 0x60, RZ, 0x3c, !PT ;  /* 0x0000006005057812 */ /* 0x000fe200078e3cff */
[----:B------:R-:W-:Y:S01]  /*55cc0*/  IMAD.WIDE R178, R0, 0x4, R178 ;  /* 0x0000000400b27825 */ /* 0x000fe200078e02b2 */
[----:B------:R-:W3:Y:S02]  /*55cd0*/  LDL.64 R226, [R1+0xde0] ;  /* 0x000de00001e27983 */ /* 0x000ee40000100a00 */
[----:B------:R-:W-:Y:S01]  /*55ce0*/  IADD3 R5, R5, 0x100000, RZ ;  /* 0x0010000005057810 */ /* 0x000fe20007ffe0ff */
[----:B------:R-:W-:Y:S01]  /*55cf0*/  IMAD.SHL.U32 R250, R120, 0x4, RZ ;  /* 0x0000000478fa7824 */ /* 0x000fe200078e00ff */
[----:B------:R-:W-:Y:S01]  /*55d00*/  IADD3 R4, R251, -0x200, RZ ;  /* 0xfffffe00fb047810 */ /* 0x000fe20007ffe0ff */
[----:B------:R-:W-:Y:S01]  /*55d10*/  IMAD.WIDE R176, R0, 0x4, R176 ;  /* 0x0000000400b07825 */ /* 0x000fe200078e02b0 */
[----:B------:R-:W3:Y:S04]  /*55d20*/  LDL.64 R216, [R1+0xdf8] ;  /* 0x000df80001d87983 */ /* 0x000ee80000100a00 */
[----:B------:R1:W-:Y:S01]  /*55d30*/  LDGSTS.E [R5+0x3ce00], [R186.64], !P3 ;  /* 0x3ce00000ba057fae */ /* 0x0003e2000d921848 */
[----:B------:R-:W-:-:S03]  /*55d40*/  LOP3.LUT R121, R250, 0x60, RZ, 0x3c, !PT ;  /* 0x00000060fa797812 */ /* 0x000fc600078e3cff */
[----:B------:R2:W-:Y:S04]  /*55d50*/  LDGSTS.E [R252+0x3d600], [R184.64], !P5 ;  /* 0x3d600000b8fc7fae */ /* 0x0005e8000e921848 */
[----:B------:R2:W-:Y:S01]  /*55d60*/  LDGSTS.E [R58+0x3de00], [R182.64], !P2 ;  /* 0x3de00000b63a7fae */ /* 0x0005e2000d121848 */
[----:B------:R-:W-:Y:S02]  /*55d70*/  ISETP.GE.U32.AND P2, PT, R4, 0x7ffffd81, PT ;  /* 0x7ffffd810400780c */ /* 0x000fe40003f46070 */
[C---:B------:R-:W-:Y:S01]  /*55d80*/  IADD3 R6, R121.reuse, 0x100000, RZ ;  /* 0x0010000079067810 */ /* 0x040fe20007ffe0ff */
[----:B------:R-:W-:Y:S01]  /*55d90*/  IMAD.WIDE R2, R0, 0x4, R2 ;  /* 0x0000000400027825 */ /* 0x000fe200078e0202 */
[C---:B-1----:R-:W-:Y:S01]  /*55da0*/  IADD3 R5, R121.reuse, 0x100000, RZ ;  /* 0x0010000079057810 */ /* 0x042fe20007ffe0ff */
[----:B------:R-:W3:Y:S01]  /*55db0*/  LDL.64 R228, [R1+0x1998] ;  /* 0x0019980001e47983 */ /* 0x000ee20000100a00 */
[----:B------:R-:W-:-:S02]  /*55dc0*/  IADD3 R7, R121, 0x100000, RZ ;  /* 0x0010000079077810 */ /* 0x000fc40007ffe0ff */
[----:B------:R-:W-:Y:S01]  /*55dd0*/  IADD3 R4, R121, 0x100000, RZ ;  /* 0x0010000079047810 */ /* 0x000fe20007ffe0ff */
[----:B------:R1:W-:Y:S04]  /*55de0*/  LDGSTS.E [R6+0x3e600], [R180.64], !P1 ;  /* 0x3e600000b4067fae */ /* 0x0003e8000c921848 */
[----:B------:R1:W-:Y:S04]  /*55df0*/  LDGSTS.E [R5+0x3ee00], [R178.64], !P4 ;  /* 0x3ee00000b2057fae */ /* 0x0003e8000e121848 */
[----:B------:R1:W-:Y:S04]  /*55e00*/  LDGSTS.E [R7+0x3f600], [R176.64], !P6 ;  /* 0x3f600000b0077fae */ /* 0x0003e8000f121848 */
[----:B------:R1:W-:Y:S02]  /*55e10*/  LDGSTS.E [R4+0x3fe00], [R2.64], !P2 ;  /* 0x3fe0000002047fae */ /* 0x0003e4000d121848 */
[----:B-1----:R-:W-:-:S02]  /*55e20*/  IADD3 R5, R250, 0x100000, RZ ;  /* 0x00100000fa057810 */ /* 0x002fc40007ffe0ff */
[----:B------:R-:W0:Y:S01]  /*55e30*/  LDGDEPBAR ;  /* 0x00000000000079af */ /* 0x000e220000000000 */
[----:B------:R-:W-:-:S03]  /*55e40*/  IADD3 R7, R250, 0x100000, RZ ;  /* 0x00100000fa077810 */ /* 0x000fc60007ffe0ff */
[----:B------:R-:W3:Y:S01]  /*55e50*/  LDL.64 R230, [R1+0x2198] ;  /* 0x0021980001e67983 */ /* 0x000ee20000100a00 */
[----:B------:R-:W-:-:S03]  /*55e60*/  IADD3 R4, R250, 0x100000, RZ ;  /* 0x00100000fa047810 */ /* 0x000fc60007ffe0ff */
[----:B------:R-:W3:Y:S04]  /*55e70*/  LDL.64 R232, [R1+0x330] ;  /* 0x0003300001e87983 */ /* 0x000ee80000100a00 */
[----:B------:R-:W3:Y:S04]  /*55e80*/  LDL.64 R150, [R1+0x328] ;  /* 0x0003280001967983 */ /* 0x000ee80000100a00 */
[----:B--2---:R1:W-:Y:S04]  /*55e90*/  LDGSTS.E [R5+-0x40000], [R146.64], P0 ;  /* 0xc000000092057fae */ /* 0x0043e80008121848 */
[----:B------:R2:W-:Y:S04]  /*55ea0*/  LDGSTS.E [R4+-0x3f000], [R44.64], P0 ;  /* 0xc10000002c047fae */ /* 0x0005e80008121848 */
[----:B------:R3:W-:Y:S04]  /*55eb0*/  LDGSTS.E [R7+-0x3e000], [R126.64], P0 ;  /* 0xc20000007e077fae */ /* 0x0007e80008121848 */
[----:B-1----:R-:W4:Y:S04]  /*55ec0*/  LDL.64 R146, [R1+0xe10] ;  /* 0x000e100001927983 */ /* 0x002f280000100a00 */
[----:B--2---:R-:W2:Y:S04]  /*55ed0*/  LDL.64 R44, [R1+0xe40] ;  /* 0x000e4000012c7983 */ /* 0x004ea80000100a00 */
[----:B---3--:R-:W3:Y:S01]  /*55ee0*/  LDL.64 R126, [R1+0xe60] ;  /* 0x000e6000017e7983 */ /* 0x008ee20000100a00 */
[----:B------:R-:W-:-:S05]  /*55ef0*/  IADD3 R6, R250, 0x100000, RZ ;  /* 0x00100000fa067810 */ /* 0x000fca0007ffe0ff */
[----:B------:R1:W-:Y:S04]  /*55f00*/  LDGSTS.E [R6+-0x3d000], [R144.64], P0 ;  /* 0xc300000090067fae */ /* 0x0003e80008121848 */
[----:B------:R1:W-:Y:S04]  /*55f10*/  LDGSTS.E [R5+-0x3c000], [R224.64], P0 ;  /* 0xc4000000e0057fae */ /* 0x0003e80008121848 */
[----:B------:R1:W-:Y:S04]  /*55f20*/  LDGSTS.E [R4+-0x3b000], [R142.64], P0 ;  /* 0xc50000008e047fae */ /* 0x0003e80008121848 */
[----:B-1----:R-:W3:Y:S04]  /*55f30*/  LDL.64 R144, [R1+0xe78] ;  /* 0x000e780001907983 */ /* 0x002ee80000100a00 */
[----:B------:R-:W3:Y:S04]  /*55f40*/  LDL.64 R224, [R1+0xe90] ;  /* 0x000e900001e07983 */ /* 0x000ee80000100a00 */
[----:B------:R-:W3:Y:S04]  /*55f50*/  LDL.64 R142, [R1+0xec0] ;  /* 0x000ec000018e7983 */ /* 0x000ee80000100a00 */
        /* <DEDUP_REMOVED lines=8> */
[----:B-1----:R-:W3:Y:S04]  /*55fe0*/  LDL.64 R226, [R1+0x13f8] ;  /* 0x0013f80001e27983 */ /* 0x002ee80000100a00 */
[----:B------:R-:W3:Y:S04]  /*55ff0*/  LDL.64 R216, [R1+0x1438] ;  /* 0x0014380001d87983 */ /* 0x000ee80000100a00 */
[----:B----4-:R1:W-:Y:S04]  /*56000*/  LDGSTS.E [R4+-0x35000], [R146.64], P0 ;  /* 0xcb00000092047fae */ /* 0x0103e80008121848 */
[----:B--2---:R2:W-:Y:S04]  /*56010*/  LDGSTS.E [R7+-0x34000], [R44.64], P0 ;  /* 0xcc0000002c077fae */ /* 0x0045e80008121848 */
[----:B---3--:R3:W-:Y:S04]  /*56020*/  LDGSTS.E [R6+-0x33000], [R126.64], P0 ;  /* 0xcd0000007e067fae */ /* 0x0087e80008121848 */
[----:B-1----:R-:W4:Y:S04]  /*56030*/  LDL.64 R146, [R1+0x1478] ;  /* 0x0014780001927983 */ /* 0x002f280000100a00 */
[----:B--2---:R-:W2:Y:S04]  /*56040*/  LDL.64 R44, [R1+0x14b8] ;  /* 0x0014b800012c7983 */ /* 0x004ea80000100a00 */
[----:B---3--:R-:W3:Y:S04]  /*56050*/  LDL.64 R126, [R1+0x14f8] ;  /* 0x0014f800017e7983 */ /* 0x008ee80000100a00 */
        /* <DEDUP_REMOVED lines=47> */
[----:B-1----:R-:W4:Y:S04]  /*56350*/  LDL.64 R144, [R1+0x2220] ;  /* 0x0022200001907983 */ /* 0x002f280000100a00 */
[----:B------:R-:W4:Y:S04]  /*56360*/  LDL.64 R224, [R1+0x2218] ;  /* 0x0022180001e07983 */ /* 0x000f280000100a00 */
[----:B------:R-:W4:Y:S04]  /*56370*/  LDL.64 R142, [R1+0x2210] ;  /* 0x00221000018e7983 */ /* 0x000f280000100a00 */
        /* <DEDUP_REMOVED lines=12> */
[----:B--2---:R1:W-:Y:S04]  /*56440*/  LDGSTS.E [R4+-0x13000], [R44.64], P0 ;  /* 0xed0000002c047fae */ /* 0x0043e80008121848 */
[----:B---3--:R2:W-:Y:S04]  /*56450*/  LDGSTS.E [R6+-0x12000], [R126.64], P0 ;  /* 0xee0000007e067fae */ /* 0x0085e80008121848 */
[----:B-1----:R-:W3:Y:S04]  /*56460*/  LDL.64 R44, [R1+0x21d8] ;  /* 0x0021d800012c7983 */ /* 0x002ee80000100a00 */
[----:B--2---:R-:W2:Y:S04]  /*56470*/  LDL.64 R126, [R1+0x21d0] ;  /* 0x0021d000017e7983 */ /* 0x004ea80000100a00 */
[----:B----4-:R1:W-:Y:S04]  /*56480*/  LDGSTS.E [R5+-0x11000], [R144.64], P0 ;  /* 0xef00000090057fae */ /* 0x0103e80008121848 */
[----:B------:R4:W-:Y:S04]  /*56490*/  LDGSTS.E [R4+-0x10000], [R224.64], P0 ;  /* 0xf0000000e0047fae */ /* 0x0009e80008121848 */
[----:B------:R4:W-:Y:S04]  /*564a0*/  LDGSTS.E [R7+-0xf000], [R142.64], P0 ;  /* 0xf10000008e077fae */ /* 0x0009e80008121848 */
[----:B-1----:R-:W2:Y:S04]  /*564b0*/  LDL.64 R144, [R1+0x21c8] ;  /* 0x0021c80001907983 */ /* 0x002ea80000100a00 */
[----:B----4-:R-:W4:Y:S04]  /*564c0*/  LDL.64 R224, [R1+0x21c0] ;  /* 0x0021c00001e07983 */ /* 0x010f280000100a00 */
[----:B------:R-:W4:Y:S04]  /*564d0*/  LDL.64 R142, [R1+0x21b8] ;  /* 0x0021b800018e7983 */ /* 0x000f280000100a00 */
[----:B------:R1:W-:Y:S04]  /*564e0*/  LDGSTS.E [R6+-0xe000], [R146.64], P0 ;  /* 0xf200000092067fae */ /* 0x0003e80008121848 */
        /* <DEDUP_REMOVED lines=8> */
[----:B------:R-:W2:Y:S04]  /*56570*/  S2R R42, SR_TID.X ;  /* 0x00000000002a7919 */ /* 0x000ea80000002100 */
[----:B-1----:R-:W4:Y:S04]  /*56580*/  LDL.64 R216, [R1+0xc48] ;  /* 0x000c480001d87983 */ /* 0x002f280000100a00 */
[----:B------:R-:W4:Y:S04]  /*56590*/  LDL.64 R226, [R1+0xd28] ;  /* 0x000d280001e27983 */ /* 0x000f280000100a00 */
[----:B------:R-:W4:Y:S04]  /*565a0*/  LDL.64 R146, [R1+0xd48] ;  /* 0x000d480001927983 */ /* 0x000f280000100a00 */
[----:B---3--:R1:W-:Y:S04]  /*565b0*/  LDGSTS.E [R6+-0x8000], [R44.64], P0 ;  /* 0xf80000002c067fae */ /* 0x0083e80008121848 */
[----:B--2---:R2:W-:Y:S04]  /*565c0*/  LDGSTS.E [R5+-0x7000], [R126.64], P0 ;  /* 0xf90000007e057fae */ /* 0x0045e80008121848 */
[----:B-1----:R-:W3:Y:S04]  /*565d0*/  LDL.64 R44, [R1+0xcc8] ;  /* 0x000cc800012c7983 */ /* 0x002ee80000100a00 */
[----:B--2---:R-:W2:Y:S01]  /*565e0*/  LDL.64 R126, [R1+0xcf0] ;  /* 0x000cf000017e7983 */ /* 0x004ea20000100a00 */
[----:B------:R-:W-:-:S05]  /*565f0*/  LOP3.LUT R42, R42, 0x7f, RZ, 0xc0, !PT ;  /* 0x0000007f2a2a7812 */ /* 0x000fca00078ec0ff */
[----:B------:R-:W-:Y:S01]  /*56600*/  IMAD.SHL.U32 R42, R42, 0x4, RZ ;  /* 0x000000042a2a7824 */ /* 0x000fe200078e00ff */
[----:B------:R1:W-:Y:S04]  /*56610*/  LDGSTS.E [R4+-0x6000], [R144.64], P0 ;  /* 0xfa00000090047fae */ /* 0x0003e80008121848 */
[----:B----4-:R4:W-:Y:S04]  /*56620*/  LDGSTS.E [R7+-0x5000], [R224.64], P0 ;  /* 0xfb000000e0077fae */ /* 0x0109e80008121848 */
[----:B------:R4:W-:Y:S04]  /*56630*/  LDGSTS.E [R6+-0x4000], [R142.64], P0 ;  /* 0xfc0000008e067fae */ /* 0x0009e80008121848 */
[----:B-1----:R-:W2:Y:S04]  /*56640*/  LDL.64 R144, [R1+0xdb0] ;  /* 0x000db00001907983 */ /* 0x002ea80000100a00 */
[----:B----4-:R-:W2:Y:S01]  /*56650*/  LDL.64 R224, [R1+0xd78] ;  /* 0x000d780001e07983 */ /* 0x010ea20000100a00 */
[----:B------:R-:W-:-:S04]  /*56660*/  LOP3.LUT R143, R42, 0x10, RZ, 0x3c, !PT ;  /* 0x000000102a8f7812 */ /* 0x000fc800078e3cff */
[C---:B------:R-:W-:Y:S01]  /*56670*/  IADD3 R5, R143.reuse, 0x100000, RZ ;  /* 0x001000008f057810 */ /* 0x040fe20007ffe0ff */
[----:B------:R1:W-:Y:S04]  /*56680*/  LDGSTS.E [R4+-0x3000], [R222.64], P0 ;  /* 0xfd000000de047fae */ /* 0x0003e80008121848 */
[----:B------:R1:W-:Y:S04]  /*56690*/  LDGSTS.E [R7+-0x2000], [R220.64], P0 ;  /* 0xfe000000dc077fae */ /* 0x0003e80008121848 */
[----:B------:R1:W-:Y:S04]  /*566a0*/  LDGSTS.E [R6+-0x1000], [R218.64], P0 ;  /* 0xff000000da067fae */ /* 0x0003e80008121848 */
[----:B-1----:R-:W2:Y:S01]  /*566b0*/  LDL.64 R222, [R1+0xdd0] ;  /* 0x000dd00001de7983 */ /* 0x002ea20000100a00 */
[----:B------:R-:W-:-:S03]  /*566c0*/  IADD3 R4, R143, 0x100000, RZ ;  /* 0x001000008f047810 */ /* 0x000fc60007ffe0ff */
[----:B------:R-:W2:Y:S01]  /*566d0*/  LDL.64 R220, [R1+0xde8] ;  /* 0x000de80001dc7983 */ /* 0x000ea20000100a00 */
[----:B------:R-:W-:-:S03]  /*566e0*/  IADD3 R6, R143, 0x100000, RZ ;  /* 0x001000008f067810 */ /* 0x000fc60007ffe0ff */
[----:B------:R-:W2:Y:S04]  /*566f0*/  LDL.64 R218, [R1+0xe00] ;  /* 0x000e000001da7983 */ /* 0x000ea80000100a00 */
[----:B------:R1:W-:Y:S04]  /*56700*/  LDGSTS.E [R5+-0x3fe00], [R216.64], P0 ;  /* 0xc0200000d8057fae */ /* 0x0003e80008121848 */
[----:B------:R1:W-:Y:S04]  /*56710*/  LDGSTS.E [R4+-0x3ee00], [R228.64], P0 ;  /* 0xc1200000e4047fae */ /* 0x0003e80008121848 */
[----:B-1----:R-:W2:Y:S04]  /*56720*/  LDL.64 R216, [R1+0xe18] ;  /* 0x000e180001d87983 */ /* 0x002ea80000100a00 */
[----:B------:R-:W2:Y:S04]  /*56730*/  LDL.64 R228, [R1+0xe48] ;  /* 0x000e480001e47983 */ /* 0x000ea80000100a00 */
[----:B---3--:R1:W-:Y:S04]  /*56740*/  LDGSTS.E [R6+-0x3de00], [R44.64], P0 ;  /* 0xc22000002c067fae */ /* 0x0083e80008121848 */
[----:B--2---:R2:W-:Y:S01]  /*56750*/  LDGSTS.E [R5+-0x3ce00], [R126.64], P0 ;  /* 0xc32000007e057fae */ /* 0x0045e20008121848 */
[----:B------:R-:W-:-:S03]  /*56760*/  IADD3 R7, R143, 0x100000, RZ ;  /* 0x001000008f077810 */ /* 0x000fc60007ffe0ff */
[----:B------:R3:W-:Y:S04]  /*56770*/  LDGSTS.E [R4+-0x3be00], [R226.64], P0 ;  /* 0xc4200000e2047fae */ /* 0x0007e80008121848 */
        /* <DEDUP_REMOVED lines=8> */
[----:B------:R-:W3:Y:S01]  /*56800*/  LDL.64 R144, [R1+0x1380] ;  /* 0x0013800001907983 */ /* 0x000ee20000100a00 */
[----:B------:R-:W-:-:S03]  /*56810*/  LOP3.LUT R43, R43, 0x7f, RZ, 0xc0, !PT ;  /* 0x0000007f2b2b7812 */ /* 0x000fc600078ec0ff */
        /* <DEDUP_REMOVED lines=75> */
[----:B-1----:R-:W3:Y:S01]  /*56cd0*/  LDL.64 R216, [R1+0x2140] ;  /* 0x0021400001d87983 */ /* 0x002ee20000100a00 */
[----:B------:R-:W-:-:S02]  /*56ce0*/  IMAD.SHL.U32 R42, R43, 0x4, RZ ;  /* 0x000000042b2a7824 */ /* 0x000fc400078e00ff */
[----:B------:R-:W-:Y:S01]  /*56cf0*/  IMAD.SHL.U32 R120, R120, 0x4, RZ ;  /* 0x0000000478787824 */ /* 0x000fe200078e00ff */
[----:B------:R-:W3:Y:S04]  /*56d00*/  LDL.64 R230, [R1+0x320] ;  /* 0x0003200001e67983 */ /* 0x000ee80000100a00 */
[----:B----4-:R1:W-:Y:S04]  /*56d10*/  LDGSTS.E [R6+-0x11e00], [R44.64], P0 ;  /* 0xee2000002c067fae */ /* 0x0103e80008121848 */
[----:B--2---:R2:W-:Y:S04]  /*56d20*/  LDGSTS.E [R4+-0x10e00], [R126.64], P0 ;  /* 0xef2000007e047fae */ /* 0x0045e80008121848 */
[----:B---3--:R3:W-:Y:S04]  /*56d30*/  LDGSTS.E [R7+-0xfe00], [R226.64], P0 ;  /* 0xf0200000e2077fae */ /* 0x0087e80008121848 */
[----:B-1----:R-:W4:Y:S04]  /*56d40*/  LDL.64 R44, [R1+0x2138] ;  /* 0x00213800012c7983 */ /* 0x002f280000100a00 */
[----:B--2---:R-:W2:Y:S04]  /*56d50*/  LDL.64 R126, [R1+0x2130] ;  /* 0x00213000017e7983 */ /* 0x004ea80000100a00 */
[----:B------:R1:W-:Y:S04]  /*56d60*/  LDGSTS.E [R6+-0xee00], [R228.64], P0 ;  /* 0xf1200000e4067fae */ /* 0x0003e80008121848 */
[----:B------:R1:W-:Y:S04]  /*56d70*/  LDGSTS.E [R5+-0xde00], [R146.64], P0 ;  /* 0xf220000092057fae */ /* 0x0003e80008121848 */
[----:B---3--:R-:W3:Y:S04]  /*56d80*/  LDL.64 R226, [R1+0x2128] ;  /* 0x0021280001e27983 */ /* 0x008ee80000100a00 */
[----:B------:R1:W-:Y:S04]  /*56d90*/  LDGSTS.E [R4+-0xce00], [R224.64], P0 ;  /* 0xf3200000e0047fae */ /* 0x0003e80008121848 */
[----:B-1----:R-:W3:Y:S01]  /*56da0*/  LDL.64 R228, [R1+0x2118] ;  /* 0x0021180001e47983 */ /* 0x002ee20000100a00 */
[----:B------:R-:W-:-:S03]  /*56db0*/  LOP3.LUT R43, R42, 0x20, RZ, 0x3c, !PT ;  /* 0x000000202a2b7812 */ /* 0x000fc600078e3cff */
        /* <DEDUP_REMOVED lines=14> */
[----:B-1----:R-:W4:Y:S04]  /*56ea0*/  LDL.64 R44, [R1+0xbd8] ;  /* 0x000bd800012c7983 */ /* 0x002f280000100a00 */
[----:B--2---:R-:W2:Y:S04]  /*56eb0*/  LDL.64 R126, [R1+0xbd0] ;  /* 0x000bd000017e7983 */ /* 0x004ea80000100a00 */
[----:B---3--:R1:W-:Y:S01]  /*56ec0*/  LDGSTS.E [R6+-0x4e00], [R226.64], P0 ;  /* 0xfb200000e2067fae */ /* 0x0083e20008121848 */
[----:B------:R-:W-:-:S03]  /*56ed0*/  IADD3 R7, R43, 0x100000, RZ ;  /* 0x001000002b077810 */ /* 0x000fc60007ffe0ff */
[----:B-1----:R-:W4:Y:S04]  /*56ee0*/  LDL.64 R226, [R1+0xbc0] ;  /* 0x000bc00001e27983 */ /* 0x002f280000100a00 */
[----:B------:R1:W-:Y:S04]  /*56ef0*/  LDGSTS.E [R5+-0x3e00], [R224.64], P0 ;  /* 0xfc200000e0057fae */ /* 0x0003e80008121848 */
[----:B------:R1:W-:Y:S04]  /*56f00*/  LDGSTS.E [R4+-0x2e00], [R228.64], P0 ;  /* 0xfd200000e4047fae */ /* 0x0003e80008121848 */
[----:B-1----:R-:W4:Y:S01]  /*56f10*/  LDL.64 R224, [R1+0xbb8] ;  /* 0x000bb80001e07983 */ /* 0x002f220000100a00 */
[----:B------:R-:W-:-:S03]  /*56f20*/  IADD3 R4, R43, 0x100000, RZ ;  /* 0x001000002b047810 */ /* 0x000fc60007ffe0ff */
[----:B------:R1:W-:Y:S04]  /*56f30*/  LDGSTS.E [R6+-0x1e00], [R222.64], P0 ;  /* 0xfe200000de067fae */ /* 0x0003e80008121848 */
[----:B------:R-:W4:Y:S04]  /*56f40*/  LDL.64 R228, [R1+0x20e0] ;  /* 0x0020e00001e47983 */ /* 0x000f280000100a00 */
[----:B------:R1:W-:Y:S02]  /*56f50*/  LDGSTS.E [R5+-0xe00], [R220.64], P0 ;  /* 0xff200000dc057fae */ /* 0x0003e40008121848 */
[----:B-1----:R-:W-:-:S02]  /*56f60*/  IADD3 R6, R43, 0x100000, RZ ;  /* 0x001000002b067810 */ /* 0x002fc40007ffe0ff */
[----:B------:R-:W4:Y:S04]  /*56f70*/  LDL.64 R222, [R1+0xba8] ;  /* 0x000ba80001de7983 */ /* 0x000f280000100a00 */
[----:B------:R1:W-:Y:S04]  /*56f80*/  LDGSTS.E [R4+-0x3fc00], [R144.64], P0 ;  /* 0xc040000090047fae */ /* 0x0003e80008121848 */
[----:B------:R-:W4:Y:S04]  /*56f90*/  LDL.64 R220, [R1+0xba0] ;  /* 0x000ba00001dc7983 */ /* 0x000f280000100a00 */
[----:B------:R1:W-:Y:S04]  /*56fa0*/  LDGSTS.E [R7+-0x3ec00], [R218.64], P0 ;  /* 0xc1400000da077fae */ /* 0x0003e80008121848 */
[----:B-1----:R-:W4:Y:S04]  /*56fb0*/  LDL.64 R144, [R1+0xb98] ;  /* 0x000b980001907983 */ /* 0x002f280000100a00 */
[----:B------:R1:W-:Y:S04]  /*56fc0*/  LDGSTS.E [R6+-0x3dc00], [R216.64], P0 ;  /* 0xc2400000d8067fae */ /* 0x0003e80008121848 */
[----:B------:R-:W4:Y:S04]  /*56fd0*/  LDL.64 R218, [R1+0xb90] ;  /* 0x000b900001da7983 */ /* 0x000f280000100a00 */
[----:B-1----:R-:W4:Y:S04]  /*56fe0*/  LDL.64 R216, [R1+0xb88] ;  /* 0x000b880001d87983 */ /* 0x002f280000100a00 */
[----:B----4-:R1:W-:Y:S04]  /*56ff0*/  LDGSTS.E [R4+-0x3cc00], [R44.64], P0 ;  /* 0xc34000002c047fae */ /* 0x0103e80008121848 */
[----:B--2---:R2:W-:Y:S01]  /*57000*/  LDGSTS.E [R7+-0x3bc00], [R126.64], P0 ;  /* 0xc44000007e077fae */ /* 0x0045e20008121848 */
[----:B------:R-:W-:-:S03]  /*57010*/  IADD3 R5, R43, 0x100000, RZ ;  /* 0x001000002b057810 */ /* 0x000fc60007ffe0ff */
[----:B------:R4:W-:Y:S04]  /*57020*/  LDGSTS.E [R6+-0x3ac00], [R146.64], P0 ;  /* 0xc540000092067fae */ /* 0x0009e80008121848 */
[----:B-1----:R-:W3:Y:S04]  /*57030*/  LDL.64 R44, [R1+0xb80] ;  /* 0x000b8000012c7983 */ /* 0x002ee80000100a00 */
[----:B--2---:R-:W2:Y:S04]  /*57040*/  LDL.64 R126, [R1+0xea0] ;  /* 0x000ea000017e7983 */ /* 0x004ea80000100a00 */
[----:B----4-:R-:W4:Y:S04]  /*57050*/  LDL.64 R146, [R1+0xed0] ;  /* 0x000ed00001927983 */ /* 0x010f280000100a00 */
[----:B------:R1:W-:Y:S04]  /*57060*/  LDGSTS.E [R5+-0x39c00], [R226.64], P0 ;  /* 0xc6400000e2057fae */ /* 0x0003e80008121848 */
[----:B-1----:R-:W4:Y:S04]  /*57070*/  LDL.64 R226, [R1+0x1348] ;  /* 0x0013480001e27983 */ /* 0x002f280000100a00 */
[----:B------:R1:W-:Y:S04]  /*57080*/  LDGSTS.E [R4+-0x38c00], [R224.64], P0 ;  /* 0xc7400000e0047fae */ /* 0x0003e80008121848 */
[----:B------:R1:W-:Y:S04]  /*57090*/  LDGSTS.E [R6+-0x37c00], [R142.64], P0 ;  /* 0xc84000008e067fae */ /* 0x0003e80008121848 */
[----:B-1----:R-:W4:Y:S04]  /*570a0*/  LDL.64 R224, [R1+0x1388] ;  /* 0x0013880001e07983 */ /* 0x002f280000100a00 */
        /* <DEDUP_REMOVED lines=9> */
[----:B-1----:R-:W4:Y:S04]  /*57140*/  LDL.64 R218, [R1+0x14c8] ;  /* 0x0014c80001da7983 */ /* 0x002f280000100a00 */
[----:B------:R-:W4:Y:S04]  /*57150*/  LDL.64 R216, [R1+0x1508] ;  /* 0x0015080001d87983 */ /* 0x000f280000100a00 */
[----:B---3--:R1:W-:Y:S04]  /*57160*/  LDGSTS.E [R7+-0x31c00], [R44.64], P0 ;  /* 0xce4000002c077fae */ /* 0x0083e80008121848 */
[----:B--2---:R2:W-:Y:S04]  /*57170*/  LDGSTS.E [R6+-0x30c00], [R126.64], P0 ;  /* 0xcf4000007e067fae */ /* 0x0045e80008121848 */
[----:B----4-:R3:W-:Y:S04]  /*57180*/  LDGSTS.E [R5+-0x2fc00], [R146.64], P0 ;  /* 0xd040000092057fae */ /* 0x0107e80008121848 */
[----:B-1----:R-:W4:Y:S04]  /*57190*/  LDL.64 R44, [R1+0x1548] ;  /* 0x00154800012c7983 */ /* 0x002f280000100a00 */
[----:B--2---:R-:W2:Y:S04]  /*571a0*/  LDL.64 R126, [R1+0x1588] ;  /* 0x00158800017e7983 */ /* 0x004ea80000100a00 */
[----:B---3--:R-:W3:Y:S04]  /*571b0*/  LDL.64 R146, [R1+0x15c8] ;  /* 0x0015c80001927983 */ /* 0x008ee80000100a00 */
[----:B------:R1:W-:Y:S04]  /*571c0*/  LDGSTS.E [R4+-0x2ec00], [R226.64], P0 ;  /* 0xd1400000e2047fae */ /* 0x0003e80008121848 */
[----:B-1----:R-:W3:Y:S04]  /*571d0*/  LDL.64 R226, [R1+0x1608] ;  /* 0x0016080001e27983 */ /* 0x002ee80000100a00 */
[----:B------:R1:W-:Y:S04]  /*571e0*/  LDGSTS.E [R6+-0x2dc00], [R224.64], P0 ;  /* 0xd2400000e0067fae */ /* 0x0003e80008121848 */
[----:B------:R1:W-:Y:S04]  /*571f0*/  LDGSTS.E [R5+-0x2cc00], [R142.64], P0 ;  /* 0xd34000008e057fae */ /* 0x0003e80008121848 */
[----:B-1----:R-:W3:Y:S04]  /*57200*/  LDL.64 R224, [R1+0x1648] ;  /* 0x0016480001e07983 */ /* 0x002ee80000100a00 */
        /* <DEDUP_REMOVED lines=38> */
[----:B---3--:R-:W4:Y:S04]  /*57470*/  LDL.64 R146, [R1+0x20d8] ;  /* 0x0020d80001927983 */ /* 0x008f280000100a00 */
        /* <DEDUP_REMOVED lines=16> */
[----:B----4-:R1:W-:Y:S04]  /*57580*/  LDGSTS.E [R4+-0x10c00], [R44.64], P0 ;  /* 0xef4000002c047fae */ /* 0x0103e80008121848 */
[----:B--2---:R2:W-:Y:S04]  /*57590*/  LDGSTS.E [R6+-0xfc00], [R126.64], P0 ;  /* 0xf04000007e067fae */ /* 0x0045e80008121848 */
[----:B------:R4:W-:Y:S04]  /*575a0*/  LDGSTS.E [R5+-0xec00], [R228.64], P0 ;  /* 0xf1400000e4057fae */ /* 0x0009e80008121848 */
[----:B-1----:R-:W3:Y:S04]  /*575b0*/  LDL.64 R44, [R1+0x2090] ;  /* 0x00209000012c7983 */ /* 0x002ee80000100a00 */
[----:B--2---:R-:W2:Y:S04]  /*575c0*/  LDL.64 R126, [R1+0x2088] ;  /* 0x00208800017e7983 */ /* 0x004ea80000100a00 */
[----:B----4-:R1:W-:Y:S01]  /*575d0*/  LDGSTS.E [R4+-0xdc00], [R146.64], P0 ;  /* 0xf240000092047fae */ /* 0x0103e20008121848 */
[----:B------:R-:W-:-:S03]  /*575e0*/  LOP3.LUT R42, R42, 0x30, RZ, 0x3c, !PT ;  /* 0x000000302a2a7812 */ /* 0x000fc600078e3cff */
[----:B------:R-:W4:Y:S04]  /*575f0*/  LDL.64 R228, [R1+0x2058] ;  /* 0x0020580001e47983 */ /* 0x000f280000100a00 */
[----:B-1----:R-:W4:Y:S04]  /*57600*/  LDL.64 R146, [R1+0xcf8] ;  /* 0x000cf80001927983 */ /* 0x002f280000100a00 */
        /* <DEDUP_REMOVED lines=16> */
[----:B---3--:R1:W-:Y:S04]  /*57710*/  LDGSTS.E [R5+-0x4c00], [R44.64], P0 ;  /* 0xfb4000002c057fae */ /* 0x0083e80008121848 */
[----:B--2---:R2:W-:Y:S04]  /*57720*/  LDGSTS.E [R4+-0x3c00], [R126.64], P0 ;  /* 0xfc4000007e047fae */ /* 0x0045e80008121848 */
[----:B-1----:R-:W3:Y:S04]  /*57730*/  LDL.64 R44, [R1+0xd50] ;  /* 0x000d5000012c7983 */ /* 0x002ee80000100a00 */
[----:B--2---:R-:W2:Y:S01]  /*57740*/  LDL.64 R126, [R1+0xd80] ;  /* 0x000d8000017e7983 */ /* 0x004ea20000100a00 */
[----:B------:R-:W-:-:S03]  /*57750*/  IADD3 R5, R42, 0x100000, RZ ;  /* 0x001000002a057810 */ /* 0x000fc60007ffe0ff */
[----:B----4-:R1:W-:Y:S04]  /*57760*/  LDGSTS.E [R7+-0x2c00], [R224.64], P0 ;  /* 0xfd400000e0077fae */ /* 0x0103e80008121848 */
[----:B------:R4:W-:Y:S04]  /*57770*/  LDGSTS.E [R6+-0x1c00], [R226.64], P0 ;  /* 0xfe400000e2067fae */ /* 0x0009e80008121848 */
[----:B------:R4:W-:Y:S04]  /*57780*/  LDGSTS.E [R4+-0xc00], [R142.64], P0 ;  /* 0xff4000008e047fae */ /* 0x0009e80008121848 */
[----:B-1----:R-:W2:Y:S01]  /*57790*/  LDL.64 R224, [R1+0xdd8] ;  /* 0x000dd80001e07983 */ /* 0x002ea20000100a00 */
[----:B------:R-:W-:-:S02]  /*577a0*/  IADD3 R7, R42, 0x100000, RZ ;  /* 0x001000002a077810 */ /* 0x000fc40007ffe0ff */
[C---:B----4-:R-:W-:Y:S01]  /*577b0*/  IADD3 R6, R42.reuse, 0x100000, RZ ;  /* 0x001000002a067810 */ /* 0x050fe20007ffe0ff */
[----:B------:R-:W2:Y:S01]  /*577c0*/  LDL.64 R226, [R1+0xdf0] ;  /* 0x000df00001e27983 */ /* 0x000ea20000100a00 */
[----:B------:R-:W-:-:S03]  /*577d0*/  IADD3 R4, R42, 0x100000, RZ ;  /* 0x001000002a047810 */ /* 0x000fc60007ffe0ff */
[----:B------:R-:W2:Y:S04]  /*577e0*/  LDL.64 R142, [R1+0xe08] ;  /* 0x000e0800018e7983 */ /* 0x000ea80000100a00 */
[----:B------:R1:W-:Y:S04]  /*577f0*/  LDGSTS.E [R7+-0x3fa00], [R222.64], P0 ;  /* 0xc0600000de077fae */ /* 0x0003e80008121848 */
[----:B------:R1:W-:Y:S04]  /*57800*/  LDGSTS.E [R6+-0x3ea00], [R220.64], P0 ;  /* 0xc1600000dc067fae */ /* 0x0003e80008121848 */
[----:B-1----:R-:W2:Y:S04]  /*57810*/  LDL.64 R222, [R1+0xe20] ;  /* 0x000e200001de7983 */ /* 0x002ea80000100a00 */
[----:B------:R-:W2:Y:S04]  /*57820*/  LDL.64 R220, [R1+0xe50] ;  /* 0x000e500001dc7983 */ /* 0x000ea80000100a00 */
[----:B------:R1:W-:Y:S04]  /*57830*/  LDGSTS.E [R5+-0x3da00], [R218.64], P0 ;  /* 0xc2600000da057fae */ /* 0x0003e80008121848 */
[----:B------:R1:W-:Y:S04]  /*57840*/  LDGSTS.E [R4+-0x3ca00], [R146.64], P0 ;  /* 0xc360000092047fae */ /* 0x0003e80008121848 */
[----:B------:R1:W-:Y:S04]  /*57850*/  LDGSTS.E [R6+-0x3ba00], [R216.64], P0 ;  /* 0xc4600000d8067fae */ /* 0x0003e80008121848 */
[----:B-1----:R-:W2:Y:S04]  /*57860*/  LDL.64 R218, [R1+0xe70] ;  /* 0x000e700001da7983 */ /* 0x002ea80000100a00 */
[----:B------:R-:W2:Y:S04]  /*57870*/  LDL.64 R146, [R1+0xe88] ;  /* 0x000e880001927983 */ /* 0x000ea80000100a00 */
[----:B------:R-:W2:Y:S04]  /*57880*/  LDL.64 R216, [R1+0xea8] ;  /* 0x000ea80001d87983 */ /* 0x000ea80000100a00 */
[----:B---3--:R1:W-:Y:S04]  /*57890*/  LDGSTS.E [R5+-0x3aa00], [R44.64], P0 ;  /* 0xc56000002c057fae */ /* 0x0083e80008121848 */
[----:B--2---:R2:W-:Y:S04]  /*578a0*/  LDGSTS.E [R4+-0x39a00], [R126.64], P0 ;  /* 0xc66000007e047fae */ /* 0x0045e80008121848 */
        /* <DEDUP_REMOVED lines=84> */
[----:B------:R1:W-:Y:S04]  /*57df0*/  LDGSTS.E [R4+-0xea00], [R146.64], P0 ;  /* 0xf160000092047fae */ /* 0x0003e80008121848 */
[----:B------:R-:W3:Y:S01]  /*57e00*/  LDL.64 R216, [R1+0x1ff8] ;  /* 0x001ff80001d87983 */ /* 0x000ee20000100a00 */
[----:B------:R-:W-:-:S03]  /*57e10*/  LOP3.LUT R43, R120, 0x40, RZ, 0x3c, !PT ;  /* 0x00000040782b7812 */ /* 0x000fc600078e3cff */
[----:B------:R-:W3:Y:S04]  /*57e20*/  LDL.64 R228, [R1+0xe28] ;  /* 0x000e280001e47983 */ /* 0x000ee80000100a00 */
[----:B-1----:R-:W3:Y:S04]  /*57e30*/  LDL.64 R146, [R1+0xc60] ;  /* 0x000c600001927983 */ /* 0x002ee80000100a00 */
        /* <DEDUP_REMOVED lines=24> */
[----:B--2---:R-:W2:Y:S01]  /*57fc0*/  LDL.64 R126, [R1+0x3e8] ;  /* 0x0003e800017e7983 */ /* 0x004ea20000100a00 */
[----:B------:R-:W-:-:S02]  /*57fd0*/  IADD3 R6, R43, 0x100000, RZ ;  /* 0x001000002b067810 */ /* 0x000fc40007ffe0ff */
[C---:B---3--:R-:W-:Y:S01]  /*57fe0*/  IADD3 R5, R43.reuse, 0x100000, RZ ;  /* 0x001000002b057810 */ /* 0x048fe20007ffe0ff */
[----:B------:R-:W4:Y:S01]  /*57ff0*/  LDL.64 R144, [R1+0x3d8] ;  /* 0x0003d80001907983 */ /* 0x000f220000100a00 */
[----:B------:R-:W-:-:S03]  /*58000*/  IADD3 R7, R43, 0x100000, RZ ;  /* 0x001000002b077810 */ /* 0x000fc60007ffe0ff */
[----:B------:R1:W-:Y:S04]  /*58010*/  LDGSTS.E [R4+-0xa00], [R224.64], P0 ;  /* 0xff600000e0047fae */ /* 0x0003e80008121848 */
[----:B------:R1:W-:Y:S04]  /*58020*/  LDGSTS.E [R6+-0x3f800], [R146.64], P0 ;  /* 0xc080000092067fae */ /* 0x0003e80008121848 */
[----:B------:R1:W-:Y:S02]  /*58030*/  LDGSTS.E [R5+-0x3e800], [R142.64], P0 ;  /* 0xc18000008e057fae */ /* 0x0003e40008121848 */
[----:B-1----:R-:W-:-:S02]  /*58040*/  IADD3 R4, R43, 0x100000, RZ ;  /* 0x001000002b047810 */ /* 0x002fc40007ffe0ff */
[----:B------:R-:W4:Y:S04]  /*58050*/  LDL.64 R224, [R1+0x3d0] ;  /* 0x0003d00001e07983 */ /* 0x000f280000100a00 */
        /* <DEDUP_REMOVED lines=15> */
[----:B----4-:R1:W-:Y:S04]  /*58150*/  LDGSTS.E [R4+-0x36800], [R144.64], P0 ;  /* 0xc980000090047fae */ /* 0x0103e80008121848 */
        /* <DEDUP_REMOVED lines=13> */
[----:B------:R1:W-:Y:S04]  /*58230*/  LDGSTS.E [R7+-0x2f800], [R218.64], P0 ;  /* 0xd0800000da077fae */ /* 0x0003e80008121848 */
[----:B------:R-:W4:Y:S04]  /*58240*/  LDL.64 R146, [R1+0x310] ;  /* 0x0003100001927983 */ /* 0x000f280000100a00 */
[----:B------:R1:W-:Y:S04]  /*58250*/  LDGSTS.E [R6+-0x2e800], [R216.64], P0 ;  /* 0xd1800000d8067fae */ /* 0x0003e80008121848 */
[----:B-1----:R-:W4:Y:S04]  /*58260*/  LDL.64 R218, [R1+0x350] ;  /* 0x0003500001da7983 */ /* 0x002f280000100a00 */
[----:B------:R-:W4:Y:S04]  /*58270*/  LDL.64 R216, [R1+0x348] ;  /* 0x0003480001d87983 */ /* 0x000f280000100a00 */
[----:B---3--:R1:W-:Y:S04]  /*58280*/  LDGSTS.E [R5+-0x2d800], [R44.64], P0 ;  /* 0xd28000002c057fae */ /* 0x0083e80008121848 */
[----:B--2---:R2:W-:Y:S04]  /*58290*/  LDGSTS.E [R4+-0x2c800], [R126.64], P0 ;  /* 0xd38000007e047fae */ /* 0x0045e80008121848 */
[----:B-1----:R-:W3:Y:S04]  /*582a0*/  LDL.64 R44, [R1+0x340] ;  /* 0x00034000012c7983 */ /* 0x002ee80000100a00 */
[----:B--2---:R-:W2:Y:S04]  /*582b0*/  LDL.64 R126, [R1+0x338] ;  /* 0x00033800017e7983 */ /* 0x004ea80000100a00 */
[----:B----4-:R1:W-:Y:S04]  /*582c0*/  LDGSTS.E [R6+-0x2b800], [R226.64], P0 ;  /* 0xd4800000e2067fae */ /* 0x0103e80008121848 */
[----:B------:R4:W-:Y:S04]  /*582d0*/  LDGSTS.E [R5+-0x2a800], [R144.64], P0 ;  /* 0xd580000090057fae */ /* 0x0009e80008121848 */
[----:B-1----:R-:W2:Y:S04]  /*582e0*/  LDL.64 R226, [R1+0x308] ;  /* 0x0003080001e27983 */ /* 0x002ea80000100a00 */
[----:B----4-:R-:W4:Y:S04]  /*582f0*/  LDL.64 R144, [R1+0x1818] ;  /* 0x0018180001907983 */ /* 0x010f280000100a00 */
        /* <DEDUP_REMOVED lines=12> */
[----:B---3--:R1:W-:Y:S04]  /*583c0*/  LDGSTS.E [R5+-0x23800], [R44.64], P0 ;  /* 0xdc8000002c057fae */ /* 0x0083e80008121848 */
[----:B--2---:R2:W-:Y:S04]  /*583d0*/  LDGSTS.E [R4+-0x22800], [R126.64], P0 ;  /* 0xdd8000007e047fae */ /* 0x0045e80008121848 */
[----:B------:R3:W-:Y:S04]  /*583e0*/  LDGSTS.E [R6+-0x21800], [R232.64], P0 ;  /* 0xde800000e8067fae */ /* 0x0007e80008121848 */
[----:B-1----:R-:W3:Y:S04]  /*583f0*/  LDL.64 R44, [R1+0x2b8] ;  /* 0x0002b800012c7983 */ /* 0x002ee80000100a00 */
[----:B--2---:R-:W2:Y:S04]  /*58400*/  LDL.64 R126, [R1+0x1fd0] ;  /* 0x001fd000017e7983 */ /* 0x004ea80000100a00 */
[----:B------:R1:W-:Y:S04]  /*58410*/  LDGSTS.E [R5+-0x20800], [R150.64], P0 ;  /* 0xdf80000096057fae */ /* 0x0003e80008121848 */
[----:B------:R1:W-:Y:S04]  /*58420*/  LDGSTS.E [R4+-0x1f800], [R230.64], P0 ;  /* 0xe0800000e6047fae */ /* 0x0003e80008121848 */
[----:B------:R1:W-:Y:S04]  /*58430*/  LDGSTS.E [R7+-0x1e800], [R228.64], P0 ;  /* 0xe1800000e4077fae */ /* 0x0003e80008121848 */
[----:B------:R1:W-:Y:S04]  /*58440*/  LDGSTS.E [R6+-0x1d800], [R146.64], P0 ;  /* 0xe280000092067fae */ /* 0x0003e80008121848 */
[----:B------:R1:W-:Y:S04]  /*58450*/  LDGSTS.E [R4+-0x1c800], [R226.64], P0 ;  /* 0xe3800000e2047fae */ /* 0x0003e80008121848 */
[----:B----4-:R2:W-:Y:S04]  /*58460*/  LDGSTS.E [R7+-0x1b800], [R144.64], P0 ;  /* 0xe480000090077fae */ /* 0x0105e80008121848 */
[----:B------:R1:W-:Y:S04]  /*58470*/  LDGSTS.E [R6+-0x1a800], [R224.64], P0 ;  /* 0xe5800000e0067fae */ /* 0x0003e80008121848 */
[----:B------:R1:W-:Y:S04]  /*58480*/  LDGSTS.E [R5+-0x19800], [R142.64], P0 ;  /* 0xe68000008e057fae */ /* 0x0003e80008121848 */
[----:B------:R1:W-:Y:S04]  /*58490*/  LDGSTS.E [R4+-0x18800], [R222.64], P0 ;  /* 0xe7800000de047fae */ /* 0x0003e80008121848 */
[----:B------:R1:W-:Y:S04]  /*584a0*/  LDGSTS.E [R6+-0x17800], [R220.64], P0 ;  /* 0xe8800000dc067fae */ /* 0x0003e80008121848 */
[----:B------:R1:W-:Y:S04]  /*584b0*/  LDGSTS.E [R5+-0x16800], [R218.64], P0 ;  /* 0xe9800000da057fae */ /* 0x0003e80008121848 */
[----:B------:R1:W-:Y:S04]  /*584c0*/  LDGSTS.E [R4+-0x15800], [R204.64], P0 ;  /* 0xea800000cc047fae */ /* 0x0003e80008121848 */
[----:B------:R1:W-:Y:S04]  /*584d0*/  LDGSTS.E [R7+-0x14800], [R216.64], P0 ;  /* 0xeb800000d8077fae */ /* 0x0003e80008121848 */
[----:B---3--:R3:W-:Y:S04]  /*584e0*/  LDGSTS.E [R6+-0x13800], [R44.64], P0 ;  /* 0xec8000002c067fae */ /* 0x0087e80008121848 */
[----:B--2---:R2:W-:Y:S04]  /*584f0*/  LDGSTS.E [R4+-0x12800], [R126.64], P0 ;  /* 0xed8000007e047fae */ /* 0x0045e80008121848 */
[----:B------:R1:W-:Y:S04]  /*58500*/  LDGSTS.E [R7+-0x11800], [R248.64], P0 ;  /* 0xee800000f8077fae */ /* 0x0003e80008121848 */
[----:B------:R2:W-:Y:S04]  /*58510*/  LDGSTS.E [R6+-0x10800], [R190.64], P0 ;  /* 0xef800000be067fae */ /* 0x0005e80008121848 */
[----:B------:R3:W-:Y:S04]  /*58520*/  LDGSTS.E [R5+-0xf800], [R206.64], P0 ;  /* 0xf0800000ce057fae */ /* 0x0007e80008121848 */
[----:B-1----:R-:W4:Y:S04]  /*58530*/  LDL.LU.64 R248, [R1+0x2b38] ;  /* 0x002b380001f87983 */ /* 0x002f280000300a00 */
[----:B--2---:R-:W2:Y:S04]  /*58540*/  LDL.LU.64 R190, [R1+0x2b30] ;  /* 0x002b300001be7983 */ /* 0x004ea80000300a00 */
[----:B---3--:R-:W3:Y:S04]  /*58550*/  LDL.LU.64 R206, [R1+0x2b28] ;  /* 0x002b280001ce7983 */ /* 0x008ee80000300a00 */
[----:B------:R1:W-:Y:S04]  /*58560*/  LDGSTS.E [R4+-0xe800], [R86.64], P0 ;  /* 0xf180000056047fae */ /* 0x0003e80008121848 */
[----:B------:R1:W-:Y:S04]  /*58570*/  LDGSTS.E [R6+-0xd800], [R174.64], P0 ;  /* 0xf2800000ae067fae */ /* 0x0003e80008121848 */
[----:B------:R1:W-:Y:S04]  /*58580*/  LDGSTS.E [R5+-0xc800], [R188.64], P0 ;  /* 0xf3800000bc057fae */ /* 0x0003e80008121848 */
[----:B-1----:R-:W2:Y:S04]  /*58590*/  LDL.LU.64 R86, [R1+0x2b20] ;  /* 0x002b200001567983 */ /* 0x002ea80000300a00 */
[----:B------:R-:W2:Y:S04]  /*585a0*/  LDL.LU.64 R174, [R1+0x2b18] ;  /* 0x002b180001ae7983 */ /* 0x000ea80000300a00 */
[----:B------:R-:W2:Y:S04]  /*585b0*/  LDL.LU.64 R188, [R1+0x2b10] ;  /* 0x002b100001bc7983 */ /* 0x000ea80000300a00 */
[----:B------:R1:W-:Y:S04]  /*585c0*/  LDGSTS.E [R4+-0xb800], [R88.64], P0 ;  /* 0xf480000058047fae */ /* 0x0003e80008121848 */
[----:B------:R1:W-:Y:S04]  /*585d0*/  LDGSTS.E [R7+-0xa800], [R172.64], P0 ;  /* 0xf5800000ac077fae */ /* 0x0003e80008121848 */
[----:B------:R1:W-:Y:S04]  /*585e0*/  LDGSTS.E [R6+-0x9800], [R192.64], P0 ;  /* 0xf6800000c0067fae */ /* 0x0003e80008121848 */
[----:B-1----:R-:W2:Y:S04]  /*585f0*/  LDL.LU.64 R88, [R1+0x2b08] ;  /* 0x002b080001587983 */ /* 0x002ea80000300a00 */
[----:B------:R-:W2:Y:S04]  /*58600*/  LDL.LU.64 R172, [R1+0x2b00] ;  /* 0x002b000001ac7983 */ /* 0x000ea80000300a00 */
[----:B------:R-:W2:Y:S04]  /*58610*/  LDL.LU.64 R192, [R1+0x2af8] ;  /* 0x002af80001c07983 */ /* 0x000ea80000300a00 */
[----:B------:R-:W2:Y:S04]  /*58620*/  LDL.64 R142, [R1+0xc68] ;  /* 0x000c6800018e7983 */ /* 0x000ea80000100a00 */
[----:B------:R1:W-:Y:S04]  /*58630*/  LDGSTS.E [R4+-0x8800], [R90.64], P0 ;  /* 0xf78000005a047fae */ /* 0x0003e80008121848 */
[----:B------:R1:W-:Y:S04]  /*58640*/  LDGSTS.E [R7+-0x7800], [R170.64], P0 ;  /* 0xf8800000aa077fae */ /* 0x0003e80008121848 */
[----:B------:R1:W-:Y:S04]  /*58650*/  LDGSTS.E [R6+-0x6800], [R94.64], P0 ;  /* 0xf98000005e067fae */ /* 0x0003e80008121848 */
[----:B-1----:R-:W3:Y:S04]  /*58660*/  LDL.LU.64 R90, [R1+0x2af0] ;  /* 0x002af000015a7983 */ /* 0x002ee80000300a00 */
[----:B------:R-:W3:Y:S04]  /*58670*/  LDL.64 R222, [R1+0xca0] ;  /* 0x000ca00001de7983 */ /* 0x000ee80000100a00 */
[----:B------:R-:W4:Y:S04]  /*58680*/  LDL.LU.64 R170, [R1+0x2ae8] ;  /* 0x002ae80001aa7983 */ /* 0x000f280000300a00 */
[----:B------:R-:W4:Y:S04]  /*58690*/  LDL.LU.64 R94, [R1+0x2ae0] ;  /* 0x002ae000015e7983 */ /* 0x000f280000300a00 */
[----:B------:R-:W4:Y:S04]  /*586a0*/  LDL.64 R228, [R1+0x1e8] ;  /* 0x0001e80001e47983 */ /* 0x000f280000100a00 */
[----:B------:R-:W4:Y:S04]  /*586b0*/  LDL.64 R220, [R1+0xd08] ;  /* 0x000d080001dc7983 */ /* 0x000f280000100a00 */
[----:B------:R1:W-:Y:S04]  /*586c0*/  LDGSTS.E [R5+-0x5800], [R92.64], P0 ;  /* 0xfa8000005c057fae */ /* 0x0003e80008121848 */
[----:B------:R1:W-:Y:S04]  /*586d0*/  LDGSTS.E [R4+-0x4800], [R168.64], P0 ;  /* 0xfb800000a8047fae */ /* 0x0003e80008121848 */
[----:B------:R1:W-:Y:S04]  /*586e0*/  LDGSTS.E [R6+-0x3800], [R194.64], P0 ;  /* 0xfc800000c2067fae */ /* 0x0003e80008121848 */
[----:B-1----:R-:W4:Y:S04]  /*586f0*/  LDL.LU.64 R92, [R1+0x2ad8] ;  /* 0x002ad800015c7983 */ /* 0x002f280000300a00 */
[----:B------:R-:W4:Y:S04]  /*58700*/  LDL.LU.64 R168, [R1+0x2ad0] ;  /* 0x002ad00001a87983 */ /* 0x000f280000300a00 */
[----:B------:R-:W4:Y:S04]  /*58710*/  LDL.64 R146, [R1+0x1b8] ;  /* 0x0001b80001927983 */ /* 0x000f280000100a00 */
[----:B------:R-:W4:Y:S04]  /*58720*/  LDL.64 R218, [R1+0x1a0] ;  /* 0x0001a00001da7983 */ /* 0x000f280000100a00 */
[----:B------:R-:W4:Y:S04]  /*58730*/  LDL.64 R226, [R1+0xd90] ;  /* 0x000d900001e27983 */ /* 0x000f280000100a00 */
[----:B------:R-:W4:Y:S04]  /*58740*/  LDL.LU.64 R194, [R1+0x2ac8] ;  /* 0x002ac80001c27983 */ /* 0x000f280000300a00 */
[----:B------:R-:W4:Y:S04]  /*58750*/  LDL.64 R216, [R1+0xdc0] ;  /* 0x000dc00001d87983 */ /* 0x000f280000100a00 */
[----:B------:R-:W4:Y:S04]  /*58760*/  LDL.64 R44, [R1+0x158] ;  /* 0x00015800012c7983 */ /* 0x000f280000100a00 */
[----:B------:R1:W-:Y:S04]  /*58770*/  LDGSTS.E [R5+-0x2800], [R98.64], P0 ;  /* 0xfd80000062057fae */ /* 0x0003e80008121848 */
[----:B------:R1:W-:Y:S01]  /*58780*/  LDGSTS.E [R4+-0x1800], [R96.64], P0 ;  /* 0xfe80000060047fae */ /* 0x0003e20008121848 */
[----:B------:R-:W-:-:S03]  /*58790*/  LOP3.LUT R120, R120, 0x50, RZ, 0x3c, !PT ;  /* 0x0000005078787812 */ /* 0x000fc600078e3cff */
[----:B------:R1:W-:Y:S04]  /*587a0*/  LDGSTS.E [R7+-0x800], [R196.64], P0 ;  /* 0xff800000c4077fae */ /* 0x0003e80008121848 */
[----:B-1----:R-:W4:Y:S04]  /*587b0*/  LDL.LU.64 R98, [R1+0x2ac0] ;  /* 0x002ac00001627983 */ /* 0x002f280000300a00 */
[----:B------:R-:W4:Y:S04]  /*587c0*/  LDL.LU.64 R96, [R1+0x2ab8] ;  /* 0x002ab80001607983 */ /* 0x000f280000300a00 */
[----:B------:R-:W4:Y:S04]  /*587d0*/  LDL.64 R126, [R1+0x140] ;  /* 0x00014000017e7983 */ /* 0x000f280000100a00 */
[----:B------:R-:W4:Y:S01]  /*587e0*/  LDL.64 R42, [R1+0x128] ;  /* 0x00012800012a7983 */ /* 0x000f220000100a00 */
[----:B------:R-:W-:-:S02]  /*587f0*/  IADD3 R6, R120, 0x100000, RZ ;  /* 0x0010000078067810 */ /* 0x000fc40007ffe0ff */
[C---:B------:R-:W-:Y:S01]  /*58800*/  IADD3 R4, R120.reuse, 0x100000, RZ ;  /* 0x0010000078047810 */ /* 0x040fe20007ffe0ff */
[----:B------:R-:W4:Y:S01]  /*58810*/  LDL.LU.64 R196, [R1+0x2ab0] ;  /* 0x002ab00001c47983 */ /* 0x000f220000300a00 */
[C---:B------:R-:W-:Y:S02]  /*58820*/  IADD3 R7, R120.reuse, 0x100000, RZ ;  /* 0x0010000078077810 */ /* 0x040fe40007ffe0ff */
[----:B------:R-:W-:Y:S01]  /*58830*/  IADD3 R5, R120, 0x100000, RZ ;  /* 0x0010000078057810 */ /* 0x000fe20007ffe0ff */
[----:B------:R-:W4:Y:S04]  /*58840*/  LDL.64 R144, [R1+0x110] ;  /* 0x0001100001907983 */ /* 0x000f280000100a00 */
[----:B------:R-:W4:Y:S04]  /*58850*/  LDL.64 R224, [R1+0xf8] ;  /* 0x0000f80001e07983 */ /* 0x000f280000100a00 */
[----:B------:R-:W4:Y:S04]  /*58860*/  LDL.64 R232, [R1+0x1460] ;  /* 0x0014600001e87983 */ /* 0x000f280000100a00 */
[----:B------:R-:W4:Y:S04]  /*58870*/  LDL.64 R150, [R1+0x14a0] ;  /* 0x0014a00001967983 */ /* 0x000f280000100a00 */
[----:B------:R-:W4:Y:S04]  /*58880*/  LDL.64 R230, [R1+0x14e0] ;  /* 0x0014e00001e67983 */ /* 0x000f280000100a00 */
[----:B--2---:R1:W-:Y:S04]  /*58890*/  LDGSTS.E [R6+-0x3f600], [R142.64], P0 ;  /* 0xc0a000008e067fae */ /* 0x0043e80008121848 */
[----:B-1----:R-:W2:Y:S04]  /*588a0*/  LDL.64 R142, [R1+0xe0] ;  /* 0x0000e000018e7983 */ /* 0x002ea80000100a00 */
[----:B---3--:R1:W-:Y:S04]  /*588b0*/  LDGSTS.E [R4+-0x3e600], [R222.64], P0 ;  /* 0xc1a00000de047fae */ /* 0x0083e80008121848 */
[----:B----4-:R3:W-:Y:S04]  /*588c0*/  LDGSTS.E [R7+-0x3d600], [R228.64], P0 ;  /* 0xc2a00000e4077fae */ /* 0x0107e80008121848 */
[----:B------:R4:W-:Y:S04]  /*588d0*/  LDGSTS.E [R6+-0x3c600], [R220.64], P0 ;  /* 0xc3a00000dc067fae */ /* 0x0009e80008121848 */
[----:B-1----:R-:W2:Y:S04]  /*588e0*/  LDL.64 R222, [R1+0xc8] ;  /* 0x0000c80001de7983 */ /* 0x002ea80000100a00 */
[----:B---3--:R-:W3:Y:S04]  /*588f0*/  LDL.64 R228, [R1+0x1520] ;  /* 0x0015200001e47983 */ /* 0x008ee80000100a00 */
[----:B----4-:R-:W4:Y:S04]  /*58900*/  LDL.64 R220, [R1+0xb0] ;  /* 0x0000b00001dc7983 */ /* 0x010f280000100a00 */
[----:B------:R1:W-:Y:S04]  /*58910*/  LDGSTS.E [R5+-0x3b600], [R146.64], P0 ;  /* 0xc4a0000092057fae */ /* 0x0003e80008121848 */
[----:B------:R1:W-:Y:S04]  /*58920*/  LDGSTS.E [R4+-0x3a600], [R218.64], P0 ;  /* 0xc5a00000da047fae */ /* 0x0003e80008121848 */
[----:B------:R1:W-:Y:S04]  /*58930*/  LDGSTS.E [R6+-0x39600], [R226.64], P0 ;  /* 0xc6a00000e2067fae */ /* 0x0003e80008121848 */
[----:B-1----:R-:W3:Y:S04]  /*58940*/  LDL.64 R146, [R1+0x1560] ;  /* 0x0015600001927983 */ /* 0x002ee80000100a00 */
[----:B------:R-:W3:Y:S04]  /*58950*/  LDL.64 R218, [R1+0xee0] ;  /* 0x000ee00001da7983 */ /* 0x000ee80000100a00 */
[----:B------:R1:W-:Y:S04]  /*58960*/  LDGSTS.E [R5+-0x38600], [R216.64], P0 ;  /* 0xc7a00000d8057fae */ /* 0x0003e80008121848 */
[----:B------:R1:W-:Y:S04]  /*58970*/  LDGSTS.E [R4+-0x37600], [R44.64], P0 ;  /* 0xc8a000002c047fae */ /* 0x0003e80008121848 */
[----:B------:R-:W3:Y:S04]  /*58980*/  LDL.64 R226, [R1+0x15a0] ;  /* 0x0015a00001e27983 */ /* 0x000ee80000100a00 */
[----:B-1----:R-:W3:Y:S04]  /*58990*/  LDL.64 R216, [R1+0x1360] ;  /* 0x0013600001d87983 */ /* 0x002ee80000100a00 */
        /* <DEDUP_REMOVED lines=9> */
[----:B--2---:R1:W-:Y:S04]  /*58a30*/  LDGSTS.E [R6+-0x32600], [R142.64], P0 ;  /* 0xcda000008e067fae */ /* 0x0043e80008121848 */
[----:B-1----:R-:W2:Y:S04]  /*58a40*/  LDL.64 R142, [R1+0x1660] ;  /* 0x00166000018e7983 */ /* 0x002ea80000100a00 */
[----:B------:R1:W-:Y:S04]  /*58a50*/  LDGSTS.E [R5+-0x31600], [R222.64], P0 ;  /* 0xcea00000de057fae */ /* 0x0003e80008121848 */
[----:B----4-:R4:W-:Y:S04]  /*58a60*/  LDGSTS.E [R4+-0x30600], [R220.64], P0 ;  /* 0xcfa00000dc047fae */ /* 0x0109e80008121848 */
[----:B-1----:R-:W2:Y:S04]  /*58a70*/  LDL.64 R222, [R1+0x16a0] ;  /* 0x0016a00001de7983 */ /* 0x002ea80000100a00 */
[----:B----4-:R-:W4:Y:S04]  /*58a80*/  LDL.64 R220, [R1+0x16e0] ;  /* 0x0016e00001dc7983 */ /* 0x010f280000100a00 */
[----:B---3--:R1:W-:Y:S04]  /*58a90*/  LDGSTS.E [R6+-0x2f600], [R218.64], P0 ;  /* 0xd0a00000da067fae */ /* 0x0083e80008121848 */
        /* <DEDUP_REMOVED lines=10> */
[----:B------:R1:W-:Y:S04]  /*58b40*/  LDGSTS.E [R7+-0x29600], [R150.64], P0 ;  /* 0xd6a0000096077fae */ /* 0x0003e80008121848 */
[----:B------:R1:W-:Y:S04]  /*58b50*/  LDGSTS.E [R6+-0x28600], [R230.64], P0 ;  /* 0xd7a00000e6067fae */ /* 0x0003e80008121848 */
[----:B------:R1:W-:Y:S04]  /*58b60*/  LDGSTS.E [R5+-0x27600], [R228.64], P0 ;  /* 0xd8a00000e4057fae */ /* 0x0003e80008121848 */
[----:B------:R1:W-:Y:S04]  /*58b70*/  LDGSTS.E [R4+-0x26600], [R146.64], P0 ;  /* 0xd9a0000092047fae */ /* 0x0003e80008121848 */
[----:B------:R1:W-:Y:S04]  /*58b80*/  LDGSTS.E [R6+-0x25600], [R226.64], P0 ;  /* 0xdaa00000e2067fae */ /* 0x0003e80008121848 */
[----:B------:R1:W-:Y:S04]  /*58b90*/  LDGSTS.E [R5+-0x24600], [R144.64], P0 ;  /* 0xdba0000090057fae */ /* 0x0003e80008121848 */
[----:B------:R1:W-:Y:S04]  /*58ba0*/  LDGSTS.E [R4+-0x23600], [R224.64], P0 ;  /* 0xdca00000e0047fae */ /* 0x0003e80008121848 */
[----:B--2---:R2:W-:Y:S04]  /*58bb0*/  LDGSTS.E [R7+-0x22600], [R142.64], P0 ;  /* 0xdda000008e077fae */ /* 0x0045e80008121848 */
[----:B------:R1:W-:Y:S04]  /*58bc0*/  LDGSTS.E [R6+-0x21600], [R222.64], P0 ;  /* 0xdea00000de067fae */ /* 0x0003e80008121848 */
[----:B----4-:R4:W-:Y:S04]  /*58bd0*/  LDGSTS.E [R4+-0x20600], [R220.64], P0 ;  /* 0xdfa00000dc047fae */ /* 0x0109e80008121848 */
[----:B---3--:R2:W-:Y:S04]  /*58be0*/  LDGSTS.E [R7+-0x1f600], [R218.64], P0 ;  /* 0xe0a00000da077fae */ /* 0x0085e80008121848 */
        /* <DEDUP_REMOVED lines=13> */
[----:B-1----:R-:W3:Y:S04]  /*58cc0*/  LDL.LU.64 R96, [R1+0x2aa8] ;  /* 0x002aa80001607983 */ /* 0x002ee80000300a00 */
[----:B------:R1:W-:Y:S04]  /*58cd0*/  LDGSTS.E [R6+-0x11600], [R48.64], P0 ;  /* 0xeea0000030067fae */ /* 0x0003e80008121848 */
[----:B------:R-:W3:Y:S04]  /*58ce0*/  LDL.LU.64 R194, [R1+0x2aa0] ;  /* 0x002aa00001c27983 */ /* 0x000ee80000300a00 */
        /* <DEDUP_REMOVED lines=9> */
[----:B-1----:R-:W3:Y:S04]  /*58d80*/  LDL.64 R50, [R1+0xcb0] ;  /* 0x000cb00001327983 */ /* 0x002ee80000100a00 */
[----:B------:R-:W3:Y:S04]  /*58d90*/  LDL.64 R56, [R1+0x1e0] ;  /* 0x0001e00001387983 */ /* 0x000ee80000100a00 */
[----:B--2---:R-:W2:Y:S04]  /*58da0*/  LDL.64 R60, [R1+0xc70] ;  /* 0x000c7000013c7983 */ /* 0x004ea80000100a00 */
[----:B------:R-:W3:Y:S04]  /*58db0*/  LDL.64 R48, [R1+0xd10] ;  /* 0x000d100001307983 */ /* 0x000ee80000100a00 */
[----:B------:R-:W3:Y:S04]  /*58dc0*/  LDL.64 R46, [R1+0x1b0] ;  /* 0x0001b000012e7983 */ /* 0x000ee80000100a00 */
[----:B------:R-:W3:Y:S04]  /*58dd0*/  LDL.64 R44, [R1+0xd60] ;  /* 0x000d6000012c7983 */ /* 0x000ee80000100a00 */
[----:B------:R-:W3:Y:S04]  /*58de0*/  LDL.64 R126, [R1+0xd98] ;  /* 0x000d9800017e7983 */ /* 0x000ee80000100a00 */
[----:B------:R-:W3:Y:S04]  /*58df0*/  LDL.64 R54, [R1+0x168] ;  /* 0x0001680001367983 */ /* 0x000ee80000100a00 */
        /* <DEDUP_REMOVED lines=10> */
[----:B-1----:R-:W-:-:S03]  /*58ea0*/  IADD3 R5, R121, 0x100000, RZ ;  /* 0x0010000079057810 */ /* 0x002fc60007ffe0ff */
[----:B------:R4:W-:Y:S04]  /*58eb0*/  LDGSTS.E [R4+-0x2600], [R80.64], P0 ;  /* 0xfda0000050047fae */ /* 0x0009e80008121848 */
[----:B------:R1:W-:Y:S04]  /*58ec0*/  LDGSTS.E [R7+-0x1600], [R82.64], P0 ;  /* 0xfea0000052077fae */ /* 0x0003e80008121848 */
[----:B------:R1:W-:Y:S01]  /*58ed0*/  LDGSTS.E [R6+-0x600], [R84.64], P0 ;  /* 0xffa0000054067fae */ /* 0x0003e20008121848 */
[----:B----4-:R-:W-:-:S03]  /*58ee0*/  IADD3 R4, R121, 0x100000, RZ ;  /* 0x0010000079047810 */ /* 0x010fc60007ffe0ff */
[----:B------:R-:W4:Y:S01]  /*58ef0*/  LDL.64 R218, [R1+0x138] ;  /* 0x0001380001da7983 */ /* 0x000f220000100a00 */
[----:B-1----:R-:W-:-:S03]  /*58f00*/  IADD3 R7, R121, 0x100000, RZ ;  /* 0x0010000079077810 */ /* 0x002fc60007ffe0ff */
[----:B------:R-:W4:Y:S01]  /*58f10*/  LDL.64 R52, [R1+0x120] ;  /* 0x0001200001347983 */ /* 0x000f220000100a00 */
[----:B------:R-:W-:-:S03]  /*58f20*/  IADD3 R6, R121, 0x100000, RZ ;  /* 0x0010000079067810 */ /* 0x000fc60007ffe0ff */
[----:B------:R-:W4:Y:S04]  /*58f30*/  LDL.64 R216, [R1+0xe30] ;  /* 0x000e300001d87983 */ /* 0x000f280000100a00 */
[----:B------:R-:W4:Y:S04]  /*58f40*/  LDL.64 R68, [R1+0x60] ;  /* 0x0000600001447983 */ /* 0x000f280000100a00 */
[----:B------:R-:W4:Y:S04]  /*58f50*/  LDL.64 R66, [R1+0x48] ;  /* 0x0000480001427983 */ /* 0x000f280000100a00 */
[----:B------:R-:W4:Y:S04]  /*58f60*/  LDL.64 R64, [R1+0x1428] ;  /* 0x0014280001407983 */ /* 0x000f280000100a00 */
[----:B------:R-:W4:Y:S04]  /*58f70*/  LDL.64 R62, [R1+0x1468] ;  /* 0x00146800013e7983 */ /* 0x000f280000100a00 */
[----:B--2---:R1:W-:Y:S04]  /*58f80*/  LDGSTS.E [R5+-0x3f400], [R60.64], P0 ;  /* 0xc0c000003c057fae */ /* 0x0043e80008121848 */
[----:B---3--:R2:W-:Y:S04]  /*58f90*/  LDGSTS.E [R4+-0x3e400], [R50.64], P0 ;  /* 0xc1c0000032047fae */ /* 0x0085e80008121848 */
[----:B------:R3:W-:Y:S04]  /*58fa0*/  LDGSTS.E [R6+-0x3d400], [R56.64], P0 ;  /* 0xc2c0000038067fae */ /* 0x0007e80008121848 */
[----:B------:R1:W-:Y:S04]  /*58fb0*/  LDGSTS.E [R5+-0x3c400], [R48.64], P0 ;  /* 0xc3c0000030057fae */ /* 0x0003e80008121848 */
[----:B--2---:R-:W2:Y:S04]  /*58fc0*/  LDL.64 R50, [R1+0xf0] ;  /* 0x0000f00001327983 */ /* 0x004ea80000100a00 */
[----:B------:R3:W-:Y:S04]  /*58fd0*/  LDGSTS.E [R4+-0x3b400], [R46.64], P0 ;  /* 0xc4c000002e047fae */ /* 0x0007e80008121848 */
[----:B-1----:R-:W2:Y:S04]  /*58fe0*/  LDL.64 R48, [R1+0xd8] ;  /* 0x0000d80001307983 */ /* 0x002ea80000100a00 */
[----:B------:R1:W-:Y:S04]  /*58ff0*/  LDGSTS.E [R7+-0x3a400], [R44.64], P0 ;  /* 0xc5c000002c077fae */ /* 0x0003e80008121848 */
[----:B---3--:R-:W3:Y:S04]  /*59000*/  LDL.64 R46, [R1+0xc0] ;  /* 0x0000c000012e7983 */ /* 0x008ee80000100a00 */
[----:B------:R1:W-:Y:S04]  /*59010*/  LDGSTS.E [R6+-0x39400], [R126.64], P0 ;  /* 0xc6c000007e067fae */ /* 0x0003e80008121848 */
[----:B-1----:R-:W3:Y:S04]  /*59020*/  LDL.64 R44, [R1+0xeb0] ;  /* 0x000eb000012c7983 */ /* 0x002ee80000100a00 */
[----:B------:R1:W-:Y:S04]  /*59030*/  LDGSTS.E [R4+-0x38400], [R54.64], P0 ;  /* 0xc7c0000036047fae */ /* 0x0003e80008121848 */
[----:B------:R-:W3:Y:S04]  /*59040*/  LDL.64 R126, [R1+0xee8] ;  /* 0x000ee800017e7983 */ /* 0x000ee80000100a00 */
[----:B------:R1:W-:Y:S04]  /*59050*/  LDGSTS.E [R7+-0x37400], [R42.64], P0 ;  /* 0xc8c000002a077fae */ /* 0x0003e80008121848 */
[----:B------:R-:W3:Y:S04]  /*59060*/  LDL.64 R60, [R1+0x14a8] ;  /* 0x0014a800013c7983 */ /* 0x000ee80000100a00 */
[----:B------:R-:W3:Y:S04]  /*59070*/  LDL.64 R56, [R1+0x14e8] ;  /* 0x0014e80001387983 */ /* 0x000ee80000100a00 */
[----:B-1----:R-:W3:Y:S04]  /*59080*/  LDL.64 R42, [R1+0x1368] ;  /* 0x00136800012a7983 */ /* 0x002ee80000100a00 */
[----:B------:R-:W3:Y:S04]  /*59090*/  LDL.64 R54, [R1+0x1528] ;  /* 0x0015280001367983 */ /* 0x000ee80000100a00 */
[----:B----4-:R1:W-:Y:S04]  /*590a0*/  LDGSTS.E [R6+-0x36400], [R218.64], P0 ;  /* 0xc9c00000da067fae */ /* 0x0103e80008121848 */
[----:B------:R4:W-:Y:S04]  /*590b0*/  LDGSTS.E [R5+-0x35400], [R52.64], P0 ;  /* 0xcac0000034057fae */ /* 0x0009e80008121848 */
[----:B------:R4:W-:Y:S04]  /*590c0*/  LDGSTS.E [R4+-0x34400], [R216.64], P0 ;  /* 0xcbc00000d8047fae */ /* 0x0009e80008121848 */
[----:B-1----:R-:W3:Y:S04]  /*590d0*/  LDL.64 R218, [R1+0x1568] ;  /* 0x0015680001da7983 */ /* 0x002ee80000100a00 */
[----:B----4-:R-:W3:Y:S04]  /*590e0*/  LDL.64 R52, [R1+0x15a8] ;  /* 0x0015a80001347983 */ /* 0x010ee80000100a00 */
[----:B------:R-:W3:Y:S04]  /*590f0*/  LDL.64 R216, [R1+0x15e8] ;  /* 0x0015e80001d87983 */ /* 0x000ee80000100a00 */
[----:B--2---:R1:W-:Y:S04]  /*59100*/  LDGSTS.E [R6+-0x33400], [R50.64], P0 ;  /* 0xccc0000032067fae */ /* 0x0043e80008121848 */
[----:B------:R2:W-:Y:S04]  /*59110*/  LDGSTS.E [R5+-0x32400], [R48.64], P0 ;  /* 0xcdc0000030057fae */ /* 0x0005e80008121848 */
[----:B-1----:R-:W4:Y:S04]  /*59120*/  LDL.64 R50, [R1+0x1628] ;  /* 0x0016280001327983 */ /* 0x002f280000100a00 */
[----:B---3--:R1:W-:Y:S04]  /*59130*/  LDGSTS.E [R4+-0x31400], [R46.64], P0 ;  /* 0xcec000002e047fae */ /* 0x0083e80008121848 */
[----:B--2---:R-:W2:Y:S04]  /*59140*/  LDL.64 R48, [R1+0x1668] ;  /* 0x0016680001307983 */ /* 0x004ea80000100a00 */
[----:B------:R3:W-:Y:S04]  /*59150*/  LDGSTS.E [R7+-0x30400], [R44.64], P0 ;  /* 0xcfc000002c077fae */ /* 0x0007e80008121848 */
[----:B-1----:R-:W2:Y:S04]  /*59160*/  LDL.64 R46, [R1+0x16a8] ;  /* 0x0016a800012e7983 */ /* 0x002ea80000100a00 */
[----:B------:R1:W-:Y:S04]  /*59170*/  LDGSTS.E [R6+-0x2f400], [R126.64], P0 ;  /* 0xd0c000007e067fae */ /* 0x0003e80008121848 */
[----:B---3--:R-:W3:Y:S04]  /*59180*/  LDL.64 R44, [R1+0x16e8] ;  /* 0x0016e800012c7983 */ /* 0x008ee80000100a00 */
[----:B-1----:R-:W3:Y:S04]  /*59190*/  LDL.64 R126, [R1+0x1728] ;  /* 0x00172800017e7983 */ /* 0x002ee80000100a00 */
[----:B------:R1:W-:Y:S04]  /*591a0*/  LDGSTS.E [R4+-0x2e400], [R42.64], P0 ;  /* 0xd1c000002a047fae */ /* 0x0003e80008121848 */
[----:B------:R2:W-:Y:S04]  /*591b0*/  LDGSTS.E [R7+-0x2d400], [R68.64], P0 ;  /* 0xd2c0000044077fae */ /* 0x0005e80008121848 */
[----:B------:R2:W-:Y:S04]  /*591c0*/  LDGSTS.E [R6+-0x2c400], [R66.64], P0 ;  /* 0xd3c0000042067fae */ /* 0x0005e80008121848 */
[----:B-1----:R-:W3:Y:S04]  /*591d0*/  LDL.64 R42, [R1+0x1768] ;  /* 0x00176800012a7983 */ /* 0x002ee80000100a00 */
        /* <DEDUP_REMOVED lines=8> */
[----:B----4-:R4:W-:Y:S04]  /*59260*/  LDGSTS.E [R7+-0x23400], [R50.64], P0 ;  /* 0xdcc0000032077fae */ /* 0x0109e80008121848 */
[----:B--2---:R3:W-:Y:S04]  /*59270*/  LDGSTS.E [R6+-0x22400], [R48.64], P0 ;  /* 0xddc0000030067fae */ /* 0x0047e80008121848 */
[----:B------:R1:W-:Y:S04]  /*59280*/  LDGSTS.E [R5+-0x21400], [R46.64], P0 ;  /* 0xdec000002e057fae */ /* 0x0003e80008121848 */
        /* <DEDUP_REMOVED lines=16> */
[----:B-1----:R-:W2:Y:S04]  /*59390*/  LDL.LU.64 R188, [R1+0x2a78] ;  /* 0x002a780001bc7983 */ /* 0x002ea80000300a00 */
[----:B------:R1:W-:Y:S04]  /*593a0*/  LDGSTS.E [R4+-0x10400], [R134.64], P0 ;  /* 0xefc0000086047fae */ /* 0x0003e80008121848 */
[----:B------:R-:W2:Y:S04]  /*593b0*/  LDL.LU.64 R94, [R1+0x2a70] ;  /* 0x002a7000015e7983 */ /* 0x000ea80000300a00 */
        /* <DEDUP_REMOVED lines=15> */
[----:B-1----:R-:W2:Y:S04]  /*594b0*/  LDL.64 R116, [R1+0xc78] ;  /* 0x000c780001747983 */ /* 0x002ea80000100a00 */
[----:B------:R1:W-:Y:S04]  /*594c0*/  LDGSTS.E [R6+-0x7400], [R110.64], P0 ;  /* 0xf8c000006e067fae */ /* 0x0003e80008121848 */
[----:B------:R-:W2:Y:S04]  /*594d0*/  LDL.64 R114, [R1+0xcb8] ;  /* 0x000cb80001727983 */ /* 0x000ea80000100a00 */
[----:B------:R1:W-:Y:S04]  /*594e0*/  LDGSTS.E [R4+-0x6400], [R122.64], P0 ;  /* 0xf9c000007a047fae */ /* 0x0003e80008121848 */
[----:B------:R-:W2:Y:S04]  /*594f0*/  LDL.64 R112, [R1+0xce0] ;  /* 0x000ce00001707983 */ /* 0x000ea80000100a00 */
[----:B------:R3:W-:Y:S04]  /*59500*/  LDGSTS.E [R7+-0x5400], [R108.64], P0 ;  /* 0xfac000006c077fae */ /* 0x0007e80008121848 */
[----:B-1----:R-:W2:Y:S04]  /*59510*/  LDL.64 R110, [R1+0xd18] ;  /* 0x000d1800016e7983 */ /* 0x002ea80000100a00 */
[----:B------:R1:W-:Y:S04]  /*59520*/  LDGSTS.E [R6+-0x4400], [R106.64], P0 ;  /* 0xfbc000006a067fae */ /* 0x0003e80008121848 */
[----:B---3--:R-:W3:Y:S04]  /*59530*/  LDL.64 R108, [R1+0x1a8] ;  /* 0x0001a800016c7983 */ /* 0x008ee80000100a00 */
[----:B------:R4:W-:Y:S04]  /*59540*/  LDGSTS.E [R5+-0x3400], [R104.64], P0 ;  /* 0xfcc0000068057fae */ /* 0x0009e80008121848 */
[----:B-1----:R-:W3:Y:S04]  /*59550*/  LDL.64 R106, [R1+0xd68] ;  /* 0x000d6800016a7983 */ /* 0x002ee80000100a00 */
[----:B------:R1:W-:Y:S04]  /*59560*/  LDGSTS.E [R4+-0x2400], [R102.64], P0 ;  /* 0xfdc0000066047fae */ /* 0x0003e80008121848 */
[----:B----4-:R-:W3:Y:S04]  /*59570*/  LDL.64 R104, [R1+0xda0] ;  /* 0x000da00001687983 */ /* 0x010ee80000100a00 */
[----:B------:R1:W-:Y:S04]  /*59580*/  LDGSTS.E [R6+-0x1400], [R118.64], P0 ;  /* 0xfec0000076067fae */ /* 0x0003e80008121848 */
[----:B-1----:R-:W3:Y:S04]  /*59590*/  LDL.64 R102, [R1+0x160] ;  /* 0x0001600001667983 */ /* 0x002ee80000100a00 */
[----:B------:R1:W-:Y:S01]  /*595a0*/  LDGSTS.E [R5+-0x400], [R100.64], P0 ;  /* 0xffc0000064057fae */ /* 0x0003e20008121848 */
[----:B------:R-:W-:-:S03]  /*595b0*/  LOP3.LUT R250, R250, 0x70, RZ, 0x3c, !PT ;  /* 0x00000070fafa7812 */ /* 0x000fc600078e3cff */
[----:B------:R-:W3:Y:S04]  /*595c0*/  LDL.64 R44, [R1+0x130] ;  /* 0x00013000012c7983 */ /* 0x000ee80000100a00 */
[----:B------:R-:W3:Y:S04]  /*595d0*/  LDL.64 R126, [R1+0x118] ;  /* 0x00011800017e7983 */ /* 0x000ee80000100a00 */
[----:B-1----:R-:W3:Y:S01]  /*595e0*/  LDL.64 R100, [R1+0x148] ;  /* 0x0001480001647983 */ /* 0x002ee20000100a00 */
[C---:B------:R-:W-:Y:S02]  /*595f0*/  IADD3 R4, R250.reuse, 0x100000, RZ ;  /* 0x00100000fa047810 */ /* 0x040fe40007ffe0ff */
[C---:B------:R-:W-:Y:S01]  /*59600*/  IADD3 R7, R250.reuse, 0x100000, RZ ;  /* 0x00100000fa077810 */ /* 0x040fe20007ffe0ff */
[----:B------:R-:W3:Y:S01]  /*59610*/  LDL.64 R42, [R1+0xe38] ;  /* 0x000e3800012a7983 */ /* 0x000ee20000100a00 */
[----:B------:R-:W-:-:S03]  /*59620*/  IADD3 R6, R250, 0x100000, RZ ;  /* 0x00100000fa067810 */ /* 0x000fc60007ffe0ff */
[----:B------:R-:W3:Y:S01]  /*59630*/  LDL.64 R124, [R1+0xe8] ;  /* 0x0000e800017c7983 */ /* 0x000ee20000100a00 */
[----:B------:R-:W-:-:S03]  /*59640*/  IADD3 R5, R250, 0x100000, RZ ;  /* 0x00100000fa057810 */ /* 0x000fc60007ffe0ff */
[----:B------:R-:W3:Y:S04]  /*59650*/  LDL.64 R122, [R1+0xd0] ;  /* 0x0000d000017a7983 */ /* 0x000ee80000100a00 */
[----:B------:R-:W3:Y:S04]  /*59660*/  LDL.64 R120, [R1+0xb8] ;  /* 0x0000b80001787983 */ /* 0x000ee80000100a00 */
[----:B------:R-:W3:Y:S04]  /*59670*/  LDL.64 R118, [R1+0xeb8] ;  /* 0x000eb80001767983 */ /* 0x000ee80000100a00 */
[----:B--2---:R1:W-:Y:S04]  /*59680*/  LDGSTS.E [R4+-0x3f200], [R116.64], P0 ;  /* 0xc0e0000074047fae */ /* 0x0043e80008121848 */
[----:B------:R2:W-:Y:S04]  /*59690*/  LDGSTS.E [R7+-0x3e200], [R114.64], P0 ;  /* 0xc1e0000072077fae */ /* 0x0005e80008121848 */
[----:B-1----:R-:W4:Y:S04]  /*596a0*/  LDL.64 R116, [R1+0x1330] ;  /* 0x0013300001747983 */ /* 0x002f280000100a00 */
[----:B------:R1:W-:Y:S04]  /*596b0*/  LDGSTS.E [R6+-0x3d200], [R112.64], P0 ;  /* 0xc2e0000070067fae */ /* 0x0003e80008121848 */
[----:B--2---:R-:W2:Y:S04]  /*596c0*/  LDL.64 R114, [R1+0x1370] ;  /* 0x0013700001727983 */ /* 0x004ea80000100a00 */
[----:B------:R3:W-:Y:S04]  /*596d0*/  LDGSTS.E [R4+-0x3c200], [R110.64], P0 ;  /* 0xc3e000006e047fae */ /* 0x0007e80008121848 */
[----:B-1----:R-:W2:Y:S04]  /*596e0*/  LDL.64 R112, [R1+0x58] ;  /* 0x0000580001707983 */ /* 0x002ea80000100a00 */
[----:B---3--:R1:W-:Y:S04]  /*596f0*/  LDGSTS.E [R7+-0x3b200], [R108.64], P0 ;  /* 0xc4e000006c077fae */ /* 0x0083e80008121848 */
[----:B------:R-:W3:Y:S04]  /*59700*/  LDL.64 R110, [R1+0x40] ;  /* 0x00004000016e7983 */ /* 0x000ee80000100a00 */
[----:B------:R1:W-:Y:S04]  /*59710*/  LDGSTS.E [R6+-0x3a200], [R106.64], P0 ;  /* 0xc5e000006a067fae */ /* 0x0003e80008121848 */
[----:B-1----:R-:W2:Y:S04]  /*59720*/  LDL.64 R108, [R1+0x1430] ;  /* 0x00143000016c7983 */ /* 0x002ea80000100a00 */
[----:B------:R1:W-:Y:S04]  /*59730*/  LDGSTS.E [R5+-0x39200], [R104.64], P0 ;  /* 0xc6e0000068057fae */ /* 0x0003e80008121848 */
[----:B------:R-:W2:Y:S04]  /*59740*/  LDL.64 R106, [R1+0x1470] ;  /* 0x00147000016a7983 */ /* 0x000ea80000100a00 */
[----:B------:R1:W-:Y:S04]  /*59750*/  LDGSTS.E [R4+-0x38200], [R102.64], P0 ;  /* 0xc7e0000066047fae */ /* 0x0003e80008121848 */
[----:B-1----:R-:W2:Y:S04]  /*59760*/  LDL.64 R104, [R1+0x14b0] ;  /* 0x0014b00001687983 */ /* 0x002ea80000100a00 */
[----:B------:R-:W2:Y:S04]  /*59770*/  LDL.64 R102, [R1+0x14f0] ;  /* 0x0014f00001667983 */ /* 0x000ea80000100a00 */
[----:B------:R1:W-:Y:S04]  /*59780*/  LDGSTS.E [R6+-0x37200], [R100.64], P0 ;  /* 0xc8e0000064067fae */ /* 0x0003e80008121848 */
[----:B------:R2:W-:Y:S04]  /*59790*/  LDGSTS.E [R5+-0x36200], [R44.64], P0 ;  /* 0xc9e000002c057fae */ /* 0x0005e80008121848 */
[----:B------:R2:W-:Y:S04]  /*597a0*/  LDGSTS.E [R4+-0x35200], [R126.64], P0 ;  /* 0xcae000007e047fae */ /* 0x0005e80008121848 */
[----:B-1----:R-:W2:Y:S04]  /*597b0*/  LDL.64 R100, [R1+0x1530] ;  /* 0x0015300001647983 */ /* 0x002ea80000100a00 */
[----:B------:R1:W-:Y:S04]  /*597c0*/  STL [R1+0x2d0], RZ ;  /* 0x0002d0ff01007387 */ /* 0x0003e80000100800 */
        /* <DEDUP_REMOVED lines=131> */
[----:B------:R1:W-:Y:S04]  /*5a000*/  STL [R1], RZ ;  /* 0x000000ff01007387 */ /* 0x0003e80000100800 */
        /* <DEDUP_REMOVED lines=89> */
[----:B------:R1:W-:Y:S04]  /*5a5a0*/  LDGSTS.E [R7+-0x34200], [R42.64], P0 ;  /* 0xcbe000002a077fae */ /* 0x0003e80008121848 */
        /* <DEDUP_REMOVED lines=9> */
[----:B----4-:R4:W-:Y:S04]  /*5a640*/  LDGSTS.E [R5+-0x2f200], [R116.64], P0 ;  /* 0xd0e0000074057fae */ /* 0x0109e80008121848 */
[----:B------:R4:W-:Y:S04]  /*5a650*/  STL [R1+0x70c], RZ ;  /* 0x00070cff01007387 */ /* 0x0009e80000100800 */
[----:B--2---:R2:W-:Y:S04]  /*5a660*/  LDGSTS.E [R4+-0x2e200], [R114.64], P0 ;  /* 0xd1e0000072047fae */ /* 0x0045e80008121848 */
[----:B------:R4:W-:Y:S04]  /*5a670*/  STL [R1+0x6c0], RZ ;  /* 0x0006c0ff01007387 */ /* 0x0009e80000100800 */
[----:B------:R1:W-:Y:S04]  /*5a680*/  LDGSTS.E [R6+-0x2d200], [R112.64], P0 ;  /* 0xd2e0000070067fae */ /* 0x0003e80008121848 */
[----:B------:R4:W-:Y:S04]  /*5a690*/  STL [R1+0x6c4], RZ ;  /* 0x0006c4ff01007387 */ /* 0x0009e80000100800 */
[----:B---3--:R3:W-:Y:S04]  /*5a6a0*/  LDGSTS.E [R5+-0x2c200], [R110.64], P0 ;  /* 0xd3e000006e057fae */ /* 0x0087e80008121848 */
        /* <DEDUP_REMOVED lines=30> */
[----:B------:R4:W-:Y:S01]  /*5a890*/  STL [R1+0x34], RZ ;  /* 0x000034ff01007387 */ /* 0x0009e20000100800 */
[----:B------:R-:W-:-:S03]  /*5a8a0*/  IMAD.WIDE R208, R59, 0x4, R208 ;  /* 0x000000043bd07825 */ /* 0x000fc600078e02d0 */
        /* <DEDUP_REMOVED lines=29> */
[----:B------:R4:W-:Y:S01]  /*5aa80*/  LDGSTS.E [R4+-0xa200], [R22.64], P0 ;  /* 0xf5e0000016047fae */ /* 0x0009e20008121848 */
[----:B------:R-:W-:-:S03]  /*5aa90*/  IMAD.WIDE R212, R59, 0x4, R246 ;  /* 0x000000043bd47825 */ /* 0x000fc600078e02f6 */
[----:B------:R4:W-:Y:S04]  /*5aaa0*/  LDGSTS.E [R7+-0x9200], [R20.64], P0 ;  /* 0xf6e0000014077fae */ /* 0x0009e80008121848 */
[----:B------:R4:W-:Y:S04]  /*5aab0*/  LDGSTS.E [R6+-0x8200], [R18.64], P0 ;  /* 0xf7e0000012067fae */ /* 0x0009e80008121848 */
[----:B------:R4:W-:Y:S01]  /*5aac0*/  LDGSTS.E [R5+-0x7200], [R16.64], P0 ;  /* 0xf8e0000010057fae */ /* 0x0009e20008121848 */
[----:B------:R-:W-:-:S03]  /*5aad0*/  IADD3 R252, R251, 0x7f, RZ ;  /* 0x0000007ffbfc7810 */ /* 0x000fc60007ffe0ff */
[----:B------:R4:W-:Y:S04]  /*5aae0*/  LDGSTS.E [R4+-0x6200], [R14.64], P0 ;  /* 0xf9e000000e047fae */ /* 0x0009e80008121848 */
[----:B------:R4:W-:Y:S04]  /*5aaf0*/  LDGSTS.E [R6+-0x5200], [R12.64], P0 ;  /* 0xfae000000c067fae */ /* 0x0009e80008121848 */
[----:B------:R4:W-:Y:S04]  /*5ab00*/  LDGSTS.E [R5+-0x4200], [R10.64], P0 ;  /* 0xfbe000000a057fae */ /* 0x0009e80008121848 */
[----:B------:R4:W-:Y:S01]  /*5ab10*/  LDGSTS.E [R4+-0x3200], [R8.64], P0 ;  /* 0xfce0000008047fae */ /* 0x0009e20008121848 */
[----:B------:R-:W-:-:S03]  /*5ab20*/  CS2R R60, SRZ ;  /* 0x00000000003c7805 */ /* 0x000fc6000001ff00 */
[----:B------:R4:W-:Y:S01]  /*5ab30*/  LDGSTS.E [R7+-0x2200], [R214.64], P0 ;  /* 0xfde00000d6077fae */ /* 0x0009e20008121848 */
[----:B------:R-:W-:Y:S01]  /*5ab40*/  CS2R R62, SRZ ;  /* 0x00000000003e7805 */ /* 0x000fe2000001ff00 */
[----:B------:R-:W-:Y:S02]  /*5ab50*/  CS2R R52, SRZ ;  /* 0x0000000000347805 */ /* 0x000fe4000001ff00 */
[----:B------:R4:W-:Y:S01]  /*5ab60*/  LDGSTS.E [R6+-0x1200], [R212.64], P0 ;  /* 0xfee00000d4067fae */ /* 0x0009e20008121848 */
[----:B------:R-:W-:Y:S01]  /*5ab70*/  CS2R R54, SRZ ;  /* 0x0000000000367805 */ /* 0x000fe2000001ff00 */
[----:B------:R-:W-:Y:S01]  /*5ab80*/  CS2R R48, SRZ ;  /* 0x0000000000307805 */ /* 0x000fe2000001ff00 */
[----:B------:R-:W-:Y:S01]  /*5ab90*/  CS2R R50, SRZ ;  /* 0x0000000000327805 */ /* 0x000fe2000001ff00 */
[----:B------:R4:W-:Y:S01]  /*5aba0*/  LDGSTS.E [R4+-0x200], [R210.64], P0 ;  /* 0xffe00000d2047fae */ /* 0x0009e20008121848 */
[----:B------:R-:W-:Y:S01]  /*5abb0*/  CS2R R44, SRZ ;  /* 0x00000000002c7805 */ /* 0x000fe2000001ff00 */
[----:B------:R-:W-:Y:S01]  /*5abc0*/  CS2R R46, SRZ ;  /* 0x00000000002e7805 */ /* 0x000fe2000001ff00 */
[----:B-1----:R-:W-:Y:S01]  /*5abd0*/  CS2R R40, SRZ ;  /* 0x0000000000287805 */ /* 0x002fe2000001ff00 */
[----:B------:R-:W-:Y:S01]  /*5abe0*/  CS2R R42, SRZ ;  /* 0x00000000002a7805 */ /* 0x000fe2000001ff00 */
        /* <DEDUP_REMOVED lines=37> */
[----:B---3--:R-:W-:Y:S01]  /*5ae40*/  CS2R R110, SRZ ;  /* 0x00000000006e7805 */ /* 0x008fe2000001ff00 */
[----:B------:R-:W-:Y:S01]  /*5ae50*/  CS2R R124, SRZ ;  /* 0x00000000007c7805 */ /* 0x000fe2000001ff00 */
[----:B------:R-:W-:Y:S01]  /*5ae60*/  CS2R R126, SRZ ;  /* 0x00000000007e7805 */ /* 0x000fe2000001ff00 */
[----:B------:R-:W-:Y:S01]  /*5ae70*/  CS2R R112, SRZ ;  /* 0x0000000000707805 */ /* 0x000fe2000001ff00 */
[----:B--2---:R-:W-:Y:S01]  /*5ae80*/  CS2R R114, SRZ ;  /* 0x0000000000727805 */ /* 0x004fe2000001ff00 */
[----:B------:R-:W-:Y:S01]  /*5ae90*/  CS2R R152, SRZ ;  /* 0x0000000000987805 */ /* 0x000fe2000001ff00 */
[----:B------:R-:W-:Y:S01]  /*5aea0*/  CS2R R154, SRZ ;  /* 0x00000000009a7805 */ /* 0x000fe2000001ff00 */
[----:B------:R-:W-:Y:S01]  /*5aeb0*/  CS2R R132, SRZ ;  /* 0x0000000000847805 */ /* 0x000fe2000001ff00 */
[----:B------:R-:W-:Y:S01]  /*5aec0*/  CS2R R134, SRZ ;  /* 0x0000000000867805 */ /* 0x000fe2000001ff00 */
[----:B------:R-:W-:Y:S01]  /*5aed0*/  CS2R R220, SRZ ;  /* 0x0000000000dc7805 */ /* 0x000fe2000001ff00 */
[----:B------:R-:W-:Y:S01]  /*5aee0*/  CS2R R222, SRZ ;  /* 0x0000000000de7805 */ /* 0x000fe2000001ff00 */
[----:B------:R-:W-:Y:S01]  /*5aef0*/  IMAD.MOV.U32 R240, RZ, RZ, RZ ;  /* 0x000000fffff07224 */ /* 0x000fe200078e00ff */
[----:B------:R-:W-:-:S02]  /*5af00*/  ISETP.GE.AND P0, PT, R252, 0x80, PT ;  /* 0x00000080fc00780c */ /* 0x000fc40003f06270 */
[----:B----4-:R1:W-:Y:S01]  /*5af10*/  STL [R1+0x2a0], RZ ;  /* 0x0002a0ff01007387 */ /* 0x0103e20000100800 */
[----:B------:R-:W-:Y:S01]  /*5af20*/  IMAD.MOV.U32 R241, RZ, RZ, RZ ;  /* 0x000000fffff17224 */ /* 0x000fe200078e00ff */
[----:B------:R-:W-:Y:S01]  /*5af30*/  CS2R R242, SRZ ;  /* 0x0000000000f27805 */ /* 0x000fe2000001ff00 */
[----:B------:R-:W-:Y:S01]  /*5af40*/  CS2R R244, SRZ ;  /* 0x0000000000f47805 */ /* 0x000fe2000001ff00 */
[----:B------:R1:W-:Y:S01]  /*5af50*/  STL [R1+0x2a4], RZ ;  /* 0x0002a4ff01007387 */ /* 0x0003e20000100800 */
[----:B------:R-:W-:Y:S01]  /*5af60*/  CS2R R246, SRZ ;  /* 0x0000000000f67805 */ /* 0x000fe2000001ff00 */
        /* <DEDUP_REMOVED lines=55> */
[----:B------:R-:W-:-:S03]  /*5b2e0*/  CS2R R6, SRZ ;  /* 0x0000000000067805 */ /* 0x000fc6000001ff00 */
        /* <DEDUP_REMOVED lines=32> */
[----:B------:R-:W0:Y:S01]  /*5b4f0*/  LDGDEPBAR ;  /* 0x00000000000079af */ /* 0x000e220000000000 */
[----:B------:R-:W-:Y:S05]  /*5b500*/  @!P0 BRA `(.L_x_0) ;  /* 0x0005b20000008947 */ /* 0x000fea0003800000 */
[----:B------:R-:W2:Y:S04]  /*5b510*/  LDL.LU.64 R14, [R1+0xb78] ;  /* 0x000b7800010e7983 */ /* 0x000ea80000300a00 */
[----:B------:R-:W3:Y:S04]  /*5b520*/  LDL.LU.64 R8, [R1+0xb70] ;  /* 0x000b700001087983 */ /* 0x000ee80000300a00 */
[----:B------:R-:W4:Y:S04]  /*5b530*/  LDL.LU.64 R26, [R1+0xb68] ;  /* 0x000b6800011a7983 */ /* 0x000f280000300a00 */
[----:B------:R-:W5:Y:S04]  /*5b540*/  LDL.LU.64 R10, [R1+0xb60] ;  /* 0x000b6000010a7983 */ /* 0x000f680000300a00 */
[----:B------:R-:W3:Y:S04]  /*5b550*/  LDL.LU.64 R20, [R1+0xb58] ;  /* 0x000b580001147983 */ /* 0x000ee80000300a00 */
[----:B------:R-:W3:Y:S04]  /*5b560*/  LDL.LU.64 R6, [R1+0xb50] ;  /* 0x000b500001067983 */ /* 0x000ee80000300a00 */
[----:B------:R-:W4:Y:S04]  /*5b570*/  LDL.LU.64 R22, [R1+0xb48] ;  /* 0x000b480001167983 */ /* 0x000f280000300a00 */
[----:B------:R-:W4:Y:S04]  /*5b580*/  LDL.LU.64 R4, [R1+0xb40] ;  /* 0x000b400001047983 */ /* 0x000f280000300a00 */
[----:B------:R-:W4:Y:S04]  /*5b590*/  LDL.LU.64 R18, [R1+0xb38] ;  /* 0x000b380001127983 */ /* 0x000f280000300a00 */
[----:B------:R-:W4:Y:S04]  /*5b5a0*/  LDL.LU.64 R12, [R1+0xb30] ;  /* 0x000b3000010c7983 */ /* 0x000f280000300a00 */
[----:B------:R-:W4:Y:S04]  /*5b5b0*/  LDL.LU.64 R16, [R1+0xb28] ;  /* 0x000b280001107983 */ /* 0x000f280000300a00 */
[----:B--2---:R2:W-:Y:S01]  /*5b5c0*/  STL [R1+0x1e1c], R14 ;  /* 0x001e1c0e01007387 */ /* 0x0045e20000100800 */
[----:B------:R-:W-:-:S03]  /*5b5d0*/  IMAD.MOV.U32 R24, RZ, RZ, R15 ;  /* 0x000000ffff187224 */ /* 0x000fc600078e000f */
[----:B--2---:R-:W2:Y:S04]  /*5b5e0*/  LDL.LU.64 R14, [R1+0xb20] ;  /* 0x000b2000010e7983 */ /* 0x004ea80000300a00 */
[----:B------:R1:W-:Y:S04]  /*5b5f0*/  STL [R1+0x1e14], R24 ;  /* 0x001e141801007387 */ /* 0x0003e80000100800 */
[----:B---3--:R3:W-:Y:S01]  /*5b600*/  STL [R1+0x1e18], R8 ;  /* 0x001e180801007387 */ /* 0x0087e20000100800 */
[----:B-1----:R-:W-:-:S03]  /*5b610*/  IMAD.MOV.U32 R24, RZ, RZ, R9 ;  /* 0x000000ffff187224 */ /* 0x002fc600078e0009 */
[----:B---3--:R-:W3:Y:S04]  /*5b620*/  LDL.LU.64 R8, [R1+0xb18] ;  /* 0x000b180001087983 */ /* 0x008ee80000300a00 */
[----:B------:R1:W-:Y:S04]  /*5b630*/  STL [R1+0x1e0c], R24 ;  /* 0x001e0c1801007387 */ /* 0x0003e80000100800 */
[----:B----4-:R4:W-:Y:S01]  /*5b640*/  STL [R1+0x1e10], R26 ;  /* 0x001e101a01007387 */ /* 0x0109e20000100800 */
[----:B-1----:R-:W-:-:S03]  /*5b650*/  IMAD.MOV.U32 R24, RZ, RZ, R27 ;  /* 0x000000ffff187224 */ /* 0x002fc600078e001b */
[----:B----4-:R-:W4:Y:S04]  /*5b660*/  LDL.LU.64 R26, [R1+0xb10] ;  /* 0x000b1000011a7983 */ /* 0x010f280000300a00 */
[----:B------:R1:W-:Y:S04]  /*5b670*/  STL [R1+0x1e04], R24 ;  /* 0x001e041801007387 */ /* 0x0003e80000100800 */
[----:B-----5:R5:W-:Y:S01]  /*5b680*/  STL [R1+0x1e08], R10 ;  /* 0x001e080a01007387 */ /* 0x020be20000100800 */
[----:B-1----:R-:W-:-:S03]  /*5b690*/  IMAD.MOV.U32 R24, RZ, RZ, R11 ;  /* 0x000000ffff187224 */ /* 0x002fc600078e000b */
[----:B-----5:R-:W5:Y:S04]  /*5b6a0*/  LDL.LU.64 R10, [R1+0xb08] ;  /* 0x000b0800010a7983 */ /* 0x020f680000300a00 */
[----:B------:R1:W-:Y:S04]  /*5b6b0*/  STL [R1+0x1dfc], R24 ;  /* 0x001dfc1801007387 */ /* 0x0003e80000100800 */
[----:B------:R1:W-:Y:S02]  /*5b6c0*/  STL [R1+0x1e00], R20 ;  /* 0x001e001401007387 */ /* 0x0003e40000100800 */
[----:B-1----:R-:W-:-:S02]  /*5b6d0*/  IMAD.MOV.U32 R24, RZ, RZ, R21 ;  /* 0x000000ffff187224 */ /* 0x002fc400078e0015 */
[----:B------:R-:W5:Y:S04]  /*5b6e0*/  LDL.LU.64 R20, [R1+0xb00] ;  /* 0x000b000001147983 */ /* 0x000f680000300a00 */
        /* <DEDUP_REMOVED lines=25> */
[----:B--2---:R2:W-:Y:S01]  /*5b880*/  STL [R1+0x1dc8], R14 ;  /* 0x001dc80e01007387 */ /* 0x0045e20000100800 */
[----:B-1----:R-:W-:-:S03]  /*5b890*/  IMAD.MOV.U32 R24, RZ, RZ, R15 ;  /* 0x000000ffff187224 */ /* 0x002fc600078e000f */
        /* <DEDUP_REMOVED lines=79> */
[----:B-1----:R-:W-:-:S02]  /*5bd90*/  MOV R24, R13 ;  /* 0x0000000d00187202 */ /* 0x002fc40000000f00 */
        /* <DEDUP_REMOVED lines=110> */
[----:B------:R1:W-:Y:S04]  /*5c480*/  STL [R1+0x1c48], R20 ;  /* 0x001c481401007387 */ /* 0x0003e80000100800 */
[----:B-1----:R-:W5:Y:S01]  /*5c490*/  LDL.LU.64 R24, [R1+0x940] ;  /* 0x0009400001187983 */ /* 0x002f620000300a00 */
[----:B------:R-:W-:-:S05]  /*5c4a0*/  IMAD.MOV.U32 R20, RZ, RZ, R21 ;  /* 0x000000ffff147224 */ /* 0x000fca00078e0015 */
[----:B------:R1:W-:Y:S04]  /*5c4b0*/  STL [R1+0x1c3c], R20 ;  /* 0x001c3c1401007387 */ /* 0x0003e80000100800 */
[----:B------:R1:W-:Y:S02]  /*5c4c0*/  STL [R1+0x1c40], R6 ;  /* 0x001c400601007387 */ /* 0x0003e40000100800 */
[----:B-1----:R-:W-:Y:S02]  /*5c4d0*/  IMAD.MOV.U32 R20, RZ, RZ, R7 ;  /* 0x000000ffff147224 */ /* 0x002fe400078e0007 */
[----:B------:R-:W5:Y:S04]  /*5c4e0*/  LDL.LU.64 R6, [R1+0x938] ;  /* 0x0009380001067983 */ /* 0x000f680000300a00 */
        /* <DEDUP_REMOVED lines=17> */
[----:B------:R1:W-:Y:S04]  /*5c600*/  STL [R1+0x1c18], R16 ;  /* 0x001c181001007387 */ /* 0x0003e80000100800 */
[----:B-1----:R-:W5:Y:S01]  /*5c610*/  LDL.LU.64 R22, [R1+0x910] ;  /* 0x0009100001167983 */ /* 0x002f620000300a00 */
[----:B------:R-:W-:-:S05]  /*5c620*/  IMAD.MOV.U32 R16, RZ, RZ, R17 ;  /* 0x000000ffff107224 */ /* 0x000fca00078e0011 */
[----:B------:R2:W-:Y:S02]  /*5c630*/  STL [R1+0x1c0c], R16 ;  /* 0x001c0c1001007387 */ /* 0x0005e40000100800 */
[----:B--2---:R-:W-:Y:S02]  /*5c640*/  IMAD.MOV.U32 R16, RZ, RZ, R15 ;  /* 0x000000ffff107224 */ /* 0x004fe400078e000f */
[----:B------:R1:W-:Y:S04]  /*5c650*/  STL [R1+0x1c10], R14 ;  /* 0x001c100e01007387 */ /* 0x0003e80000100800 */
[----:B-1----:R-:W2:Y:S04]  /*5c660*/  LDL.LU.64 R14, [R1+0x908] ;  /* 0x00090800010e7983 */ /* 0x002ea80000300a00 */
[----:B------:R1:W-:Y:S04]  /*5c670*/  STL [R1+0x1c04], R16 ;  /* 0x001c041001007387 */ /* 0x0003e80000100800 */
[----:B---3--:R3:W-:Y:S01]  /*5c680*/  STL [R1+0x1c08], R8 ;  /* 0x001c080801007387 */ /* 0x0087e20000100800 */
[----:B-1----:R-:W-:-:S03]  /*5c690*/  IMAD.MOV.U32 R16, RZ, RZ, R9 ;  /* 0x000000ffff107224 */ /* 0x002fc600078e0009 */
[----:B---3--:R-:W3:Y:S04]  /*5c6a0*/  LDL.LU.64 R8, [R1+0x900] ;  /* 0x0009000001087983 */ /* 0x008ee80000300a00 */
[----:B------:R1:W-:Y:S04]  /*5c6b0*/  STL [R1+0x1bfc], R16 ;  /* 0x001bfc1001007387 */ /* 0x0003e80000100800 */
[----:B----4-:R4:W-:Y:S04]  /*5c6c0*/  STL [R1+0x1c00], R26 ;  /* 0x001c001a01007387 */ /* 0x0109e80000100800 */
[----:B-1----:R-:W3:Y:S01]  /*5c6d0*/  LDL.LU.64 R16, [R1+0x8f8] ;  /* 0x0008f80001107983 */ /* 0x002ee20000300a00 */
[----:B----4-:R-:W-:-:S03]  /*5c6e0*/  IMAD.MOV.U32 R26, RZ, RZ, R27 ;  /* 0x000000ffff1a7224 */ /* 0x010fc600078e001b */
[----:B-----5:R-:W-:Y:S04]  /*5c6f0*/  STL [R1+0x1bf8], R10 ;  /* 0x001bf80a01007387 */ /* 0x020fe80000100800 */
[----:B------:R1:W-:Y:S04]  /*5c700*/  STL [R1+0x1bf4], R26 ;  /* 0x001bf41a01007387 */ /* 0x0003e80000100800 */
[----:B-1----:R-:W4:Y:S01]  /*5c710*/  LDL.LU.64 R26, [R1+0x8f0] ;  /* 0x0008f000011a7983 */ /* 0x002f220000300a00 */
[----:B------:R-:W-:-:S03]  /*5c720*/  IMAD.MOV.U32 R10, RZ, RZ, R11 ;  /* 0x000000ffff0a7224 */ /* 0x000fc600078e000b */
[----:B------:R-:W-:Y:S04]  /*5c730*/  STL [R1+0x1bf0], R24 ;  /* 0x001bf01801007387 */ /* 0x000fe80000100800 */
[----:B------:R1:W-:Y:S04]  /*5c740*/  STL [R1+0x1bec], R10 ;  /* 0x001bec0a01007387 */ /* 0x0003e80000100800 */
[----:B-1----:R-:W5:Y:S01]  /*5c750*/  LDL.LU.64 R10, [R1+0x8e8] ;  /* 0x0008e800010a7983 */ /* 0x002f620000300a00 */
[----:B------:R-:W-:-:S03]  /*5c760*/  IMAD.MOV.U32 R24, RZ, RZ, R25 ;  /* 0x000000ffff187224 */ /* 0x000fc600078e0019 */
[----:B------:R-:W-:Y:S04]  /*5c770*/  STL [R1+0x1be8], R6 ;  /* 0x001be80601007387 */ /* 0x000fe80000100800 */
        /* <DEDUP_REMOVED lines=23> */
[----:B------:R2:W-:Y:S02]  /*5c8f0*/  STL [R1+0x1bb4], R24 ;  /* 0x001bb41801007387 */ /* 0x0005e40000100800 */
[----:B--2---:R-:W-:Y:S02]  /*5c900*/  IMAD.MOV.U32 R24, RZ, RZ, R15 ;  /* 0x000000ffff187224 */ /* 0x004fe400078e000f */
[----:B------:R1:W-:Y:S04]  /*5c910*/  STL [R1+0x1bb8], R14 ;  /* 0x001bb80e01007387 */ /* 0x0003e80000100800 */
[----:B-1----:R-:W2:Y:S04]  /*5c920*/  LDL.LU.64 R14, [R1+0x6a0] ;  /* 0x0006a000010e7983 */ /* 0x002ea80000300a00 */
[----:B------:R-:W-:Y:S04]  /*5c930*/  STL [R1+0x1bac], R24 ;  /* 0x001bac1801007387 */ /* 0x000fe80000100800 */
[----:B---3--:R1:W-:Y:S02]  /*5c940*/  STL [R1+0x1bb0], R8 ;  /* 0x001bb00801007387 */ /* 0x0083e40000100800 */
[----:B-1----:R-:W-:-:S02]  /*5c950*/  IMAD.MOV.U32 R8, RZ, RZ, R9 ;  /* 0x000000ffff087224 */ /* 0x002fc400078e0009 */
[----:B------:R1:W-:Y:S04]  /*5c960*/  STL [R1+0x1ba8], R16 ;  /* 0x001ba81001007387 */ /* 0x0003e80000100800 */
[----:B------:R3:W-:Y:S01]  /*5c970*/  STL [R1+0x1ba4], R8 ;  /* 0x001ba40801007387 */ /* 0x0007e20000100800 */
[----:B-1----:R-:W-:-:S03]  /*5c980*/  IMAD.MOV.U32 R16, RZ, RZ, R17 ;  /* 0x000000ffff107224 */ /* 0x002fc600078e0011 */
[----:B---3--:R-:W3:Y:S04]  /*5c990*/  LDL.LU.64 R8, [R1+0x698] ;  /* 0x0006980001087983 */ /* 0x008ee80000300a00 */
[----:B----4-:R-:W-:Y:S04]  /*5c9a0*/  STL [R1+0x1ba0], R26 ;  /* 0x001ba01a01007387 */ /* 0x010fe80000100800 */
[----:B------:R1:W-:Y:S01]  /*5c9b0*/  STL [R1+0x1b9c], R16 ;  /* 0x001b9c1001007387 */ /* 0x0003e20000100800 */
[----:B------:R-:W-:-:S03]  /*5c9c0*/  IMAD.MOV.U32 R24, RZ, RZ, R27 ;  /* 0x000000ffff187224 */ /* 0x000fc600078e001b */
[----:B-1----:R-:W4:Y:S04]  /*5c9d0*/  LDL.LU.64 R16, [R1+0x690] ;  /* 0x0006900001107983 */ /* 0x002f280000300a00 */
[----:B-----5:R-:W-:Y:S04]  /*5c9e0*/  STL [R1+0x1b98], R10 ;  /* 0x001b980a01007387 */ /* 0x020fe80000100800 */
[----:B------:R1:W-:Y:S01]  /*5c9f0*/  STL [R1+0x1b94], R24 ;  /* 0x001b941801007387 */ /* 0x0003e20000100800 */
[----:B------:R-:W-:-:S03]  /*5ca00*/  IMAD.MOV.U32 R26, RZ, RZ, R11 ;  /* 0x000000ffff1a7224 */ /* 0x000fc600078e000b */
[----:B-1----:R-:W5:Y:S04]  /*5ca10*/  LDL.LU.64 R24, [R1+0x658] ;  /* 0x0006580001187983 */ /* 0x002f680000300a00 */
        /* <DEDUP_REMOVED lines=13> */
[----:B------:R1:W-:Y:S04]  /*5caf0*/  STL [R1+0x1b74], R4 ;  /* 0x001b740401007387 */ /* 0x0003e80000100800 */
[----:B------:R1:W-:Y:S04]  /*5cb00*/  STL [R1+0x1b78], R18 ;  /* 0x001b781201007387 */ /* 0x0003e80000100800 */
[----:B-1----:R-:W5:Y:S01]  /*5cb10*/  LDL.LU.64 R4, [R1+0x630] ;  /* 0x0006300001047983 */ /* 0x002f620000300a00 */
[----:B------:R-:W-:-:S03]  /*5cb20*/  IMAD.MOV.U32 R18, RZ, RZ, R19 ;  /* 0x000000ffff127224 */ /* 0x000fc600078e0013 */
[----:B------:R1:W-:Y:S04]  /*5cb30*/  STL [R1+0x1b70], R12 ;  /* 0x001b700c01007387 */ /* 0x0003e80000100800 */
[----:B------:R1:W-:Y:S02]  /*5cb40*/  STL [R1+0x1b6c], R18 ;  /* 0x001b6c1201007387 */ /* 0x0003e40000100800 */
[----:B-1----:R-:W-:Y:S02]  /*5cb50*/  IMAD.MOV.U32 R12, RZ, RZ, R13 ;  /* 0x000000ffff0c7224 */ /* 0x002fe400078e000d */
[----:B------:R-:W5:Y:S04]  /*5cb60*/  LDL.LU.64 R18, [R1+0x618] ;  /* 0x0006180001127983 */ /* 0x000f680000300a00 */
[----:B------:R-:W-:Y:S04]  /*5cb70*/  STL [R1+0x1b68], R22 ;  /* 0x001b681601007387 */ /* 0x000fe80000100800 */
[----:B------:R1:W-:Y:S04]  /*5cb80*/  STL [R1+0x1b64], R12 ;  /* 0x001b640c01007387 */ /* 0x0003e80000100800 */
[----:B-1----:R-:W5:Y:S01]  /*5cb90*/  LDL.LU.64 R12, [R1+0x610] ;  /* 0x00061000010c7983 */ /* 0x002f620000300a00 */
[----:B------:R-:W-:-:S03]  /*5cba0*/  IMAD.MOV.U32 R22, RZ, RZ, R23 ;  /* 0x000000ffff167224 */ /* 0x000fc600078e0017 */
[----:B--2---:R-:W-:Y:S01]  /*5cbb0*/  STL [R1+0x1b60], R14 ;  /* 0x001b600e01007387 */ /* 0x004fe20000100800 */
[----:B------:R-:W-:-:S03]  /*5cbc0*/  IMAD.MOV.U32 R28, RZ, RZ, R15 ;  /* 0x000000ffff1c7224 */ /* 0x000fc600078e000f */
[----:B------:R1:W-:Y:S04]  /*5cbd0*/  STL [R1+0x1b5c], R22 ;  /* 0x001b5c1601007387 */ /* 0x0003e80000100800 */
[----:B-1----:R-:W2:Y:S04]  /*5cbe0*/  LDL.LU.64 R22, [R1+0x5f8] ;  /* 0x0005f80001167983 */ /* 0x002ea80000300a00 */
[----:B------:R-:W2:Y:S04]  /*5cbf0*/  LDL.LU.64 R14, [R1+0x5f0] ;  /* 0x0005f000010e7983 */ /* 0x000ea80000300a00 */
        /* <DEDUP_REMOVED lines=8> */
[----:B------:R-:W-:Y:S04]  /*5cc80*/  STL [R1+0x1b44], R28 ;  /* 0x001b441c01007387 */ /* 0x000fe80000100800 */
[----:B-----5:R1:W-:Y:S04]  /*5cc90*/  STL [R1+0x1b48], R24 ;  /* 0x001b481801007387 */ /* 0x0203e80000100800 */
[----:B------:R-:W-:Y:S01]  /*5cca0*/  STL [R1+0x1b40], R10 ;  /* 0x001b400a01007387 */ /* 0x000fe20000100800 */
[----:B-1----:R-:W-:-:S05]  /*5ccb0*/  IMAD.MOV.U32 R24, RZ, RZ, R25 ;  /* 0x000000ffff187224 */ /* 0x002fca00078e0019 */
        /* <DEDUP_REMOVED lines=12> */
[----:B------:R-:W-:Y:S01]  /*5cd80*/  STL [R1+0x1b28], R26 ;  /* 0x001b281a01007387 */ /* 0x000fe20000100800 */
[----:B-1----:R-:W-:-:S03]  /*5cd90*/  IMAD.MOV.U32 R24, RZ, RZ, R27 ;  /* 0x000000ffff187224 */ /* 0x002fc600078e001b */
        /* <DEDUP_REMOVED lines=12> */
[----:B------:R-:W-:Y:S04]  /*5ce60*/  STL [R1+0x1b04], R24 ;  /* 0x001b041801007387 */ /* 0x000fe80000100800 */
[----:B--2---:R1:W-:Y:S04]  /*5ce70*/  STL [R1+0x1b08], R22 ;  /* 0x001b081601007387 */ /* 0x0043e80000100800 */
[----:B------:R2:W-:Y:S01]  /*5ce80*/  STL [R1+0x1b00], R14 ;  /* 0x001b000e01007387 */ /* 0x0005e20000100800 */
[----:B-1----:R-:W-:-:S02]  /*5ce90*/  IMAD.MOV.U32 R22, RZ, RZ, R23 ;  /* 0x000000ffff167224 */ /* 0x002fc400078e0017 */
[----:B--2---:R-:W-:-:S03]  /*5cea0*/  IMAD.MOV.U32 R14, RZ, RZ, R15 ;  /* 0x000000ffff0e7224 */ /* 0x004fc600078e000f */
[----:B------:R1:W-:Y:S04]  /*5ceb0*/  STL [R1+0x1afc], R22 ;  /* 0x001afc1601007387 */ /* 0x0003e80000100800 */
[----:B-1----:R-:W2:Y:S04]  /*5cec0*/  LDL.LU.64 R22, [R1+0xc10] ;  /* 0x000c100001167983 */ /* 0x002ea80000300a00 */
[----:B------:R1:W-:Y:S04]  /*5ced0*/  STL [R1+0x1af4], R14 ;  /* 0x001af40e01007387 */ /* 0x0003e80000100800 */
[----:B---3--:R3:W-:Y:S04]  /*5cee0*/  STL [R1+0x1af8], R8 ;  /* 0x001af80801007387 */ /* 0x0087e80000100800 */
[----:B-1----:R-:W2:Y:S01]  /*5cef0*/  LDL.LU.64 R14, [R1+0x4a0] ;  /* 0x0004a000010e7983 */ /* 0x002ea20000300a00 */
[----:B---3--:R-:W-:-:S03]  /*5cf00*/  IMAD.MOV.U32 R8, RZ, RZ, R9 ;  /* 0x000000ffff087224 */ /* 0x008fc600078e0009 */
[----:B----4-:R-:W-:Y:S04]  /*5cf10*/  STL [R1+0x1af0], R16 ;  /* 0x001af01001007387 */ /* 0x010fe80000100800 */
[----:B------:R1:W-:Y:S04]  /*5cf20*/  STL [R1+0x1aec], R8 ;  /* 0x001aec0801007387 */ /* 0x0003e80000100800 */
[----:B-1----:R-:W3:Y:S01]  /*5cf30*/  LDL.LU.64 R8, [R1+0x490] ;  /* 0x0004900001087983 */ /* 0x002ee20000300a00 */
[----:B------:R-:W-:-:S03]  /*5cf40*/  IMAD.MOV.U32 R16, RZ, RZ, R17 ;  /* 0x000000ffff107224 */ /* 0x000fc600078e0011 */
[----:B------:R-:W-:Y:S04]  /*5cf50*/  STL [R1+0x1ae8], R186 ;  /* 0x001ae8ba01007387 */ /* 0x000fe80000100800 */
[----:B------:R1:W-:Y:S04]  /*5cf60*/  STL [R1+0x1ae4], R16 ;  /* 0x001ae41001007387 */ /* 0x0003e80000100800 */
[----:B------:R-:W-:Y:S04]  /*5cf70*/  STL [R1+0x1adc], R187 ;  /* 0x001adcbb01007387 */ /* 0x000fe80000100800 */
[----:B-----5:R4:W-:Y:S04]  /*5cf80*/  STL [R1+0x1ae0], R10 ;  /* 0x001ae00a01007387 */ /* 0x0209e80000100800 */
[----:B-1----:R-:W5:Y:S01]  /*5cf90*/  LDL.LU.64 R16, [R1+0xc30] ;  /* 0x000c300001107983 */ /* 0x002f620000300a00 */
[----:B----4-:R-:W-:-:S05]  /*5cfa0*/  IMAD.MOV.U32 R10, RZ, RZ, R11 ;  /* 0x000000ffff0a7224 */ /* 0x010fca00078e000b */
[----:B------:R1:W-:Y:S04]  /*5cfb0*/  STL [R1+0x1ad4], R10 ;  /* 0x001ad40a01007387 */ /* 0x0003e80000100800 */
[----:B------:R4:W-:Y:S04]  /*5cfc0*/  STL [R1+0x1ad8], R6 ;  /* 0x001ad80601007387 */ /* 0x0009e80000100800 */
[----:B-1----:R-:W5:Y:S01]  /*5cfd0*/  LDL.LU.64 R10, [R1+0xc00] ;  /* 0x000c0000010a7983 */ /* 0x002f620000300a00 */
[----:B----4-:R-:W-:-:S03]  /*5cfe0*/  IMAD.MOV.U32 R6, RZ, RZ, R7 ;  /* 0x000000ffff067224 */ /* 0x010fc600078e0007 */
[----:B------:R-:W-:Y:S04]  /*5cff0*/  STL [R1+0x1ad0], R20 ;  /* 0x001ad01401007387 */ /* 0x000fe80000100800 */
[----:B------:R1:W-:Y:S04]  /*5d000*/  STL [R1+0x1acc], R6 ;  /* 0x001acc0601007387 */ /* 0x0003e80000100800 */
[----:B-1----:R-:W4:Y:S01]  /*5d010*/  LDL.LU.64 R6, [R1+0xc08] ;  /* 0x000c080001067983 */ /* 0x002f220000300a00 */
[----:B------:R-:W-:-:S03]  /*5d020*/  IMAD.MOV.U32 R20, RZ, RZ, R21 ;  /* 0x000000ffff147224 */ /* 0x000fc600078e0015 */
[----:B------:R-:W-:Y:S04]  /*5d030*/  STL [R1+0x1ac8], R184 ;  /* 0x001ac8b801007387 */ /* 0x000fe80000100800 */
[----:B------:R1:W-:Y:S04]  /*5d040*/  STL [R1+0x1ac4], R20 ;  /* 0x001ac41401007387 */ /* 0x0003e80000100800 */
[----:B------:R-:W-:Y:S04]  /*5d050*/  STL [R1+0x1ab4], R185 ;  /* 0x001ab4b901007387 */ /* 0x000fe80000100800 */
[----:B------:R1:W-:Y:S02]  /*5d060*/  STL [R1+0x1abc], R4 ;  /* 0x001abc0401007387 */ /* 0x0003e40000100800 */
[----:B-1----:R-:W-:-:S02]  /*5d070*/  IMAD.MOV.U32 R20, RZ, RZ, R5 ;  /* 0x000000ffff147224 */ /* 0x002fc400078e0005 */
[----:B------:R-:W4:Y:S04]  /*5d080*/  LDL.LU.64 R4, [R1+0xc50] ;  /* 0x000c500001047983 */ /* 0x000f280000300a00 */
[----:B------:R1:W-:Y:S04]  /*5d090*/  STL [R1+0x1ab8], R20 ;  /* 0x001ab81401007387 */ /* 0x0003e80000100800 */
        /* <DEDUP_REMOVED lines=8> */
[----:B------:R-:W-:Y:S04]  /*5d120*/  STL [R1+0x1aa8], R182 ;  /* 0x001aa8b601007387 */ /* 0x000fe80000100800 */
[----:B------:R-:W-:Y:S01]  /*5d130*/  STL [R1+0x1a94], R183 ;  /* 0x001a94b701007387 */ /* 0x000fe20000100800 */
[----:B--2---:R-:W-:-:S03]  /*5d140*/  IMAD.MOV.U32 R20, RZ, RZ, R23 ;  /* 0x000000ffff147224 */ /* 0x004fc600078e0017 */
[----:B------:R-:W-:Y:S04]  /*5d150*/  STL [R1+0x1a9c], R22 ;  /* 0x001a9c1601007387 */ /* 0x000fe80000100800 */
[----:B------:R-:W-:Y:S04]  /*5d160*/  STL [R1+0x1aa0], R14 ;  /* 0x001aa00e01007387 */ /* 0x000fe80000100800 */
[----:B------:R1:W-:Y:S04]  /*5d170*/  STL [R1+0x1a98], R20 ;  /* 0x001a981401007387 */ /* 0x0003e80000100800 */
[----:B-1----:R-:W2:Y:S01]  /*5d180*/  LDL.LU.64 R20, [R1+0xca8] ;  /* 0x000ca80001147983 */ /* 0x002ea20000300a00 */
[----:B------:R-:W-:-:S03]  /*5d190*/  IMAD.MOV.U32 R14, RZ, RZ, R15 ;  /* 0x000000ffff0e7224 */ /* 0x000fc600078e000f */
[----:B---3--:R1:W-:Y:S04]  /*5d1a0*/  STL [R1+0x1a90], R8 ;  /* 0x001a900801007387 */ /* 0x0083e80000100800 */
[----:B------:R3:W-:Y:S01]  /*5d1b0*/  STL [R1+0x1a8c], R14 ;  /* 0x001a8c0e01007387 */ /* 0x0007e20000100800 */
[----:B-1----:R-:W-:-:S03]  /*5d1c0*/  IMAD.MOV.U32 R8, RZ, RZ, R9 ;  /* 0x000000ffff087224 */ /* 0x002fc600078e0009 */
[----:B---3--:R-:W3:Y:S04]  /*5d1d0*/  LDL.LU.64 R14, [R1+0xc28] ;  /* 0x000c2800010e7983 */ /* 0x008ee80000300a00 */
[----:B------:R-:W-:Y:S04]  /*5d1e0*/  STL [R1+0x1a88], R180 ;  /* 0x001a88b401007387 */ /* 0x000fe80000100800 */
[----:B------:R1:W-:Y:S04]  /*5d1f0*/  STL [R1+0x1a84], R8 ;  /* 0x001a840801007387 */ /* 0x0003e80000100800 */
[----:B-1----:R-:W3:Y:S04]  /*5d200*/  LDL.LU.64 R8, [R1+0xc38] ;  /* 0x000c380001087983 */ /* 0x002ee80000300a00 */
[----:B------:R-:W-:Y:S04]  /*5d210*/  STL [R1+0x1a64], R181 ;  /* 0x001a64b501007387 */ /* 0x000fe80000100800 */
[----:B-----5:R1:W-:Y:S02]  /*5d220*/  STL [R1+0x1a6c], R16 ;  /* 0x001a6c1001007387 */ /* 0x0203e40000100800 */
[----:B-1----:R-:W-:-:S02]  /*5d230*/  IMAD.MOV.U32 R16, RZ, RZ, R17 ;  /* 0x000000ffff107224 */ /* 0x002fc400078e0011 */
[----:B------:R-:W-:Y:S04]  /*5d240*/  STL [R1+0x1a74], R10 ;  /* 0x001a740a01007387 */ /* 0x000fe80000100800 */
[----:B------:R1:W-:Y:S02]  /*5d250*/  STL [R1+0x1a68], R16 ;  /* 0x001a681001007387 */ /* 0x0003e40000100800 */
[----:B-1----:R-:W-:Y:S02]  /*5d260*/  IMAD.MOV.U32 R16, RZ, RZ, R11 ;  /* 0x000000ffff107224 */ /* 0x002fe400078e000b */
[----:B------:R-:W5:Y:S04]  /*5d270*/  LDL.LU.64 R10, [R1+0xc40] ;  /* 0x000c4000010a7983 */ /* 0x000f680000300a00 */
[----:B------:R-:W-:Y:S04]  /*5d280*/  STL [R1+0x1a70], R16 ;  /* 0x001a701001007387 */ /* 0x000fe80000100800 */
[----:B----4-:R1:W-:Y:S04]  /*5d290*/  STL [R1+0x1a7c], R6 ;  /* 0x001a7c0601007387 */ /* 0x0103e80000100800 */
[----:B------:R-:W4:Y:S01]  /*5d2a0*/  LDL.LU.64 R22, [R1+0xc48] ;  /* 0x000c480001167983 */ /* 0x000f220000300a00 */
[----:B-1----:R-:W-:-:S05]  /*5d2b0*/  IMAD.MOV.U32 R6, RZ, RZ, R7 ;  /* 0x000000ffff067224 */ /* 0x002fca00078e0007 */
[----:B------:R1:W-:Y:S04]  /*5d2c0*/  STL [R1+0x1a78], R6 ;  /* 0x001a780601007387 */ /* 0x0003e80000100800 */
[----:B------:R-:W-:Y:S04]  /*5d2d0*/  STL [R1+0x1a80], R178 ;  /* 0x001a80b201007387 */ /* 0x000fe80000100800 */
[----:B------:R-:W-:Y:S04]  /*5d2e0*/  STL [R1+0x1a44], R179 ;  /* 0x001a44b301007387 */ /* 0x000fe80000100800 */
[----:B-1----:R-:W4:Y:S01]  /*5d2f0*/  LDL.LU.64 R6, [R1+0xbf0] ;  /* 0x000bf00001067983 */ /* 0x002f220000300a00 */
[----:B------:R-:W-:-:S03]  /*5d300*/  IMAD.MOV.U32 R16, RZ, RZ, R5 ;  /* 0x000000ffff107224 */ /* 0x000fc600078e0005 */
[----:B------:R1:W-:Y:S04]  /*5d310*/  STL [R1+0x1a4c], R4 ;  /* 0x001a4c0401007387 */ /* 0x0003e80000100800 */
[----:B-1----:R-:W4:Y:S04]  /*5d320*/  LDL.LU.64 R4, [R1+0xc58] ;  /* 0x000c580001047983 */ /* 0x002f280000300a00 */
[----:B------:R1:W-:Y:S04]  /*5d330*/  STL [R1+0x1a48], R16 ;  /* 0x001a481001007387 */ /* 0x0003e80000100800 */
[----:B------:R1:W-:Y:S04]  /*5d340*/  STL [R1+0x1a54], R18 ;  /* 0x001a541201007387 */ /* 0x0003e80000100800 */
[----:B-1----:R-:W4:Y:S01]  /*5d350*/  LDL.LU.64 R16, [R1+0xc60] ;  /* 0x000c600001107983 */ /* 0x002f220000300a00 */
[----:B------:R-:W-:-:S05]  /*5d360*/  IMAD.MOV.U32 R18, RZ, RZ, R19 ;  /* 0x000000ffff127224 */ /* 0x000fca00078e0013 */
[----:B------:R1:W-:Y:S04]  /*5d370*/  STL [R1+0x1a50], R18 ;  /* 0x001a501201007387 */ /* 0x0003e80000100800 */
[----:B------:R1:W-:Y:S04]  /*5d380*/  STL [R1+0x1a5c], R12 ;  /* 0x001a5c0c01007387 */ /* 0x0003e80000100800 */
[----:B-1----:R-:W4:Y:S01]  /*5d390*/  LDL.LU.64 R18, [R1+0xc68] ;  /* 0x000c680001127983 */ /* 0x002f220000300a00 */
[----:B------:R-:W-:-:S05]  /*5d3a0*/  IMAD.MOV.U32 R12, RZ, RZ, R13 ;  /* 0x000000ffff0c7224 */ /* 0x000fca00078e000d */
[----:B------:R1:W-:Y:S04]  /*5d3b0*/  STL [R1+0x1a58], R12 ;  /* 0x001a580c01007387 */ /* 0x0003e80000100800 */
[----:B------:R-:W-:Y:S04]  /*5d3c0*/  STL [R1+0x1a60], R176 ;  /* 0x001a60b001007387 */ /* 0x000fe80000100800 */
[----:B------:R-:W-:Y:S04]  /*5d3d0*/  STL [R1+0x1a24], R177 ;  /* 0x001a24b101007387 */ /* 0x000fe80000100800 */
[----:B-1----:R-:W4:Y:S04]  /*5d3e0*/  LDL.LU.64 R12, [R1+0xc70] ;  /* 0x000c7000010c7983 */ /* 0x002f280000300a00 */
[----:B--2---:R1:W-:Y:S04]  /*5d3f0*/  STL [R1+0x1a2c], R20 ;  /* 0x001a2c1401007387 */ /* 0x0043e80000100800 */
[----:B------:R-:W2:Y:S01]  /*5d400*/  LDL.LU.64 R26, [R1+0xc78] ;  /* 0x000c7800011a7983 */ /* 0x000ea20000300a00 */
[----:B-1----:R-:W-:-:S05]  /*5d410*/  IMAD.MOV.U32 R20, RZ, RZ, R21 ;  /* 0x000000ffff147224 */ /* 0x002fca00078e0015 */
[----:B------:R1:W-:Y:S04]  /*5d420*/  STL [R1+0x1a28], R20 ;  /* 0x001a281401007387 */ /* 0x0003e80000100800 */
[----:B---3--:R3:W-:Y:S04]  /*5d430*/  STL [R1+0x1a34], R14 ;  /* 0x001a340e01007387 */ /* 0x0087e80000100800 */
[----:B-1----:R-:W2:Y:S01]  /*5d440*/  LDL.LU.64 R20, [R1+0xc80] ;  /* 0x000c800001147983 */ /* 0x002ea20000300a00 */
[----:B---3--:R-:W-:-:S05]  /*5d450*/  IMAD.MOV.U32 R14, RZ, RZ, R15 ;  /* 0x000000ffff0e7224 */ /* 0x008fca00078e000f */
[----:B------:R1:W-:Y:S04]  /*5d460*/  STL [R1+0x1a30], R14 ;  /* 0x001a300e01007387 */ /* 0x0003e80000100800 */
[----:B------:R3:W-:Y:S04]  /*5d470*/  STL [R1+0x1a3c], R8 ;  /* 0x001a3c0801007387 */ /* 0x0007e80000100800 */
[----:B-1----:R-:W2:Y:S01]  /*5d480*/  LDL.LU.64 R14, [R1+0xc88] ;  /* 0x000c8800010e7983 */ /* 0x002ea20000300a00 */
[----:B---3--:R-:W-:-:S05]  /*5d490*/  IMAD.MOV.U32 R8, RZ, RZ, R9 ;  /* 0x000000ffff087224 */ /* 0x008fca00078e0009 */
[----:B------:R1:W-:Y:S04]  /*5d4a0*/  STL [R1+0x1a38], R8 ;  /* 0x001a380801007387 */ /* 0x0003e80000100800 */
[----:B------:R3:W-:Y:S04]  /*5d4b0*/  STL [R1+0x1a40], R2 ;  /* 0x001a400201007387 */ /* 0x0007e80000100800 */
[----:B------:R-:W-:Y:S04]  /*5d4c0*/  STL [R1+0xa1c], R3 ;  /* 0x000a1c0301007387 */ /* 0x000fe80000100800 */
[----:B-1----:R-:W2:Y:S04]  /*5d4d0*/  LDL.LU.64 R8, [R1+0xbe8] ;  /* 0x000be80001087983 */ /* 0x002ea80000300a00 */
[----:B-----5:R1:W-:Y:S01]  /*5d4e0*/  STL [R1+0xef8], R10 ;  /* 0x000ef80a01007387 */ /* 0x0203e20000100800 */
[----:B---3--:R-:W-:-:S03]  /*5d4f0*/  IMAD.MOV.U32 R2, RZ, RZ, R11 ;  /* 0x000000ffff027224 */ /* 0x008fc600078e000b */
[----:B-1----:R-:W3:Y:S04]  /*5d500*/  LDL.LU.64 R10, [R1+0xc90] ;  /* 0x000c9000010a7983 */ /* 0x002ee80000300a00 */
[----:B------:R1:W-:Y:S04]  /*5d510*/  STL [R1+0xef4], R2 ;  /* 0x000ef40201007387 */ /* 0x0003e80000100800 */
[----:B----4-:R4:W-:Y:S01]  /*5d520*/  STL [R1+0xf00], R22 ;  /* 0x000f001601007387 */ /* 0x0109e20000100800 */
[----:B-1----:R-:W-:-:S03]  /*5d530*/  IMAD.MOV.U32 R2, RZ, RZ, R23 ;  /* 0x000000ffff027224 */ /* 0x002fc600078e0017 */
[----:B----4-:R-:W4:Y:S04]  /*5d540*/  LDL.LU.64 R22, [R1+0xc98] ;  /* 0x000c980001167983 */ /* 0x010f280000300a00 */
[----:B------:R1:W-:Y:S04]  /*5d550*/  STL [R1+0xefc], R2 ;  /* 0x000efc0201007387 */ /* 0x0003e80000100800 */
[----:B------:R5:W-:Y:S01]  /*5d560*/  STL [R1+0xf08], R6 ;  /* 0x000f080601007387 */ /* 0x000be20000100800 */
        /* <DEDUP_REMOVED lines=23> */
[----:B------:R1:W-:Y:S02]  /*5d6e0*/  STL [R1+0xf38], R20 ;  /* 0x000f381401007387 */ /* 0x0003e40000100800 */
[----:B-1----:R-:W-:-:S02]  /*5d6f0*/  IMAD.MOV.U32 R2, RZ, RZ, R21 ;  /* 0x000000ffff027224 */ /* 0x002fc400078e0015 */
[----:B------:R-:W2:Y:S04]  /*5d700*/  LDL.LU.64 R20, [R1+0xcd0] ;  /* 0x000cd00001147983 */ /* 0x000ea80000300a00 */
[----:B------:R1:W-:Y:S04]  /*5d710*/  STL [R1+0xf34], R2 ;  /* 0x000f340201007387 */ /* 0x0003e80000100800 */
[----:B------:R1:W-:Y:S02]  /*5d720*/  STL [R1+0xf40], R14 ;  /* 0x000f400e01007387 */ /* 0x0003e40000100800 */
[----:B-1----:R-:W-:-:S02]  /*5d730*/  IMAD.MOV.U32 R2, RZ, RZ, R15 ;  /* 0x000000ffff027224 */ /* 0x002fc400078e000f */
[----:B------:R-:W2:Y:S04]  /*5d740*/  LDL.LU.64 R14, [R1+0xcd8] ;  /* 0x000cd800010e7983 */ /* 0x000ea80000300a00 */
[----:B------:R1:W-:Y:S04]  /*5d750*/  STL [R1+0xf3c], R2 ;  /* 0x000f3c0201007387 */ /* 0x0003e80000100800 */
[----:B------:R3:W-:Y:S01]  /*5d760*/  STL [R1+0xf48], R8 ;  /* 0x000f480801007387 */ /* 0x0007e20000100800 */
[----:B-1----:R-:W-:-:S03]  /*5d770*/  IMAD.MOV.U32 R2, RZ, RZ, R9 ;  /* 0x000000ffff027224 */ /* 0x002fc600078e0009 */
[----:B---3--:R-:W3:Y:S04]  /*5d780*/  LDL.LU.64 R8, [R1+0x1e8] ;  /* 0x0001e80001087983 */ /* 0x008ee80000300a00 */
[----:B------:R1:W-:Y:S04]  /*5d790*/  STL [R1+0xf44], R2 ;  /* 0x000f440201007387 */ /* 0x0003e80000100800 */
[----:B------:R4:W-:Y:S01]  /*5d7a0*/  STL [R1+0xf50], R10 ;  /* 0x000f500a01007387 */ /* 0x0009e20000100800 */
[----:B-1----:R-:W-:-:S03]  /*5d7b0*/  IMAD.MOV.U32 R2, RZ, RZ, R11 ;  /* 0x000000ffff027224 */ /* 0x002fc600078e000b */
[----:B----4-:R-:W4:Y:S04]  /*5d7c0*/  LDL.LU.64 R10, [R1+0x1e0] ;  /* 0x0001e000010a7983 */ /* 0x010f280000300a00 */
[----:B------:R1:W-:Y:S04]  /*5d7d0*/  STL [R1+0xf4c], R2 ;  /* 0x000f4c0201007387 */ /* 0x0003e80000100800 */
[----:B------:R1:W-:Y:S02]  /*5d7e0*/  STL [R1+0xf58], R22 ;  /* 0x000f581601007387 */ /* 0x0003e40000100800 */
[----:B-1----:R-:W-:-:S02]  /*5d7f0*/  IMAD.MOV.U32 R2, RZ, RZ, R23 ;  /* 0x000000ffff027224 */ /* 0x002fc400078e0017 */
[----:B------:R-:W4:Y:S04]  /*5d800*/  LDL.LU.64 R22, [R1+0xce0] ;  /* 0x000ce00001167983 */ /* 0x000f280000300a00 */
        /* <DEDUP_REMOVED lines=154> */
[----:B-1----:R-:W-:-:S03]  /*5e1b0*/  MOV R2, R27 ;  /* 0x0000001b00027202 */ /* 0x002fc60000000f00 */
        /* <DEDUP_REMOVED lines=702> */
[----:B--2---:R-:W-:Y:S01]  /*60da0*/  STL [R1+0x1610], R26 ;  /* 0x0016101a01007387 */ /* 0x004fe20000100800 */
[----:B-1----:R-:W-:-:S03]  /*60db0*/  IMAD.MOV.U32 R2, RZ, RZ, R27 ;  /* 0x000000ffff027224 */ /* 0x002fc600078e001b */
[----:B------:R-:W2:Y:S04]  /*60dc0*/  LDL.LU.64 R24, [R1+0x1668] ;  /* 0x0016680001187983 */ /* 0x000ea80000300a00 */
[----:B------:R1:W-:Y:S04]  /*60dd0*/  STL [R1+0x160c], R2 ;  /* 0x00160c0201007387 */ /* 0x0003e80000100800 */
[----:B------:R-:W-:Y:S01]  /*60de0*/  STL [R1+0x1618], R20 ;  /* 0x0016181401007387 */ /* 0x000fe20000100800 */
[----:B-1----:R-:W-:-:S03]  /*60df0*/  IMAD.MOV.U32 R2, RZ, RZ, R21 ;  /* 0x000000ffff027224 */ /* 0x002fc600078e0015 */
        /* <DEDUP_REMOVED lines=14> */
[----:B------:R-:W-:Y:S04]  /*60ee0*/  STL [R1+0x1638], R22 ;  /* 0x0016381601007387 */ /* 0x000fe80000100800 */
[----:B------:R-:W4:Y:S01]  /*60ef0*/  LDL.LU.64 R20, [R1+0x580] ;  /* 0x0005800001147983 */ /* 0x000f220000300a00 */
[----:B-1----:R-:W-:-:S05]  /*60f00*/  IMAD.MOV.U32 R2, RZ, RZ, R23 ;  /* 0x000000ffff027224 */ /* 0x002fca00078e0017 */
        /* <DEDUP_REMOVED lines=9> */
[----:B------:R-:W-:Y:S04]  /*60fa0*/  STL [R1+0x1650], R16 ;  /* 0x0016501001007387 */ /* 0x000fe80000100800 */
[----:B------:R-:W5:Y:S01]  /*60fb0*/  LDL.LU.64 R22, [R1+0x16a8] ;  /* 0x0016a80001167983 */ /* 0x000f620000300a00 */
[----:B-1----:R-:W-:-:S05]  /*60fc0*/  IMAD.MOV.U32 R2, RZ, RZ, R17 ;  /* 0x000000ffff027224 */ /* 0x002fca00078e0011 */
[----:B------:R1:W-:Y:S02]  /*60fd0*/  STL [R1+0x164c], R2 ;  /* 0x00164c0201007387 */ /* 0x0003e40000100800 */
[----:B-1----:R-:W-:Y:S02]  /*60fe0*/  IMAD.MOV.U32 R2, RZ, RZ, R19 ;  /* 0x000000ffff027224 */ /* 0x002fe400078e0013 */
[----:B------:R1:W-:Y:S04]  /*60ff0*/  STL [R1+0x1658], R18 ;  /* 0x0016581201007387 */ /* 0x0003e80000100800 */
[----:B------:R-:W5:Y:S04]  /*61000*/  LDL.LU.64 R16, [R1+0x16b0] ;  /* 0x0016b00001107983 */ /* 0x000f680000300a00 */
[----:B------:R1:W-:Y:S04]  /*61010*/  STL [R1+0x1654], R2 ;  /* 0x0016540201007387 */ /* 0x0003e80000100800 */
[----:B------:R2:W-:Y:S04]  /*61020*/  STL [R1+0x1660], R12 ;  /* 0x0016600c01007387 */ /* 0x0005e80000100800 */
[----:B-1----:R-:W5:Y:S01]  /*61030*/  LDL.LU.64 R18, [R1+0x16b8] ;  /* 0x0016b80001127983 */ /* 0x002f620000300a00 */
[----:B------:R-:W-:-:S03]  /*61040*/  IMAD.MOV.U32 R2, RZ, RZ, R13 ;  /* 0x000000ffff027224 */ /* 0x000fc600078e000d */
[----:B--2---:R-:W-:Y:S04]  /*61050*/  STL [R1+0x1668], R24 ;  /* 0x0016681801007387 */ /* 0x004fe80000100800 */
[----:B------:R1:W-:Y:S04]  /*61060*/  STL [R1+0x165c], R2 ;  /* 0x00165c0201007387 */ /* 0x0003e80000100800 */
[----:B------:R-:W2:Y:S01]  /*61070*/  LDL.LU.64 R12, [R1+0x16c0] ;  /* 0x0016c000010c7983 */ /* 0x000ea20000300a00 */
[----:B-1----:R-:W-:-:S03]  /*61080*/  IMAD.MOV.U32 R2, RZ, RZ, R25 ;  /* 0x000000ffff027224 */ /* 0x002fc600078e0019 */
[----:B------:R-:W-:Y:S04]  /*61090*/  STL [R1+0x1670], R26 ;  /* 0x0016701a01007387 */ /* 0x000fe80000100800 */
[----:B------:R1:W-:Y:S02]  /*610a0*/  STL [R1+0x1664], R2 ;  /* 0x0016640201007387 */ /* 0x0003e40000100800 */
[----:B-1----:R-:W-:Y:S02]  /*610b0*/  IMAD.MOV.U32 R2, RZ, RZ, R27 ;  /* 0x000000ffff027224 */ /* 0x002fe400078e001b */
        /* <DEDUP_REMOVED lines=32> */
[----:B------:R-:W-:Y:S04]  /*612c0*/  STL [R1+0x16b8], R18 ;  /* 0x0016b81201007387 */ /* 0x000fe80000100800 */
[----:B------:R1:W-:Y:S04]  /*612d0*/  STL [R1+0x16ac], R2 ;  /* 0x0016ac0201007387 */ /* 0x0003e80000100800 */
[----:B------:R-:W5:Y:S01]  /*612e0*/  LDL.LU.64 R16, [R1+0x1708] ;  /* 0x0017080001107983 */ /* 0x000f620000300a00 */
[----:B-1----:R-:W-:-:S03]  /*612f0*/  IMAD.MOV.U32 R2, RZ, RZ, R19 ;  /* 0x000000ffff027224 */ /* 0x002fc600078e0013 */
[----:B--2---:R-:W-:Y:S04]  /*61300*/  STL [R1+0x16c0], R12 ;  /* 0x0016c00c01007387 */ /* 0x004fe80000100800 */
[----:B------:R1:W-:Y:S04]  /*61310*/  STL [R1+0x16b4], R2 ;  /* 0x0016b40201007387 */ /* 0x0003e80000100800 */
[----:B------:R-:W2:Y:S04]  /*61320*/  LDL.LU.64 R24, [R1+0x570] ;  /* 0x0005700001187983 */ /* 0x000ea80000300a00 */
[----:B------:R-:W2:Y:S01]  /*61330*/  LDL.LU.64 R18, [R1+0x320] ;  /* 0x0003200001127983 */ /* 0x000ea20000300a00 */
[----:B-1----:R-:W-:-:S05]  /*61340*/  IMAD.MOV.U32 R2, RZ, RZ, R13 ;  /* 0x000000ffff027224 */ /* 0x002fca00078e000d */
[----:B------:R1:W-:Y:S04]  /*61350*/  STL [R1+0x16bc], R2 ;  /* 0x0016bc0201007387 */ /* 0x0003e80000100800 */
[----:B------:R1:W-:Y:S02]  /*61360*/  STL [R1+0x16c8], R26 ;  /* 0x0016c81a01007387 */ /* 0x0003e40000100800 */
[----:B-1----:R-:W-:Y:S02]  /*61370*/  IMAD.MOV.U32 R2, RZ, RZ, R27 ;  /* 0x000000ffff027224 */ /* 0x002fe400078e001b */
[----:B------:R-:W2:Y:S04]  /*61380*/  LDL.LU.64 R12, [R1+0x1720] ;  /* 0x00172000010c7983 */ /* 0x000ea80000300a00 */
[----:B------:R-:W-:Y:S04]  /*61390*/  STL [R1+0x16d0], R14 ;  /* 0x0016d00e01007387 */ /* 0x000fe80000100800 */
[----:B------:R1:W-:Y:S04]  /*613a0*/  STL [R1+0x16c4], R2 ;  /* 0x0016c40201007387 */ /* 0x0003e80000100800 */
[----:B------:R-:W2:Y:S01]  /*613b0*/  LDL.LU.64 R26, [R1+0x1728] ;  /* 0x00172800011a7983 */ /* 0x000ea20000300a00 */
[----:B-1----:R-:W-:-:S03]  /*613c0*/  IMAD.MOV.U32 R2, RZ, RZ, R15 ;  /* 0x000000ffff027224 */ /* 0x002fc600078e000f */
[----:B---3--:R-:W-:Y:S04]  /*613d0*/  STL [R1+0x16d8], R8 ;  /* 0x0016d80801007387 */ /* 0x008fe80000100800 */
[----:B------:R1:W-:Y:S04]  /*613e0*/  STL [R1+0x16cc], R2 ;  /* 0x0016cc0201007387 */ /* 0x0003e80000100800 */
[----:B------:R-:W3:Y:S01]  /*613f0*/  LDL.LU.64 R14, [R1+0x1730] ;  /* 0x00173000010e7983 */ /* 0x000ee20000300a00 */
[----:B-1----:R-:W-:-:S03]  /*61400*/  IMAD.MOV.U32 R2, RZ, RZ, R9 ;  /* 0x000000ffff027224 */ /* 0x002fc600078e0009 */
[----:B----4-:R-:W-:Y:S04]  /*61410*/  STL [R1+0x16e0], R10 ;  /* 0x0016e00a01007387 */ /* 0x010fe80000100800 */
[----:B------:R1:W-:Y:S04]  /*61420*/  STL [R1+0x16d4], R2 ;  /* 0x0016d40201007387 */ /* 0x0003e80000100800 */
[----:B------:R-:W4:Y:S01]  /*61430*/  LDL.LU.64 R8, [R1+0x1738] ;  /* 0x0017380001087983 */ /* 0x000f220000300a00 */
[----:B-1----:R-:W-:-:S03]  /*61440*/  IMAD.MOV.U32 R2, RZ, RZ, R11 ;  /* 0x000000ffff027224 */ /* 0x002fc600078e000b */
[----:B------:R-:W-:Y:S04]  /*61450*/  STL [R1+0x16e8], R20 ;  /* 0x0016e81401007387 */ /* 0x000fe80000100800 */
[----:B------:R1:W-:Y:S04]  /*61460*/  STL [R1+0x16dc], R2 ;  /* 0x0016dc0201007387 */ /* 0x0003e80000100800 */
[----:B------:R-:W4:Y:S01]  /*61470*/  LDL.LU.64 R10, [R1+0x1740] ;  /* 0x00174000010a7983 */ /* 0x000f220000300a00 */
[----:B-1----:R-:W-:-:S03]  /*61480*/  IMAD.MOV.U32 R2, RZ, RZ, R21 ;  /* 0x000000ffff027224 */ /* 0x002fc600078e0015 */
[----:B-----5:R-:W-:Y:S04]  /*61490*/  STL [R1+0x16f0], R6 ;  /* 0x0016f00601007387 */ /* 0x020fe80000100800 */
[----:B------:R1:W-:Y:S02]  /*614a0*/  STL [R1+0x16e4], R2 ;  /* 0x0016e40201007387 */ /* 0x0003e40000100800 */
[----:B-1----:R-:W-:Y:S02]  /*614b0*/  IMAD.MOV.U32 R2, RZ, RZ, R7 ;  /* 0x000000ffff027224 */ /* 0x002fe400078e0007 */
[----:B------:R-:W5:Y:S04]  /*614c0*/  LDL.LU.64 R6, [R1+0x1748] ;  /* 0x0017480001067983 */ /* 0x000f680000300a00 */
[----:B------:R1:W-:Y:S04]  /*614d0*/  STL [R1+0x16ec], R2 ;  /* 0x0016ec0201007387 */ /* 0x0003e80000100800 */
[----:B------:R1:W-:Y:S04]  /*614e0*/  STL [R1+0x16f8], R4 ;  /* 0x0016f80401007387 */ /* 0x0003e80000100800 */
[----:B------:R-:W5:Y:S01]  /*614f0*/  LDL.LU.64 R20, [R1+0x568] ;  /* 0x0005680001147983 */ /* 0x000f620000300a00 */
[----:B-1----:R-:W-:-:S05]  /*61500*/  IMAD.MOV.U32 R2, RZ, RZ, R5 ;  /* 0x000000ffff027224 */ /* 0x002fca00078e0005 */
[----:B------:R1:W-:Y:S04]  /*61510*/  STL [R1+0x16f4], R2 ;  /* 0x0016f40201007387 */ /* 0x0003e80000100800 */
[----:B------:R1:W-:Y:S04]  /*61520*/  STL [R1+0x1700], R22 ;  /* 0x0017001601007387 */ /* 0x0003e80000100800 */
[----:B------:R-:W5:Y:S01]  /*61530*/  LDL.LU.64 R4, [R1+0x318] ;  /* 0x0003180001047983 */ /* 0x000f620000300a00 */
[----:B-1----:R-:W-:-:S03]  /*61540*/  IMAD.MOV.U32 R2, RZ, RZ, R23 ;  /* 0x000000ffff027224 */ /* 0x002fc600078e0017 */
[----:B------:R-:W5:Y:S04]  /*61550*/  LDL.LU.64 R22, [R1+0x1760] ;  /* 0x0017600001167983 */ /* 0x000f680000300a00 */
[----:B------:R1:W-:Y:S04]  /*61560*/  STL [R1+0x16fc], R2 ;  /* 0x0016fc0201007387 */ /* 0x0003e80000100800 */
[----:B------:R1:W-:Y:S02]  /*61570*/  STL [R1+0x1708], R16 ;  /* 0x0017081001007387 */ /* 0x0003e40000100800 */
[----:B-1----:R-:W-:-:S02]  /*61580*/  IMAD.MOV.U32 R2, RZ, RZ, R17 ;  /* 0x000000ffff027224 */ /* 0x002fc400078e0011 */
[----:B------:R-:W5:Y:S04]  /*61590*/  LDL.LU.64 R16, [R1+0x1768] ;  /* 0x0017680001107983 */ /* 0x000f680000300a00 */
[----:B------:R2:W-:Y:S02]  /*615a0*/  STL [R1+0x1704], R2 ;  /* 0x0017040201007387 */ /* 0x0005e40000100800 */
[----:B--2---:R-:W-:Y:S02]  /*615b0*/  IMAD.MOV.U32 R2, RZ, RZ, R25 ;  /* 0x000000ffff027224 */ /* 0x004fe400078e0019 */
[----:B------:R-:W-:Y:S04]  /*615c0*/  STL [R1+0x1710], R24 ;  /* 0x0017101801007387 */ /* 0x000fe80000100800 */
[----:B------:R-:W-:Y:S04]  /*615d0*/  STL [R1+0x1718], R18 ;  /* 0x0017181201007387 */ /* 0x000fe80000100800 */
[----:B------:R1:W-:Y:S02]  /*615e0*/  STL [R1+0x170c], R2 ;  /* 0x00170c0201007387 */ /* 0x0003e40000100800 */
[----:B-1----:R-:W-:-:S02]  /*615f0*/  IMAD.MOV.U32 R2, RZ, RZ, R19 ;  /* 0x000000ffff027224 */ /* 0x002fc400078e0013 */
[----:B------:R-:W-:Y:S04]  /*61600*/  STL [R1+0x1720], R12 ;  /* 0x0017200c01007387 */ /* 0x000fe80000100800 */
[----:B------:R1:W-:Y:S04]  /*61610*/  STL [R1+0x1714], R2 ;  /* 0x0017140201007387 */ /* 0x0003e80000100800 */
[----:B------:R-:W2:Y:S01]  /*61620*/  LDL.LU.64 R18, [R1+0x1778] ;  /* 0x0017780001127983 */ /* 0x000ea20000300a00 */
[----:B-1----:R-:W-:-:S03]  /*61630*/  IMAD.MOV.U32 R2, RZ, RZ, R13 ;  /* 0x000000ffff027224 */ /* 0x002fc600078e000d */
[----:B------:R-:W-:Y:S04]  /*61640*/  STL [R1+0x1728], R26 ;  /* 0x0017281a01007387 */ /* 0x000fe80000100800 */
[----:B------:R1:W-:Y:S04]  /*61650*/  STL [R1+0x171c], R2 ;  /* 0x00171c0201007387 */ /* 0x0003e80000100800 */
[----:B------:R-:W2:Y:S01]  /*61660*/  LDL.LU.64 R12, [R1+0x1780] ;  /* 0x00178000010c7983 */ /* 0x000ea20000300a00 */
[----:B-1----:R-:W-:-:S03]  /*61670*/  IMAD.MOV.U32 R2, RZ, RZ, R27 ;  /* 0x000000ffff027224 */ /* 0x002fc600078e001b */
[----:B---3--:R-:W-:Y:S04]  /*61680*/  STL [R1+0x1730], R14 ;  /* 0x0017300e01007387 */ /* 0x008fe80000100800 */
[----:B------:R1:W-:Y:S02]  /*61690*/  STL [R1+0x1724], R2 ;  /* 0x0017240201007387 */ /* 0x0003e40000100800 */
[----:B-1----:R-:W-:Y:S02]  /*616a0*/  IMAD.MOV.U32 R2, RZ, RZ, R15 ;  /* 0x000000ffff027224 */ /* 0x002fe400078e000f */
[----:B------:R-:W3:Y:S04]  /*616b0*/  LDL.LU.64 R14, [R1+0x1788] ;  /* 0x00178800010e7983 */ /* 0x000ee80000300a00 */
[----:B------:R1:W-:Y:S04]  /*616c0*/  STL [R1+0x172c], R2 ;  /* 0x00172c0201007387 */ /* 0x0003e80000100800 */
[----:B----4-:R4:W-:Y:S04]  /*616d0*/  STL [R1+0x1738], R8 ;  /* 0x0017380801007387 */ /* 0x0109e80000100800 */
[----:B------:R-:W3:Y:S01]  /*616e0*/  LDL.LU.64 R26, [R1+0x560] ;  /* 0x00056000011a7983 */ /* 0x000ee20000300a00 */
[----:B-1----:R-:W-:-:S05]  /*616f0*/  IMAD.MOV.U32 R2, RZ, RZ, R9 ;  /* 0x000000ffff027224 */ /* 0x002fca00078e0009 */
[----:B------:R1:W-:Y:S04]  /*61700*/  STL [R1+0x1734], R2 ;  /* 0x0017340201007387 */ /* 0x0003e80000100800 */
[----:B------:R1:W-:Y:S04]  /*61710*/  STL [R1+0x1740], R10 ;  /* 0x0017400a01007387 */ /* 0x0003e80000100800 */
[----:B----4-:R-:W4:Y:S01]  /*61720*/  LDL.LU.64 R8, [R1+0x310] ;  /* 0x0003100001087983 */ /* 0x010f220000300a00 */
[----:B-1----:R-:W-:-:S03]  /*61730*/  IMAD.MOV.U32 R2, RZ, RZ, R11 ;  /* 0x000000ffff027224 */ /* 0x002fc600078e000b */
[----:B------:R-:W4:Y:S04]  /*61740*/  LDL.LU.64 R10, [R1+0x17a0] ;  /* 0x0017a000010a7983 */ /* 0x000f280000300a00 */
[----:B------:R5:W-:Y:S02]  /*61750*/  STL [R1+0x173c], R2 ;  /* 0x00173c0201007387 */ /* 0x000be40000100800 */
[----:B-----5:R-:W-:Y:S02]  /*61760*/  IMAD.MOV.U32 R2, RZ, RZ, R7 ;  /* 0x000000ffff027224 */ /* 0x020fe400078e0007 */
[----:B------:R1:W-:Y:S04]  /*61770*/  STL [R1+0x1748], R6 ;  /* 0x0017480601007387 */ /* 0x0003e80000100800 */
[----:B-1----:R-:W5:Y:S04]  /*61780*/  LDL.LU.64 R6, [R1+0x17a8] ;  /* 0x0017a80001067983 */ /* 0x002f680000300a00 */
[----:B------:R1:W-:Y:S04]  /*61790*/  STL [R1+0x1744], R2 ;  /* 0x0017440201007387 */ /* 0x0003e80000100800 */
[----:B------:R-:W-:Y:S01]  /*617a0*/  STL [R1+0x1750], R20 ;  /* 0x0017501401007387 */ /* 0x000fe20000100800 */
[----:B-1----:R-:W-:-:S03]  /*617b0*/  IMAD.MOV.U32 R2, RZ, RZ, R21 ;  /* 0x000000ffff027224 */ /* 0x002fc600078e0015 */
[----:B------:R-:W-:Y:S04]  /*617c0*/  STL [R1+0x1758], R4 ;  /* 0x0017580401007387 */ /* 0x000fe80000100800 */
[----:B------:R1:W-:Y:S04]  /*617d0*/  STL [R1+0x174c], R2 ;  /* 0x00174c0201007387 */ /* 0x0003e80000100800 */
[----:B------:R-:W-:Y:S01]  /*617e0*/  STL [R1+0x1760], R22 ;  /* 0x0017601601007387 */ /* 0x000fe20000100800 */
[----:B-1----:R-:W-:-:S05]  /*617f0*/  IMAD.MOV.U32 R2, RZ, RZ, R5 ;  /* 0x000000ffff027224 */ /* 0x002fca00078e0005 */
[----:B------:R1:W-:Y:S04]  /*61800*/  STL [R1+0x1754], R2 ;  /* 0x0017540201007387 */ /* 0x0003e80000100800 */
[----:B------:R-:W5:Y:S01]  /*61810*/  LDL.LU.64 R4, [R1+0x17b8] ;  /* 0x0017b80001047983 */ /* 0x000f620000300a00 */
[----:B-1----:R-:W-:-:S03]  /*61820*/  IMAD.MOV.U32 R2, RZ, RZ, R23 ;  /* 0x000000ffff027224 */ /* 0x002fc600078e0017 */
[----:B------:R-:W-:Y:S04]  /*61830*/  STL [R1+0x1768], R16 ;  /* 0x0017681001007387 */ /* 0x000fe80000100800 */
[----:B------:R1:W-:Y:S04]  /*61840*/  STL [R1+0x175c], R2 ;  /* 0x00175c0201007387 */ /* 0x0003e80000100800 */
[----:B------:R-:W5:Y:S01]  /*61850*/  LDL.LU.64 R20, [R1+0x17c0] ;  /* 0x0017c00001147983 */ /* 0x000f620000300a00 */
[----:B-1----:R-:W-:-:S03]  /*61860*/  IMAD.MOV.U32 R2, RZ, RZ, R17 ;  /* 0x000000ffff027224 */ /* 0x002fc600078e0011 */
[----:B------:R-:W-:Y:S04]  /*61870*/  STL [R1+0x1770], R188 ;  /* 0x001770bc01007387 */ /* 0x000fe80000100800 */
[----:B------:R2:W-:Y:S04]  /*61880*/  STL [R1+0x1764], R2 ;  /* 0x0017640201007387 */ /* 0x0005e80000100800 */
[----:B------:R-:W-:Y:S04]  /*61890*/  STL [R1+0x176c], R189 ;  /* 0x00176cbd01007387 */ /* 0x000fe80000100800 */
[----:B------:R-:W5:Y:S01]  /*618a0*/  LDL.LU.64 R22, [R1+0x17c8] ;  /* 0x0017c80001167983 */ /* 0x000f620000300a00 */
[----:B--2---:R-:W-:-:S03]  /*618b0*/  IMAD.MOV.U32 R2, RZ, RZ, R19 ;  /* 0x000000ffff027224 */ /* 0x004fc600078e0013 */
[----:B------:R1:W-:Y:S04]  /*618c0*/  STL [R1+0x1778], R18 ;  /* 0x0017781201007387 */ /* 0x0003e80000100800 */
[----:B------:R-:W2:Y:S04]  /*618d0*/  LDL.LU.64 R16, [R1+0x17d0] ;  /* 0x0017d00001107983 */ /* 0x000ea80000300a00 */
[----:B------:R1:W-:Y:S04]  /*618e0*/  STL [R1+0x1774], R2 ;  /* 0x0017740201007387 */ /* 0x0003e80000100800 */
[----:B------:R1:W-:Y:S04]  /*618f0*/  STL [R1+0x1780], R12 ;  /* 0x0017800c01007387 */ /* 0x0003e80000100800 */
[----:B-1----:R-:W2:Y:S01]  /*61900*/  LDL.LU.64 R18, [R1+0x308] ;  /* 0x0003080001127983 */ /* 0x002ea20000300a00 */
[----:B------:R-:W-:-:S03]  /*61910*/  IMAD.MOV.U32 R2, RZ, RZ, R13 ;  /* 0x000000ffff027224 */ /* 0x000fc600078e000d */
[----:B------:R-:W2:Y:S04]  /*61920*/  LDL.LU.64 R12, [R1+0x17e0] ;  /* 0x0017e000010c7983 */ /* 0x000ea80000300a00 */
[----:B------:R1:W-:Y:S04]  /*61930*/  STL [R1+0x177c], R2 ;  /* 0x00177c0201007387 */ /* 0x0003e80000100800 */
[----:B---3--:R3:W-:Y:S01]  /*61940*/  STL [R1+0x1788], R14 ;  /* 0x0017880e01007387 */ /* 0x0087e20000100800 */
[----:B-1----:R-:W-:-:S03]  /*61950*/  IMAD.MOV.U32 R2, RZ, RZ, R15 ;  /* 0x000000ffff027224 */ /* 0x002fc600078e000f */
[----:B---3--:R-:W3:Y:S04]  /*61960*/  LDL.LU.64 R14, [R1+0x17e8] ;  /* 0x0017e800010e7983 */ /* 0x008ee80000300a00 */
[----:B------:R1:W-:Y:S04]  /*61970*/  STL [R1+0x1784], R2 ;  /* 0x0017840201007387 */ /* 0x0003e80000100800 */
[----:B------:R-:W-:Y:S01]  /*61980*/  STL [R1+0x1790], R26 ;  /* 0x0017901a01007387 */ /* 0x000fe20000100800 */
[----:B-1----:R-:W-:-:S03]  /*61990*/  IMAD.MOV.U32 R2, RZ, RZ, R27 ;  /* 0x000000ffff027224 */ /* 0x002fc600078e001b */
[----:B----4-:R-:W-:Y:S04]  /*619a0*/  STL [R1+0x1798], R8 ;  /* 0x0017980801007387 */ /* 0x010fe80000100800 */
[----:B------:R1:W-:Y:S04]  /*619b0*/  STL [R1+0x178c], R2 ;  /* 0x00178c0201007387 */ /* 0x0003e80000100800 */
[----:B------:R-:W-:Y:S01]  /*619c0*/  STL [R1+0x17a0], R10 ;  /* 0x0017a00a01007387 */ /* 0x000fe20000100800 */
[----:B-1----:R-:W-:-:S05]  /*619d0*/  IMAD.MOV.U32 R2, RZ, RZ, R9 ;  /* 0x000000ffff027224 */ /* 0x002fca00078e0009 */
[----:B------:R1:W-:Y:S04]  /*619e0*/  STL [R1+0x1794], R2 ;  /* 0x0017940201007387 */ /* 0x0003e80000100800 */
[----:B------:R-:W4:Y:S01]  /*619f0*/  LDL.LU.64 R8, [R1+0x17f8] ;  /* 0x0017f80001087983 */ /* 0x000f220000300a00 */
[----:B-1----:R-:W-:-:S03]  /*61a00*/  IMAD.MOV.U32 R2, RZ, RZ, R11 ;  /* 0x000000ffff027224 */ /* 0x002fc600078e000b */
[----:B-----5:R-:W-:Y:S04]  /*61a10*/  STL [R1+0x17a8], R6 ;  /* 0x0017a80601007387 */ /* 0x020fe80000100800 */
[----:B------:R1:W-:Y:S04]  /*61a20*/  STL [R1+0x179c], R2 ;  /* 0x00179c0201007387 */ /* 0x0003e80000100800 */
[----:B------:R-:W5:Y:S01]  /*61a30*/  LDL.LU.64 R10, [R1+0x1800] ;  /* 0x00180000010a7983 */ /* 0x000f620000300a00 */
[----:B-1----:R-:W-:-:S03]  /*61a40*/  IMAD.MOV.U32 R2, RZ, RZ, R7 ;  /* 0x000000ffff027224 */ /* 0x002fc600078e0007 */
[----:B------:R-:W-:Y:S04]  /*61a50*/  STL [R1+0x17b0], R190 ;  /* 0x0017b0be01007387 */ /* 0x000fe80000100800 */
[----:B------:R1:W-:Y:S04]  /*61a60*/  STL [R1+0x17a4], R2 ;  /* 0x0017a40201007387 */ /* 0x0003e80000100800 */
[----:B------:R-:W5:Y:S04]  /*61a70*/  LDL.LU.64 R6, [R1+0x1808] ;  /* 0x0018080001067983 */ /* 0x000f680000300a00 */
[----:B------:R-:W-:Y:S04]  /*61a80*/  STL [R1+0x17ac], R191 ;  /* 0x0017acbf01007387 */ /* 0x000fe80000100800 */
[----:B------:R1:W-:Y:S02]  /*61a90*/  STL [R1+0x17b8], R4 ;  /* 0x0017b80401007387 */ /* 0x0003e40000100800 */
[----:B-1----:R-:W-:-:S02]  /*61aa0*/  IMAD.MOV.U32 R2, RZ, RZ, R5 ;  /* 0x000000ffff027224 */ /* 0x002fc400078e0005 */
[----:B------:R-:W5:Y:S04]  /*61ab0*/  LDL.LU.64 R26, [R1+0x1810] ;  /* 0x00181000011a7983 */ /* 0x000f680000300a00 */
[----:B------:R-:W-:Y:S04]  /*61ac0*/  STL [R1+0x17c0], R20 ;  /* 0x0017c01401007387 */ /* 0x000fe80000100800 */
        /* <DEDUP_REMOVED lines=12> */
[----:B------:R1:W-:Y:S04]  /*61b90*/  STL [R1+0x17cc], R2 ;  /* 0x0017cc0201007387 */ /* 0x0003e80000100800 */
[----:B------:R-:W-:Y:S01]  /*61ba0*/  STL [R1+0x17e0], R12 ;  /* 0x0017e00c01007387 */ /* 0x000fe20000100800 */
[----:B-1----:R-:W-:-:S05]  /*61bb0*/  IMAD.MOV.U32 R2, RZ, RZ, R19 ;  /* 0x000000ffff027224 */ /* 0x002fca00078e0013 */
[----:B------:R1:W-:Y:S04]  /*61bc0*/  STL [R1+0x17d4], R2 ;  /* 0x0017d40201007387 */ /* 0x0003e80000100800 */
[----:B------:R-:W2:Y:S01]  /*61bd0*/  LDL.LU.64 R16, [R1+0x1838] ;  /* 0x0018380001107983 */ /* 0x000ea20000300a00 */
[----:B-1----:R-:W-:-:S03]  /*61be0*/  IMAD.MOV.U32 R2, RZ, RZ, R13 ;  /* 0x000000ffff027224 */ /* 0x002fc600078e000d */
[----:B---3--:R-:W-:Y:S04]  /*61bf0*/  STL [R1+0x17e8], R14 ;  /* 0x0017e80e01007387 */ /* 0x008fe80000100800 */
[----:B------:R1:W-:Y:S04]  /*61c00*/  STL [R1+0x17dc], R2 ;  /* 0x0017dc0201007387 */ /* 0x0003e80000100800 */
[----:B------:R-:W3:Y:S01]  /*61c10*/  LDL.LU.64 R18, [R1+0x1840] ;  /* 0x0018400001127983 */ /* 0x000ee20000300a00 */
[----:B-1----:R-:W-:-:S03]  /*61c20*/  IMAD.MOV.U32 R2, RZ, RZ, R15 ;  /* 0x000000ffff027224 */ /* 0x002fc600078e000f */
[----:B------:R-:W-:Y:S04]  /*61c30*/  STL [R1+0x17f0], R192 ;  /* 0x0017f0c001007387 */ /* 0x000fe80000100800 */
[----:B------:R1:W-:Y:S04]  /*61c40*/  STL [R1+0x17e4], R2 ;  /* 0x0017e40201007387 */ /* 0x0003e80000100800 */
[----:B------:R-:W3:Y:S04]  /*61c50*/  LDL.LU.64 R12, [R1+0x1848] ;  /* 0x00184800010c7983 */ /* 0x000ee80000300a00 */
[----:B------:R-:W-:Y:S04]  /*61c60*/  STL [R1+0x17ec], R193 ;  /* 0x0017ecc101007387 */ /* 0x000fe80000100800 */
[----:B----4-:R4:W-:Y:S01]  /*61c70*/  STL [R1+0x17f8], R8 ;  /* 0x0017f80801007387 */ /* 0x0109e20000100800 */
[----:B-1----:R-:W-:-:S03]  /*61c80*/  IMAD.MOV.U32 R2, RZ, RZ, R9 ;  /* 0x000000ffff027224 */ /* 0x002fc600078e0009 */
[----:B------:R-:W3:Y:S04]  /*61c90*/  LDL.64 R14, [R1+0x540] ;  /* 0x00054000010e7983 */ /* 0x000ee80000100a00 */
[----:B-----5:R-:W-:Y:S04]  /*61ca0*/  STL [R1+0x1800], R10 ;  /* 0x0018000a01007387 */ /* 0x020fe80000100800 */
[----:B------:R1:W-:Y:S04]  /*61cb0*/  STL [R1+0x17f4], R2 ;  /* 0x0017f40201007387 */ /* 0x0003e80000100800 */
[----:B----4-:R-:W4:Y:S01]  /*61cc0*/  LDL.LU.64 R8, [R1+0x1858] ;  /* 0x0018580001087983 */ /* 0x010f220000300a00 */
[----:B-1----:R-:W-:-:S03]  /*61cd0*/  IMAD.MOV.U32 R2, RZ, RZ, R11 ;  /* 0x000000ffff027224 */ /* 0x002fc600078e000b */
[----:B------:R-:W-:Y:S04]  /*61ce0*/  STL [R1+0x1808], R6 ;  /* 0x0018080601007387 */ /* 0x000fe80000100800 */
        /* <DEDUP_REMOVED lines=17> */
[----:B-1----:R-:W-:-:S05]  /*61e00*/  IMAD.MOV.U32 R2, RZ, RZ, R23 ;  /* 0x000000ffff027224 */ /* 0x002fca00078e0017 */
[----:B------:R2:W-:Y:S04]  /*61e10*/  STL [R1+0x1824], R2 ;  /* 0x0018240201007387 */ /* 0x0005e80000100800 */
[----:B------:R-:W-:Y:S04]  /*61e20*/  STL [R1+0x1830], R194 ;  /* 0x001830c201007387 */ /* 0x000fe80000100800 */
[----:B------:R-:W5:Y:S04]  /*61e30*/  LDL.LU.64 R22, [R1+0x1888] ;  /* 0x0018880001167983 */ /* 0x000f680000300a00 */
[----:B------:R-:W-:Y:S01]  /*61e40*/  STL [R1+0x182c], R195 ;  /* 0x00182cc301007387 */ /* 0x000fe20000100800 */
[----:B--2---:R-:W-:-:S03]  /*61e50*/  IMAD.MOV.U32 R2, RZ, RZ, R17 ;  /* 0x000000ffff027224 */ /* 0x004fc600078e0011 */
[----:B------:R1:W-:Y:S04]  /*61e60*/  STL [R1+0x1838], R16 ;  /* 0x0018381001007387 */ /* 0x0003e80000100800 */
[----:B-1----:R-:W2:Y:S04]  /*61e70*/  LDL.LU.64 R16, [R1+0x1890] ;  /* 0x0018900001107983 */ /* 0x002ea80000300a00 */
[----:B------:R1:W-:Y:S04]  /*61e80*/  STL [R1+0x1834], R2 ;  /* 0x0018340201007387 */ /* 0x0003e80000100800 */
[----:B---3--:R3:W-:Y:S04]  /*61e90*/  STL [R1+0x1840], R18 ;  /* 0x0018401201007387 */ /* 0x0087e80000100800 */
[----:B------:R-:W2:Y:S01]  /*61ea0*/  LDL.LU.64 R26, [R1+0x2e8] ;  /* 0x0002e800011a7983 */ /* 0x000ea20000300a00 */
[----:B-1----:R-:W-:-:S03]  /*61eb0*/  IMAD.MOV.U32 R2, RZ, RZ, R19 ;  /* 0x000000ffff027224 */ /* 0x002fc600078e0013 */
[----:B------:R-:W-:Y:S04]  /*61ec0*/  STL [R1+0x1848], R12 ;  /* 0x0018480c01007387 */ /* 0x000fe80000100800 */
[----:B------:R1:W-:Y:S04]  /*61ed0*/  STL [R1+0x183c], R2 ;  /* 0x00183c0201007387 */ /* 0x0003e80000100800 */
[----:B---3--:R-:W3:Y:S01]  /*61ee0*/  LDL.LU.64 R18, [R1+0x18a0] ;  /* 0x0018a00001127983 */ /* 0x008ee20000300a00 */
[----:B-1----:R-:W-:-:S05]  /*61ef0*/  IMAD.MOV.U32 R2, RZ, RZ, R13 ;  /* 0x000000ffff027224 */ /* 0x002fca00078e000d */
[----:B------:R1:W-:Y:S04]  /*61f00*/  STL [R1+0x1844], R2 ;  /* 0x0018440201007387 */ /* 0x0003e80000100800 */
[----:B------:R-:W-:Y:S04]  /*61f10*/  STL [R1+0x1850], R14 ;  /* 0x0018500e01007387 */ /* 0x000fe80000100800 */
[----:B------:R-:W3:Y:S01]  /*61f20*/  LDL.LU.64 R12, [R1+0x18a8] ;  /* 0x0018a800010c7983 */ /* 0x000ee20000300a00 */
[----:B-1----:R-:W-:-:S05]  /*61f30*/  IMAD.MOV.U32 R2, RZ, RZ, R15 ;  /* 0x000000ffff027224 */ /* 0x002fca00078e000f */
[----:B------:R1:W-:Y:S04]  /*61f40*/  STL [R1+0x184c], R2 ;  /* 0x00184c0201007387 */ /* 0x0003e80000100800 */
[----:B----4-:R-:W-:Y:S01]  /*61f50*/  STL [R1+0x1858], R8 ;  /* 0x0018580801007387 */ /* 0x010fe20000100800 */
[----:B-1----:R-:W-:-:S03]  /*61f60*/  IMAD.MOV.U32 R2, RZ, RZ, R9 ;  /* 0x000000ffff027224 */ /* 0x002fc600078e0009 */
[----:B------:R-:W4:Y:S04]  /*61f70*/  LDL.LU.64 R14, [R1+0x18b0] ;  /* 0x0018b000010e7983 */ /* 0x000f280000300a00 */
[----:B------:R1:W-:Y:S04]  /*61f80*/  STL [R1+0x1854], R2 ;  /* 0x0018540201007387 */ /* 0x0003e80000100800 */
[----:B-----5:R-:W-:Y:S01]  /*61f90*/  STL [R1+0x1860], R10 ;  /* 0x0018600a01007387 */ /* 0x020fe20000100800 */
[----:B-1----:R-:W-:-:S03]  /*61fa0*/  IMAD.MOV.U32 R2, RZ, RZ, R11 ;  /* 0x000000ffff027224 */ /* 0x002fc600078e000b */
[----:B------:R-:W4:Y:S04]  /*61fb0*/  LDL.LU.64 R8, [R1+0x18b8] ;  /* 0x0018b80001087983 */ /* 0x000f280000300a00 */
[----:B------:R1:W-:Y:S04]  /*61fc0*/  STL [R1+0x185c], R2 ;  /* 0x00185c0201007387 */ /* 0x0003e80000100800 */
[----:B------:R-:W-:Y:S01]  /*61fd0*/  STL [R1+0x1868], R6 ;  /* 0x0018680601007387 */ /* 0x000fe20000100800 */
[----:B-1----:R-:W-:-:S03]  /*61fe0*/  IMAD.MOV.U32 R2, RZ, RZ, R7 ;  /* 0x000000ffff027224 */ /* 0x002fc600078e0007 */
[----:B------:R-:W4:Y:S04]  /*61ff0*/  LDL.LU.64 R10, [R1+0x18c0] ;  /* 0x0018c000010a7983 */ /* 0x000f280000300a00 */
[----:B------:R1:W-:Y:S04]  /*62000*/  STL [R1+0x1864], R2 ;  /* 0x0018640201007387 */ /* 0x0003e80000100800 */
[----:B------:R-:W-:Y:S04]  /*62010*/  STL [R1+0x1870], R196 ;  /* 0x001870c401007387 */ /* 0x000fe80000100800 */
[----:B------:R-:W-:Y:S04]  /*62020*/  STL [R1+0x186c], R197 ;  /* 0x00186cc501007387 */ /* 0x000fe80000100800 */
[----:B------:R1:W-:Y:S02]  /*62030*/  STL [R1+0x1878], R4 ;  /* 0x0018780401007387 */ /* 0x0003e40000100800 */
[----:B-1----:R-:W-:-:S02]  /*62040*/  IMAD.MOV.U32 R2, RZ, RZ, R5 ;  /* 0x000000ffff027224 */ /* 0x002fc400078e0005 */
[----:B------:R-:W4:Y:S04]  /*62050*/  LDL.LU.64 R6, [R1+0x18c8] ;  /* 0x0018c80001067983 */ /* 0x000f280000300a00 */
[----:B------:R-:W4:Y:S04]  /*62060*/  LDL.LU.64 R4, [R1+0x18d0] ;  /* 0x0018d00001047983 */ /* 0x000f280000300a00 */
[----:B------:R1:W-:Y:S04]  /*62070*/  STL [R1+0x1874], R2 ;  /* 0x0018740201007387 */ /* 0x0003e80000100800 */
[----:B------:R1:W-:Y:S02]  /*62080*/  STL [R1+0x1880], R20 ;  /* 0x0018801401007387 */ /* 0x0003e40000100800 */
[----:B-1----:R-:W-:-:S02]  /*62090*/  IMAD.MOV.U32 R2, RZ, RZ, R21 ;  /* 0x000000ffff027224 */ /* 0x002fc400078e0015 */
[----:B------:R-:W-:Y:S04]  /*620a0*/  STL [R1+0x1888], R22 ;  /* 0x0018881601007387 */ /* 0x000fe80000100800 */
[----:B------:R1:W-:Y:S04]  /*620b0*/  STL [R1+0x187c], R2 ;  /* 0x00187c0201007387 */ /* 0x0003e80000100800 */
[----:B------:R-:W4:Y:S01]  /*620c0*/  LDL.LU.64 R20, [R1+0x2e0] ;  /* 0x0002e00001147983 */ /* 0x000f220000300a00 */
[----:B-1----:R-:W-:-:S03]  /*620d0*/  IMAD.MOV.U32 R2, RZ, RZ, R23 ;  /* 0x000000ffff027224 */ /* 0x002fc600078e0017 */
[----:B------:R-:W4:Y:S04]  /*620e0*/  LDL.LU.64 R22, [R1+0x18e0] ;  /* 0x0018e00001167983 */ /* 0x000f280000300a00 */
[----:B------:R2:W-:Y:S02]  /*620f0*/  STL [R1+0x1884], R2 ;  /* 0x0018840201007387 */ /* 0x0005e40000100800 */
[----:B--2---:R-:W-:Y:S02]  /*62100*/  IMAD.MOV.U32 R2, RZ, RZ, R17 ;  /* 0x000000ffff027224 */ /* 0x004fe400078e0011 */
[----:B------:R1:W-:Y:S04]  /*62110*/  STL [R1+0x1890], R16 ;  /* 0x0018901001007387 */ /* 0x0003e80000100800 */
[----:B------:R-:W-:Y:S04]  /*62120*/  STL [R1+0x1898], R26 ;  /* 0x0018981a01007387 */ /* 0x000fe80000100800 */
[----:B------:R2:W-:Y:S04]  /*62130*/  STL [R1+0x188c], R2 ;  /* 0x00188c0201007387 */ /* 0x0005e80000100800 */
[----:B-1----:R-:W5:Y:S04]  /*62140*/  LDL.LU.64 R16, [R1+0x18e8] ;  /* 0x0018e80001107983 */ /* 0x002f680000300a00 */
[----:B------:R-:W5:Y:S01]  /*62150*/  LDL.LU.64 R24, [R1+0x18f0] ;  /* 0x0018f00001187983 */ /* 0x000f620000300a00 */
[----:B--2---:R-:W-:-:S05]  /*62160*/  IMAD.MOV.U32 R2, RZ, RZ, R27 ;  /* 0x000000ffff027224 */ /* 0x004fca00078e001b */
[----:B------:R1:W-:Y:S04]  /*62170*/  STL [R1+0x1894], R2 ;  /* 0x0018940201007387 */ /* 0x0003e80000100800 */
[----:B---3--:R2:W-:Y:S01]  /*62180*/  STL [R1+0x18a0], R18 ;  /* 0x0018a01201007387 */ /* 0x0085e20000100800 */
[----:B-1----:R-:W-:-:S03]  /*62190*/  IMAD.MOV.U32 R2, RZ, RZ, R19 ;  /* 0x000000ffff027224 */ /* 0x002fc600078e0013 */
[----:B--2---:R-:W2:Y:S04]  /*621a0*/  LDL.LU.64 R18, [R1+0x18f8] ;  /* 0x0018f80001127983 */ /* 0x004ea80000300a00 */
[----:B------:R1:W-:Y:S04]  /*621b0*/  STL [R1+0x189c], R2 ;  /* 0x00189c0201007387 */ /* 0x0003e80000100800 */
[----:B------:R3:W-:Y:S01]  /*621c0*/  STL [R1+0x18a8], R12 ;  /* 0x0018a80c01007387 */ /* 0x0007e20000100800 */
[----:B-1----:R-:W-:-:S03]  /*621d0*/  IMAD.MOV.U32 R2, RZ, RZ, R13 ;  /* 0x000000ffff027224 */ /* 0x002fc600078e000d */
[----:B---3--:R-:W3:Y:S04]  /*621e0*/  LDL.LU.64 R12, [R1+0x1900] ;  /* 0x00190000010c7983 */ /* 0x008ee80000300a00 */
[----:B------:R1:W-:Y:S04]  /*621f0*/  STL [R1+0x18a4], R2 ;  /* 0x0018a40201007387 */ /* 0x0003e80000100800 */
[----:B----4-:R4:W-:Y:S04]  /*62200*/  STL [R1+0x18b0], R14 ;  /* 0x0018b00e01007387 */ /* 0x0109e80000100800 */
[----:B------:R-:W3:Y:S01]  /*62210*/  LDL.LU.64 R26, [R1+0x1908] ;  /* 0x00190800011a7983 */ /* 0x000ee20000300a00 */
[----:B-1----:R-:W-:-:S03]  /*62220*/  IMAD.MOV.U32 R2, RZ, RZ, R15 ;  /* 0x000000ffff027224 */ /* 0x002fc600078e000f */
[----:B------:R-:W-:Y:S04]  /*62230*/  STL [R1+0x18b8], R8 ;  /* 0x0018b80801007387 */ /* 0x000fe80000100800 */
[----:B------:R1:W-:Y:S04]  /*62240*/  STL [R1+0x18ac], R2 ;  /* 0x0018ac0201007387 */ /* 0x0003e80000100800 */
[----:B----4-:R-:W4:Y:S01]  /*62250*/  LDL.LU.64 R14, [R1+0x528] ;  /* 0x00052800010e7983 */ /* 0x010f220000300a00 */
[----:B-1----:R-:W-:-:S03]  /*62260*/  IMAD.MOV.U32 R2, RZ, RZ, R9 ;  /* 0x000000ffff027224 */ /* 0x002fc600078e0009 */
[----:B------:R-:W-:Y:S04]  /*62270*/  STL [R1+0x18c0], R10 ;  /* 0x0018c00a01007387 */ /* 0x000fe80000100800 */
[----:B------:R1:W-:Y:S04]  /*62280*/  STL [R1+0x18b4], R2 ;  /* 0x0018b40201007387 */ /* 0x0003e80000100800 */
[----:B------:R-:W4:Y:S01]  /*62290*/  LDL.LU.64 R8, [R1+0x1918] ;  /* 0x0019180001087983 */ /* 0x000f220000300a00 */
[----:B-1----:R-:W-:-:S03]  /*622a0*/  IMAD.MOV.U32 R2, RZ, RZ, R11 ;  /* 0x000000ffff027224 */ /* 0x002fc600078e000b */
[----:B------:R-:W4:Y:S04]  /*622b0*/  LDL.LU.64 R10, [R1+0x1920] ;  /* 0x00192000010a7983 */ /* 0x000f280000300a00 */
[----:B------:R1:W-:Y:S02]  /*622c0*/  STL [R1+0x18bc], R2 ;  /* 0x0018bc0201007387 */ /* 0x0003e40000100800 */
[----:B-1----:R-:W-:Y:S02]  /*622d0*/  IMAD.MOV.U32 R2, RZ, RZ, R7 ;  /* 0x000000ffff027224 */ /* 0x002fe400078e0007 */
[----:B------:R1:W-:Y:S04]  /*622e0*/  STL [R1+0x18c8], R6 ;  /* 0x0018c80601007387 */ /* 0x0003e80000100800 */
[----:B------:R-:W-:Y:S04]  /*622f0*/  STL [R1+0x18d0], R4 ;  /* 0x0018d00401007387 */ /* 0x000fe80000100800 */
[----:B------:R1:W-:Y:S04]  /*62300*/  STL [R1+0x18c4], R2 ;  /* 0x0018c40201007387 */ /* 0x0003e80000100800 */
[----:B-1----:R-:W4:Y:S01]  /*62310*/  LDL.LU.64 R6, [R1+0x1928] ;  /* 0x0019280001067983 */ /* 0x002f220000300a00 */
[----:B------:R-:W-:-:S03]  /*62320*/  IMAD.MOV.U32 R2, RZ, RZ, R5 ;  /* 0x000000ffff027224 */ /* 0x000fc600078e0005 */
        /* <DEDUP_REMOVED lines=10> */
[----:B-----5:R-:W-:Y:S02]  /*623d0*/  IMAD.MOV.U32 R2, RZ, RZ, R17 ;  /* 0x000000ffff027224 */ /* 0x020fe400078e0011 */
[----:B------:R1:W-:Y:S04]  /*623e0*/  STL [R1+0x18e8], R16 ;  /* 0x0018e81001007387 */ /* 0x0003e80000100800 */
[----:B------:R-:W-:Y:S04]  /*623f0*/  STL [R1+0x18f0], R24 ;  /* 0x0018f01801007387 */ /* 0x000fe80000100800 */
[----:B------:R5:W-:Y:S04]  /*62400*/  STL [R1+0x18e4], R2 ;  /* 0x0018e40201007387 */ /* 0x000be80000100800 */
[----:B-1----:R-:W4:Y:S01]  /*62410*/  LDL.LU.64 R16, [R1+0x1948] ;  /* 0x0019480001107983 */ /* 0x002f220000300a00 */
[----:B-----5:R-:W-:-:S03]  /*62420*/  IMAD.MOV.U32 R2, RZ, RZ, R25 ;  /* 0x000000ffff027224 */ /* 0x020fc600078e0019 */
[----:B--2---:R-:W-:Y:S04]  /*62430*/  STL [R1+0x18f8], R18 ;  /* 0x0018f81201007387 */ /* 0x004fe80000100800 */
[----:B------:R1:W-:Y:S02]  /*62440*/  STL [R1+0x18ec], R2 ;  /* 0x0018ec0201007387 */ /* 0x0003e40000100800 */
[----:B-1----:R-:W-:Y:S02]  /*62450*/  IMAD.MOV.U32 R2, RZ, RZ, R19 ;  /* 0x000000ffff027224 */ /* 0x002fe400078e0013 */
[----:B------:R-:W2:Y:S04]  /*62460*/  LDL.LU.64 R18, [R1+0x1950] ;  /* 0x0019500001127983 */ /* 0x000ea80000300a00 */
[----:B------:R1:W-:Y:S04]  /*62470*/  STL [R1+0x18f4], R2 ;  /* 0x0018f40201007387 */ /* 0x0003e80000100800 */
[----:B---3--:R3:W-:Y:S01]  /*62480*/  STL [R1+0x1900], R12 ;  /* 0x0019000c01007387 */ /* 0x0087e20000100800 */
[----:B-1----:R-:W-:-:S03]  /*62490*/  IMAD.MOV.U32 R2, RZ, RZ, R13 ;  /* 0x000000ffff027224 */ /* 0x002fc600078e000d */
[----:B------:R-:W-:Y:S04]  /*624a0*/  STL [R1+0x1908], R26 ;  /* 0x0019081a01007387 */ /* 0x000fe80000100800 */
[----:B------:R1:W-:Y:S04]  /*624b0*/  STL [R1+0x18fc], R2 ;  /* 0x0018fc0201007387 */ /* 0x0003e80000100800 */
[----:B---3--:R-:W3:Y:S01]  /*624c0*/  LDL.LU.64 R12, [R1+0x1958] ;  /* 0x00195800010c7983 */ /* 0x008ee20000300a00 */
[----:B-1----:R-:W-:-:S03]  /*624d0*/  IMAD.MOV.U32 R2, RZ, RZ, R27 ;  /* 0x000000ffff027224 */ /* 0x002fc600078e001b */
[----:B----4-:R-:W-:Y:S04]  /*624e0*/  STL [R1+0x1910], R14 ;  /* 0x0019100e01007387 */ /* 0x010fe80000100800 */
[----:B------:R1:W-:Y:S02]  /*624f0*/  STL [R1+0x1904], R2 ;  /* 0x0019040201007387 */ /* 0x0003e40000100800 */
[----:B-1----:R-:W-:Y:S02]  /*62500*/  IMAD.MOV.U32 R2, RZ, RZ, R15 ;  /* 0x000000ffff027224 */ /* 0x002fe400078e000f */
[----:B------:R-:W4:Y:S04]  /*62510*/  LDL.LU.64 R14, [R1+0x1960] ;  /* 0x00196000010e7983 */ /* 0x000f280000300a00 */
[----:B------:R1:W-:Y:S04]  /*62520*/  STL [R1+0x190c], R2 ;  /* 0x00190c0201007387 */ /* 0x0003e80000100800 */
[----:B------:R5:W-:Y:S01]  /*62530*/  STL [R1+0x1918], R8 ;  /* 0x0019180801007387 */ /* 0x000be20000100800 */
[----:B-1----:R-:W-:-:S03]  /*62540*/  IMAD.MOV.U32 R2, RZ, RZ, R9 ;  /* 0x000000ffff027224 */ /* 0x002fc600078e0009 */
[----:B------:R-:W-:Y:S04]  /*62550*/  STL [R1+0x1920], R10 ;  /* 0x0019200a01007387 */ /* 0x000fe80000100800 */
[----:B------:R1:W-:Y:S04]  /*62560*/  STL [R1+0x1914], R2 ;  /* 0x0019140201007387 */ /* 0x0003e80000100800 */
[----:B-----5:R-:W4:Y:S01]  /*62570*/  LDL.LU.64 R8, [R1+0x1968] ;  /* 0x0019680001087983 */ /* 0x020f220000300a00 */
        /* <DEDUP_REMOVED lines=12> */
[----:B------:R-:W-:Y:S04]  /*62640*/  STL [R1+0x1938], R20 ;  /* 0x0019381401007387 */ /* 0x000fe80000100800 */
[----:B------:R-:W-:Y:S04]  /*62650*/  STL [R1+0x1940], R22 ;  /* 0x0019401601007387 */ /* 0x000fe80000100800 */
[----:B------:R1:W-:Y:S04]  /*62660*/  STL [R1+0x1934], R2 ;  /* 0x0019340201007387 */ /* 0x0003e80000100800 */
[----:B------:R-:W4:Y:S04]  /*62670*/  LDL.LU.64 R64, [R1+0x1988] ;  /* 0x0019880001407983 */ /* 0x000f280000300a00 */
[----:B------:R-:W4:Y:S01]  /*62680*/  LDL.LU.64 R66, [R1+0x1990] ;  /* 0x0019900001427983 */ /* 0x000f220000300a00 */
[----:B-1----:R-:W-:-:S05]  /*62690*/  IMAD.MOV.U32 R2, RZ, RZ, R23 ;  /* 0x000000ffff027224 */ /* 0x002fca00078e0017 */
[----:B------:R1:W-:Y:S04]  /*626a0*/  STL [R1+0x193c], R2 ;  /* 0x00193c0201007387 */ /* 0x0003e80000100800 */
[----:B------:R-:W-:Y:S04]  /*626b0*/  STL [R1+0x1948], R16 ;  /* 0x0019481001007387 */ /* 0x000fe80000100800 */
[----:B------:R-:W5:Y:S01]  /*626c0*/  LDL.LU.64 R24, [R1+0x1998] ;  /* 0x0019980001187983 */ /* 0x000f620000300a00 */
[----:B-1----:R-:W-:-:S03]  /*626d0*/  IMAD.MOV.U32 R2, RZ, RZ, R17 ;  /* 0x000000ffff027224 */ /* 0x002fc600078e0011 */
[----:B------:R-:W5:Y:S04]  /*626e0*/  LDL.LU.64 R26, [R1+0x19a0] ;  /* 0x0019a000011a7983 */ /* 0x000f680000300a00 */
[----:B------:R1:W-:Y:S04]  /*626f0*/  STL [R1+0x1944], R2 ;  /* 0x0019440201007387 */ /* 0x0003e80000100800 */
[----:B--2---:R-:W-:Y:S04]  /*62700*/  STL [R1+0x1950], R18 ;  /* 0x0019501201007387 */ /* 0x004fe80000100800 */
[----:B------:R-:W2:Y:S01]  /*62710*/  LDL.LU.64 R20, [R1+0x19a8] ;  /* 0x0019a80001147983 */ /* 0x000ea20000300a00 */
[----:B-1----:R-:W-:-:S03]  /*62720*/  IMAD.MOV.U32 R2, RZ, RZ, R19 ;  /* 0x000000ffff027224 */ /* 0x002fc600078e0013 */
[----:B------:R-:W2:Y:S04]  /*62730*/  LDL.LU.64 R22, [R1+0x19b0] ;  /* 0x0019b00001167983 */ /* 0x000ea80000300a00 */
[----:B------:R1:W-:Y:S04]  /*62740*/  STL [R1+0x194c], R2 ;  /* 0x00194c0201007387 */ /* 0x0003e80000100800 */
[----:B---3--:R-:W-:Y:S04]  /*62750*/  STL [R1+0x1958], R12 ;  /* 0x0019580c01007387 */ /* 0x008fe80000100800 */
[----:B------:R-:W3:Y:S01]  /*62760*/  LDL.LU.64 R16, [R1+0x19b8] ;  /* 0x0019b80001107983 */ /* 0x000ee20000300a00 */
[----:B-1----:R-:W-:-:S03]  /*62770*/  IMAD.MOV.U32 R2, RZ, RZ, R13 ;  /* 0x000000ffff027224 */ /* 0x002fc600078e000d */
[----:B------:R-:W3:Y:S04]  /*62780*/  LDL.LU.64 R18, [R1+0x5a0] ;  /* 0x0005a00001127983 */ /* 0x000ee80000300a00 */
[----:B------:R1:W-:Y:S04]  /*62790*/  STL [R1+0x1954], R2 ;  /* 0x0019540201007387 */ /* 0x0003e80000100800 */
[----:B----4-:R4:W-:Y:S01]  /*627a0*/  STL [R1+0x1960], R14 ;  /* 0x0019600e01007387 */ /* 0x0109e20000100800 */
[----:B-1----:R-:W-:-:S03]  /*627b0*/  IMAD.MOV.U32 R2, RZ, RZ, R15 ;  /* 0x000000ffff027224 */ /* 0x002fc600078e000f */
[----:B------:R-:W3:Y:S04]  /*627c0*/  LDL.LU.64 R12, [R1+0x4f8] ;  /* 0x0004f800010c7983 */ /* 0x000ee80000300a00 */
[----:B----4-:R-:W4:Y:S04]  /*627d0*/  LDL.LU.64 R14, [R1+0x4e8] ;  /* 0x0004e800010e7983 */ /* 0x010f280000300a00 */
        /* <DEDUP_REMOVED lines=17> */
[----:B-1----:R-:W-:Y:S02]  /*628f0*/  MOV R2, R65 ;  /* 0x0000004100027202 */ /* 0x002fe40000000f00 */
[----:B------:R-:W-:Y:S04]  /*62900*/  STL [R1+0x1988], R64 ;  /* 0x0019884001007387 */ /* 0x000fe80000100800 */
[----:B------:R-:W-:Y:S04]  /*62910*/  STL [R1+0x1990], R66 ;  /* 0x0019904201007387 */ /* 0x000fe80000100800 */
[----:B------:R1:W-:Y:S02]  /*62920*/  STL [R1+0x1984], R2 ;  /* 0x0019840201007387 */ /* 0x0003e40000100800 */
[----:B-1----:R-:W-:-:S02]  /*62930*/  IMAD.MOV.U32 R2, RZ, RZ, R67 ;  /* 0x000000ffff027224 */ /* 0x002fc400078e0043 */
[----:B-----5:R-:W-:Y:S04]  /*62940*/  STL [R1+0x1998], R24 ;  /* 0x0019981801007387 */ /* 0x020fe80000100800 */
[----:B------:R1:W-:Y:S04]  /*62950*/  STL [R1+0x198c], R2 ;  /* 0x00198c0201007387 */ /* 0x0003e80000100800 */
[----:B------:R-:W-:Y:S01]  /*62960*/  STL [R1+0x19a0], R26 ;  /* 0x0019a01a01007387 */ /* 0x000fe20000100800 */
[----:B-1----:R-:W-:-:S05]  /*62970*/  IMAD.MOV.U32 R2, RZ, RZ, R25 ;  /* 0x000000ffff027224 */ /* 0x002fca00078e0019 */
[----:B------:R1:W-:Y:S02]  /*62980*/  STL [R1+0x1994], R2 ;  /* 0x0019940201007387 */ /* 0x0003e40000100800 */
[----:B-1----:R-:W-:Y:S02]  /*62990*/  IMAD.MOV.U32 R2, RZ, RZ, R27 ;  /* 0x000000ffff027224 */ /* 0x002fe400078e001b */
[----:B--2---:R-:W-:Y:S04]  /*629a0*/  STL [R1+0x19a8], R20 ;  /* 0x0019a81401007387 */ /* 0x004fe80000100800 */
[----:B------:R1:W-:Y:S04]  /*629b0*/  STL [R1+0x199c], R2 ;  /* 0x00199c0201007387 */ /* 0x0003e80000100800 */
[----:B------:R-:W-:Y:S01]  /*629c0*/  STL [R1+0x19b0], R22 ;  /* 0x0019b01601007387 */ /* 0x000fe20000100800 */
[----:B-1----:R-:W-:-:S05]  /*629d0*/  IMAD.MOV.U32 R2, RZ, RZ, R21 ;  /* 0x000000ffff027224 */ /* 0x002fca00078e0015 */
[----:B------:R1:W-:Y:S04]  /*629e0*/  STL [R1+0x19a4], R2 ;  /* 0x0019a40201007387 */ /* 0x0003e80000100800 */
[----:B---3--:R-:W-:Y:S01]  /*629f0*/  STL [R1+0x19b8], R16 ;  /* 0x0019b81001007387 */ /* 0x008fe20000100800 */
[----:B-1----:R-:W-:-:S05]  /*62a00*/  IMAD.MOV.U32 R2, RZ, RZ, R23 ;  /* 0x000000ffff027224 */ /* 0x002fca00078e0017 */
[----:B------:R1:W-:Y:S04]  /*62a10*/  STL [R1+0x19ac], R2 ;  /* 0x0019ac0201007387 */ /* 0x0003e80000100800 */
[----:B------:R-:W-:Y:S01]  /*62a20*/  STL [R1+0x19c0], R18 ;  /* 0x0019c01201007387 */ /* 0x000fe20000100800 */
[----:B-1----:R-:W-:-:S05]  /*62a30*/  IMAD.MOV.U32 R2, RZ, RZ, R17 ;  /* 0x000000ffff027224 */ /* 0x002fca00078e0011 */
[----:B------:R1:W-:Y:S04]  /*62a40*/  STL [R1+0x19b4], R2 ;  /* 0x0019b40201007387 */ /* 0x0003e80000100800 */
[----:B------:R-:W-:Y:S01]  /*62a50*/  STL [R1+0x19c8], R12 ;  /* 0x0019c80c01007387 */ /* 0x000fe20000100800 */
[----:B-1----:R-:W-:-:S05]  /*62a60*/  IMAD.MOV.U32 R2, RZ, RZ, R19 ;  /* 0x000000ffff027224 */ /* 0x002fca00078e0013 */
[----:B------:R1:W-:Y:S04]  /*62a70*/  STL [R1+0x19bc], R2 ;  /* 0x0019bc0201007387 */ /* 0x0003e80000100800 */
[----:B----4-:R-:W-:Y:S01]  /*62a80*/  STL [R1+0x19d0], R14 ;  /* 0x0019d00e01007387 */ /* 0x010fe20000100800 */
[----:B-1----:R-:W-:-:S05]  /*62a90*/  IMAD.MOV.U32 R2, RZ, RZ, R13 ;  /* 0x000000ffff027224 */ /* 0x002fca00078e000d */
[----:B------:R1:W-:Y:S04]  /*62aa0*/  STL [R1+0x19c4], R2 ;  /* 0x0019c40201007387 */ /* 0x0003e80000100800 */
[----:B------:R-:W-:Y:S01]  /*62ab0*/  STL [R1+0x19d8], R204 ;  /* 0x0019d8cc01007387 */ /* 0x000fe20000100800 */
[----:B-1----:R-:W-:-:S05]  /*62ac0*/  IMAD.MOV.U32 R2, RZ, RZ, R15 ;  /* 0x000000ffff027224 */ /* 0x002fca00078e000f */
[----:B------:R1:W-:Y:S04]  /*62ad0*/  STL [R1+0x19cc], R2 ;  /* 0x0019cc0201007387 */ /* 0x0003e80000100800 */
[----:B------:R-:W-:Y:S01]  /*62ae0*/  STL [R1+0x19d4], R205 ;  /* 0x0019d4cd01007387 */ /* 0x000fe20000100800 */
[----:B-1----:R-:W-:-:S03]  /*62af0*/  IMAD.MOV.U32 R2, RZ, RZ, R9 ;  /* 0x000000ffff027224 */ /* 0x002fc600078e0009 */
[----:B------:R-:W-:Y:S04]  /*62b00*/  STL [R1+0x19e0], R8 ;  /* 0x0019e00801007387 */ /* 0x000fe80000100800 */
[----:B------:R-:W-:Y:S04]  /*62b10*/  STL [R1+0x19e8], R10 ;  /* 0x0019e80a01007387 */ /* 0x000fe80000100800 */
[----:B------:R1:W-:Y:S04]  /*62b20*/  STL [R1+0x19dc], R2 ;  /* 0x0019dc0201007387 */ /* 0x0003e80000100800 */
[----:B------:R-:W-:Y:S01]  /*62b30*/  STL [R1+0x19f0], R206 ;  /* 0x0019f0ce01007387 */ /* 0x000fe20000100800 */
[----:B-1----:R-:W-:-:S05]  /*62b40*/  IMAD.MOV.U32 R2, RZ, RZ, R11 ;  /* 0x000000ffff027224 */ /* 0x002fca00078e000b */
[----:B------:R-:W-:Y:S04]  /*62b50*/  STL [R1+0x19e4], R2 ;  /* 0x0019e40201007387 */ /* 0x000fe80000100800 */
[----:B------:R-:W-:Y:S04]  /*62b60*/  STL [R1+0x19ec], R207 ;  /* 0x0019eccf01007387 */ /* 0x000fe80000100800 */
[----:B------:R1:W-:Y:S04]  /*62b70*/  STL [R1+0x19f8], R6 ;  /* 0x0019f80601007387 */ /* 0x0003e80000100800 */
[----:B-1----:R-:W1:Y:S01]  /*62b80*/  S2R R6, SR_TID.X ;  /* 0x0000000000067919 */ /* 0x002e620000002100 */
[----:B------:R-:W-:-:S03]  /*62b90*/  IMAD.MOV.U32 R2, RZ, RZ, R7 ;  /* 0x000000ffff027224 */ /* 0x000fc600078e0007 */
[----:B------:R-:W-:Y:S04]  /*62ba0*/  STL [R1+0x1a00], R4 ;  /* 0x001a000401007387 */ /* 0x000fe80000100800 */
[----:B------:R2:W-:Y:S04]  /*62bb0*/  STL [R1+0x19f4], R2 ;  /* 0x0019f40201007387 */ /* 0x0005e80000100800 */
[----:B------:R-:W-:Y:S01]  /*62bc0*/  STL [R1+0x1a08], R198 ;  /* 0x001a08c601007387 */ /* 0x000fe20000100800 */
[----:B--2---:R-:W-:-:S05]  /*62bd0*/  IMAD.MOV.U32 R2, RZ, RZ, R5 ;  /* 0x000000ffff027224 */ /* 0x004fca00078e0005 */
[----:B------:R2:W-:Y:S01]  /*62be0*/  STL [R1+0x19fc], R2 ;  /* 0x0019fc0201007387 */ /* 0x0005e20000100800 */
[C---:B-1----:R-:W-:Y:S01]  /*62bf0*/  IMAD.SHL.U32 R3, R6.reuse, 0x80, RZ ;  /* 0x0000008006037824 */ /* 0x042fe200078e00ff */
[C---:B------:R-:W-:Y:S01]  /*62c00*/  LOP3.LUT R7, R6.reuse, 0x3, RZ, 0xc0, !PT ;  /* 0x0000000306077812 */ /* 0x040fe200078ec0ff */
[C---:B------:R-:W-:Y:S01]  /*62c10*/  IMAD.SHL.U32 R5, R6.reuse, 0x2, RZ ;  /* 0x0000000206057824 */ /* 0x040fe200078e00ff */
[----:B------:R-:W-:Y:S04]  /*62c20*/  STL [R1+0x1a04], R199 ;  /* 0x001a04c701007387 */ /* 0x000fe80000100800 */
[----:B------:R-:W-:Y:S01]  /*62c30*/  STL [R1+0x1a10], R200 ;  /* 0x001a10c801007387 */ /* 0x000fe20000100800 */
[C---:B--2---:R-:W-:Y:S02]  /*62c40*/  LOP3.LUT R2, R6.reuse, 0x7, RZ, 0xc0, !PT ;  /* 0x0000000706027812 */ /* 0x044fe400078ec0ff */
[----:B------:R-:W-:Y:S01]  /*62c50*/  LOP3.LUT R6, R6, 0x1c, RZ, 0xc0, !PT ;  /* 0x0000001c06067812 */ /* 0x000fe200078ec0ff */
[----:B------:R-:W-:Y:S04]  /*62c60*/  STL [R1+0x1a0c], R201 ;  /* 0x001a0cc901007387 */ /* 0x000fe80000100800 */
[----:B------:R-:W-:Y:S01]  /*62c70*/  STL [R1+0x1a18], R208 ;  /* 0x001a18d001007387 */ /* 0x000fe20000100800 */
[----:B------:R-:W-:-:S03]  /*62c80*/  IMAD R176, R7, 0x220, R6 ;  /* 0x0000022007b07824 */ /* 0x000fc600078e0206 */
[----:B------:R-:W-:Y:S04]  /*62c90*/  STL [R1+0x1a14], R209 ;  /* 0x001a14d101007387 */ /* 0x000fe80000100800 */
[----:B------:R-:W-:Y:S04]  /*62ca0*/  STL [R1+0x1a20], R202 ;  /* 0x001a20ca01007387 */ /* 0x000fe80000100800 */
[----:B------:R-:W-:Y:S04]  /*62cb0*/  STL [R1+0x1a1c], R203 ;  /* 0x001a1ccb01007387 */ /* 0x000fe80000100800 */
[----:B------:R-:W2:Y:S04]  /*62cc0*/  LDL.LU.64 R6, [R1+0x2230] ;  /* 0x0022300001067983 */ /* 0x000ea80000300a00 */
[----:B------:R-:W3:Y:S01]  /*62cd0*/  LDL.LU.64 R8, [R1+0x2228] ;  /* 0x0022280001087983 */ /* 0x000ee20000300a00 */
[----:B------:R-:W-:-:S05]  /*62ce0*/  LOP3.LUT R3, R3, 0x3000, RZ, 0xc0, !PT ;  /* 0x0000300003037812 */ /* 0x000fca00078ec0ff */
[C---:B------:R-:W-:Y:S02]  /*62cf0*/  IMAD R3, R2.reuse, 0x200, R3 ;  /* 0x0000020002037824 */ /* 0x040fe400078e0203 */
[----:B------:R-:W-:Y:S01]  /*62d00*/  IMAD.SHL.U32 R2, R2, 0x10, RZ ;  /* 0x0000001002027824 */ /* 0x000fe200078e00ff */
[----:B--2---:R1:W-:Y:S04]  /*62d10*/  STL.64 [R1+0xee8], R6 ;  /* 0x000ee80601007387 */ /* 0x0043e80000100a00 */
[----:B-1----:R-:W2:Y:S01]  /*62d20*/  LDL.LU.64 R6, [R1+0x2220] ;  /* 0x0022200001067983 */ /* 0x002ea20000300a00 */
[----:B------:R-:W-:-:S05]  /*62d30*/  LOP3.LUT R2, R2, 0x30, R5, 0x78, !PT ;  /* 0x0000003002027812 */ /* 0x000fca00078e7805 */
[----:B------:R-:W-:Y:S01]  /*62d40*/  IMAD.IADD R3, R3, 0x1, R2 ;  /* 0x0000000103037824 */ /* 0x000fe200078e0202 */
[----:B---3--:R1:W-:Y:S04]  /*62d50*/  STL.64 [R1+0xee0], R8 ;  /* 0x000ee00801007387 */ /* 0x0083e80000100a00 */
[----:B------:R-:W-:Y:S04]  /*62d60*/  STL [R1+0x1e2c], R3 ;  /* 0x001e2c0301007387 */ /* 0x000fe80000100800 */
[----:B-1----:R-:W3:Y:S04]  /*62d70*/  LDL.LU.64 R8, [R1+0x2218] ;  /* 0x0022180001087983 */ /* 0x002ee80000300a00 */
[----:B--2---:R1:W-:Y:S04]  /*62d80*/  STL.64 [R1+0xed8], R6 ;  /* 0x000ed80601007387 */ /* 0x0043e80000100a00 */
[----:B-1----:R-:W2:Y:S04]  /*62d90*/  LDL.LU.64 R6, [R1+0x2210] ;  /* 0x0022100001067983 */ /* 0x002ea80000300a00 */
[----:B---3--:R1:W-:Y:S04]  /*62da0*/  STL.64 [R1+0xed0], R8 ;  /* 0x000ed00801007387 */ /* 0x0083e80000100a00 */
        /* <DEDUP_REMOVED lines=238> */
[----:B-1----:R-:W2:Y:S04]  /*63c90*/  LDL.64 R6, [R1+0x1e50] ;  /* 0x001e500001067983 */ /* 0x002ea80000100a00 */
[----:B---3--:R1:W-:Y:S04]  /*63ca0*/  STL.64 [R1+0xb10], R8 ;  /* 0x000b100801007387 */ /* 0x0083e80000100a00 */
[----:B-1----:R-:W3:Y:S04]  /*63cb0*/  LDL.64 R8, [R1+0x1e48] ;  /* 0x001e480001087983 */ /* 0x002ee80000100a00 */
[----:B--2---:R1:W-:Y:S04]  /*63cc0*/  STL.64 [R1+0xb08], R6 ;  /* 0x000b080601007387 */ /* 0x0043e80000100a00 */
[----:B-1----:R-:W2:Y:S04]  /*63cd0*/  LDL.64 R6, [R1+0x1e40] ;  /* 0x001e400001067983 */ /* 0x002ea80000100a00 */
        /* <DEDUP_REMOVED lines=49> */
[----:B------:R-:W-:Y:S04]  /*63ff0*/  STL.64 [R1+0xa30], R214 ;  /* 0x000a30d601007387 */ /* 0x000fe80000100a00 */
[----:B--2---:R2:W-:Y:S04]  /*64000*/  STL.64 [R1+0xa38], R6 ;  /* 0x000a380601007387 */ /* 0x0045e80000100a00 */
[----:B------:R3:W-:Y:S04]  /*64010*/  STL.64 [R1+0xa28], R212 ;  /* 0x000a28d401007387 */ /* 0x0007e80000100a00 */
[----:B------:R3:W-:Y:S04]  /*64020*/  STL.64 [R1+0xa20], R210 ;  /* 0x000a20d201007387 */ /* 0x0007e80000100a00 */
        /* <DEDUP_REMOVED lines=283> */
[----:B------:R3:W-:Y:S01]  /*651e0*/  STL [R1+0x218], RZ ;  /* 0x000218ff01007387 */ /* 0x0007e20000100800 */
[----:B------:R-:W-:-:S03]  /*651f0*/  SHF.R.S32.HI R4, RZ, 0x1f, R252 ;  /* 0x0000001fff047819 */ /* 0x000fc600000114fc */
[----:B------:R3:W-:Y:S04]  /*65200*/  STL [R1+0x21c], RZ ;  /* 0x00021cff01007387 */ /* 0x0007e80000100800 */
[----:B------:R3:W-:Y:S04]  /*65210*/  STL [R1+0x200], RZ ;  /* 0x000200ff01007387 */ /* 0x0007e80000100800 */
[----:B------:R3:W-:Y:S01]  /*65220*/  STL [R1+0x204], RZ ;  /* 0x000204ff01007387 */ /* 0x0007e20000100800 */
[----:B------:R-:W-:-:S03]  /*65230*/  SHF.R.S32.HI R2, RZ, 0x1f, R0 ;  /* 0x0000001fff027819 */ /* 0x000fc60000011400 */
[----:B------:R3:W-:Y:S01]  /*65240*/  STL [R1+0x208], RZ ;  /* 0x000208ff01007387 */ /* 0x0007e20000100800 */
[----:B------:R-:W-:-:S03]  /*65250*/  LEA.HI R4, R4, R252, RZ, 0x7 ;  /* 0x000000fc04047211 */ /* 0x000fc600078f38ff */
[----:B------:R3:W-:Y:S04]  /*65260*/  STL [R1+0x20c], RZ ;  /* 0x00020cff01007387 */ /* 0x0007e80000100800 */
[----:B------:R3:W-:Y:S04]  /*65270*/  STL [R1+0x1f0], RZ ;  /* 0x0001f0ff01007387 */ /* 0x0007e80000100800 */
[----:B------:R3:W-:Y:S01]  /*65280*/  STL [R1+0x1f4], RZ ;  /* 0x0001f4ff01007387 */ /* 0x0007e20000100800 */
[----:B------:R-:W-:-:S03]  /*65290*/  SHF.L.U64.HI R0, R0, 0x2, R2 ;  /* 0x0000000200007819 */ /* 0x000fc60000010202 */
[----:B------:R3:W-:Y:S01]  /*652a0*/  STL [R1+0x1f8], RZ ;  /* 0x0001f8ff01007387 */ /* 0x0007e20000100800 */
[----:B------:R-:W-:-:S03]  /*652b0*/  SHF.R.S32.HI R0, RZ, 0x7, R4 ;  /* 0x00000007ff007819 */ /* 0x000fc60000011404 */
[----:B------:R3:W-:Y:S04]  /*652c0*/  STL [R1+0x1fc], RZ ;  /* 0x0001fcff01007387 */ /* 0x0007e80000100800 */
[----:B------:R3:W-:Y:S04]  /*652d0*/  STL [R1+0x1d0], RZ ;  /* 0x0001d0ff01007387 */ /* 0x0007e80000100800 */
[----:B------:R3:W-:Y:S01]  /*652e0*/  STL [R1+0x1d4], RZ ;  /* 0x0001d4ff01007387 */ /* 0x0007e20000100800 */
[----:B------:R-:W-:-:S03]  /*652f0*/  LOP3.LUT R2, R176, 0x20, RZ, 0x3c, !PT ;  /* 0x00000020b0027812 */ /* 0x000fc600078e3cff */
[----:B------:R3:W-:Y:S01]  /*65300*/  STL [R1+0x1d8], RZ ;  /* 0x0001d8ff01007387 */ /* 0x0007e20000100800 */
[----:B------:R-:W-:-:S03]  /*65310*/  IADD3 R2, R0, -0x4, RZ ;  /* 0xfffffffc00027810 */ /* 0x000fc60007ffe0ff */
[----:B------:R3:W-:Y:S01]  /*65320*/  STL [R1+0x1dc], RZ ;  /* 0x0001dcff01007387 */ /* 0x0007e20000100800 */
[----:B------:R-:W-:-:S03]  /*65330*/  LOP3.LUT R0, R3, 0x40, RZ, 0x3c, !PT ;  /* 0x0000004003007812 */ /* 0x000fc600078e3cff */
        /* <DEDUP_REMOVED lines=8> */
[----:B------:R3:W-:Y:S01]  /*653c0*/  STL [R1+0x1e44], R0 ;  /* 0x001e440001007387 */ /* 0x0007e20000100800 */
[----:B------:R-:W-:Y:S01]  /*653d0*/  USHF.R.S32.HI UR6, URZ, 0x1f, UR4 ;  /* 0x0000001f3f067899 */ /* 0x000fe20008011404 */
[C---:B------:R-:W-:Y:S01]  /*653e0*/  LOP3.LUT R177, R176.reuse, 0x40, RZ, 0x3c, !PT ;  /* 0x00000040b0b17812 */ /* 0x040fe200078e3cff */
        /* <DEDUP_REMOVED lines=100> */
[----:B-1----:R-:W-:Y:S01]  /*65a30*/  CS2R R8, SRZ ;  /* 0x0000000000087805 */ /* 0x002fe2000001ff00 */
[----:B------:R-:W-:Y:S01]  /*65a40*/  CS2R R10, SRZ ;  /* 0x00000000000a7805 */ /* 0x000fe2000001ff00 */
[----:B------:R-:W-:Y:S01]  /*65a50*/  CS2R R4, SRZ ;  /* 0x0000000000047805 */ /* 0x000fe2000001ff00 */
[----:B--2---:R-:W-:Y:S01]  /*65a60*/  CS2R R6, SRZ ;  /* 0x0000000000067805 */ /* 0x004fe2000001ff00 */
[----:B------:R-:W-:Y:S01]  /*65a70*/  LOP3.LUT R176, R176, 0x60, RZ, 0x3c, !PT ;  /* 0x00000060b0b07812 */ /* 0x000fe200078e3cff */
[----:B------:R-:W-:-:S02]  /*65a80*/  USHF.L.U32 UR7, UR4, 0x2, URZ ;  /* 0x0000000204077899 */ /* 0x000fc4000800063f */
[----:B------:R-:W-:Y:S02]  /*65a90*/  USHF.L.U64.HI UR6, UR4, 0x2, UR6 ;  /* 0x0000000204067899 */ /* 0x000fe40008010206 */
[----:B------:R-:W-:Y:S02]  /*65aa0*/  UMOV UR5, 0x3 ;  /* 0x0000000300057882 */ /* 0x000fe40000000000 */
[----:B---3--:R-:W-:Y:S02]  /*65ab0*/  UMOV UR4, 0xffffffff ;  /* 0xffffffff00047882 */ /* 0x008fe40000000000 */
.L_x_1:
[----:B------:R-:W2:Y:S01]  /*65ac0*/  LDL R178, [R1+0x1e2c] ;  /* 0x001e2c0001b27983 */ /* 0x000ea20000100800 */
[----:B------:R-:W-:Y:S01]  /*65ad0*/  UIADD3 UR4, UR4, 0x1, URZ ;  /* 0x0000000104047890 */ /* 0x000fe2000fffe03f */
[----:B------:R-:W-:-:S04]  /*65ae0*/  DEPBAR.LE SB0, 0x6 ;  /* 0x000081800000791a */ /* 0x000fc80000000000 */
[----:B------:R-:W-:Y:S01]  /*65af0*/  STL.64 [R1+0x4220], R238 ;  /* 0x004220ee01007387 */ /* 0x000fe20000100a00 */
[----:B------:R-:W-:-:S03]  /*65b00*/  UISETP.GT.AND UP0, UPT, UR4, 0x3, UPT ;  /* 0x000000030400788c */ /* 0x000fc6000bf04270 */
[----:B------:R1:W-:Y:S01]  /*65b10*/  STL.64 [R1+0x4218], R236 ;  /* 0x004218ec01007387 */ /* 0x0003e20000100a00 */
[----:B------:R-:W-:-:S03]  /*65b20*/  USEL UR4, UR4, URZ, !UP0 ;  /* 0x0000003f04047287 */ /* 0x000fc6000c000000 */
[----:B------:R-:W-:Y:S03]  /*65b30*/  STL.64 [R1+0x4210], R242 ;  /* 0x004210f201007387 */ /* 0x000fe60000100a00 */
[----:B------:R-:W-:Y:S01]  /*65b40*/  IMAD.U32 R0, RZ, RZ, UR4 ;  /* 0x00000004ff007e24 */ /* 0x000fe2000f8e00ff */
[----:B------:R3:W-:Y:S01]  /*65b50*/  STL.64 [R1+0x4208], R240 ;  /* 0x004208f001007387 */ /* 0x0007e20000100a00 */
[----:B------:R-:W-:-:S03]  /*65b60*/  IMAD.U32 R2, RZ, RZ, UR4 ;  /* 0x00000004ff027e24 */ /* 0x000fc6000f8e00ff */
[----:B------:R-:W-:Y:S04]  /*65b70*/  STL.64 [R1+0x4200], R246 ;  /* 0x004200f601007387 */ /* 0x000fe80000100a00 */
[----:B------:R4:W-:Y:S04]  /*65b80*/  STL.64 [R1+0x41f8], R244 ;  /* 0x0041f8f401007387 */ /* 0x0009e80000100a00 */
[----:B------:R2:W-:Y:S04]  /*65b90*/  STL [R1+0x41f4], R251 ;  /* 0x0041f4fb01007387 */ /* 0x0005e80000100800 */
[----:B-1----:R-:W2:Y:S04]  /*65ba0*/  LDL.LU.64 R236, [R1+0x2d0] ;  /* 0x0002d00001ec7983 */ /* 0x002ea80000300a00 */
[----:B------:R-:W2:Y:S04]  /*65bb0*/  LDL.LU.64 R238, [R1+0x2d8] ;  /* 0x0002d80001ee7983 */ /* 0x000ea80000300a00 */
[----:B---3--:R-:W3:Y:S04]  /*65bc0*/  LDL.LU.64 R240, [R1+0x180] ;  /* 0x0001800001f07983 */ /* 0x008ee80000300a00 */
[----:B------:R-:W3:Y:S04]  /*65bd0*/  LDL.LU.64 R242, [R1+0x188] ;  /* 0x0001880001f27983 */ /* 0x000ee80000300a00 */
[----:B----4-:R-:W4:Y:S04]  /*65be0*/  LDL.LU.64 R244, [R1+0x70] ;  /* 0x0000700001f47983 */ /* 0x010f280000300a00 */
[----:B------:R-:W4:Y:S04]  /*65bf0*/  LDL.LU.64 R246, [R1+0x78] ;  /* 0x0000780001f67983 */ /* 0x000f280000300a00 */
[----:B------:R-:W1:Y:S02]  /*65c00*/  S2R R176, SR_TID.X ;  /* 0x0000000000b07919 */ /* 0x000e640000002100 */
[----:B-1----:R-:W-:-:S02]  /*65c10*/  LOP3.LUT R180, R176, 0x1c, RZ, 0xc0, !PT ;  /* 0x0000001cb0b47812 */ /* 0x002fc400078ec0ff */
[C---:B------:R-:W-:Y:S02]  /*65c20*/  LOP3.LUT R179, R176.reuse, 0x3, RZ, 0xc0, !PT ;  /* 0x00000003b0b37812 */ /* 0x040fe400078ec0ff */
[C---:B------:R-:W-:Y:S02]  /*65c30*/  LOP3.LUT R177, R176.reuse, 0x1c, RZ, 0xc0, !PT ;  /* 0x0000001cb0b17812 */ /* 0x040fe400078ec0ff */
[C---:B------:R-:W-:Y:S01]  /*65c40*/  LOP3.LUT R3, R176.reuse, 0x3, RZ, 0xc0, !PT ;  /* 0x00000003b0037812 */ /* 0x040fe200078ec0ff */
[----:B------:R-:W-:Y:S01]  /*65c50*/  IMAD R179, R179, 0x220, R180 ;  /* 0x00000220b3b37824 */ /* 0x000fe200078e02b4 */
[C---:B------:R-:W-:Y:S02]  /*65c60*/  LOP3.LUT R182, R176.reuse, 0x1c, RZ, 0xc0, !PT ;  /* 0x0000001cb0b67812 */ /* 0x040fe400078ec0ff */
[----:B------:R-:W-:Y:S01]  /*65c70*/  LOP3.LUT R181, R176, 0x3, RZ, 0xc0, !PT ;  /* 0x00000003b0b57812 */ /* 0x000fe200078ec0ff */
[----:B------:R-:W-:Y:S01]  /*65c80*/  IMAD R0, R0, 0x10000, R179 ;  /* 0x0001000000007824 */ /* 0x000fe200078e02b3 */
[----:B------:R-:W-:Y:S01]  /*65c90*/  BAR.SYNC.DEFER_BLOCKING 0x0 ;  /* 0x0000000000007b1d */ /* 0x000fe20000010000 */
[----:B------:R-:W-:Y:S01]  /*65ca0*/  IMAD R3, R3, 0x220, R177 ;  /* 0x0000022003037824 */ /* 0x000fe200078e02b1 */
[----:B------:R-:W-:Y:S01]  /*65cb0*/  LOP3.LUT R179, R176, 0x3, RZ, 0xc0, !PT ;  /* 0x00000003b0b37812 */ /* 0x000fe200078ec0ff */
[----:B------:R-:W-:-:S02]  /*65cc0*/  IMAD R181, R181, 0x220, R182 ;  /* 0x00000220b5b57824 */ /* 0x000fc400078e02b6 */
[----:B------:R-:W-:Y:S01]  /*65cd0*/  IMAD.U32 R176, RZ, RZ, UR4 ;  /* 0x00000004ffb07e24 */ /* 0x000fe2000f8e00ff */
[----:B------:R-:W-:Y:S01]  /*65ce0*/  LOP3.LUT R3, R3, 0x20, RZ, 0x3c, !PT ;  /* 0x0000002003037812 */ /* 0x000fe200078e3cff */
[----:B------:R-:W-:Y:S01]  /*65cf0*/  IMAD R179, R179, 0x220, R180 ;  /* 0x00000220b3b37824 */ /* 0x000fe200078e02b4 */
[----:B------:R-:W-:Y:S01]  /*65d00*/  LOP3.LUT R181, R181, 0x40, RZ, 0x3c, !PT ;  /* 0x00000040b5b57812 */ /* 0x000fe200078e3cff */
[----:B------:R-:W-:Y:S02]  /*65d10*/  IMAD.U32 R177, RZ, RZ, UR4 ;  /* 0x00000004ffb17e24 */ /* 0x000fe4000f8e00ff */
[----:B------:R-:W-:Y:S01]  /*65d20*/  IMAD R2, R2, 0x10000, R3 ;  /* 0x0001000002027824 */ /* 0x000fe200078e0203 */
[----:B------:R-:W-:Y:S01]  /*65d30*/  LOP3.LUT R179, R179, 0x60, RZ, 0x3c, !PT ;  /* 0x00000060b3b37812 */ /* 0x000fe200078e3cff */
[----:B------:R-:W-:-:S04]  /*65d40*/  IMAD.U32 R3, RZ, RZ, UR4 ;  /* 0x00000004ff037e24 */ /* 0x000fc8000f8e00ff */
[----:B------:R-:W-:Y:S02]  /*65d50*/  IMAD R3, R3, 0x10000, R181 ;  /* 0x0001000003037824 */ /* 0x000fe400078e02b5 */
[----:B------:R-:W-:Y:S01]  /*65d60*/  IMAD R252, R177, 0x10000, R179 ;  /* 0x00010000b1fc7824 */ /* 0x000fe200078e02b3 */
[----:B------:R-:W-:Y:S04]  /*65d70*/  LDS R192, [R0+0x100000] ;  /* 0x1000000000c07984 */ /* 0x000fe80000000800 */
        /* <DEDUP_REMOVED lines=30> */
[----:B------:R-:W-:Y:S01]  /*65f60*/  LDS R215, [R252+0x100980] ;  /* 0x10098000fcd77984 */ /* 0x000fe20000000800 */
[----:B--2---:R-:W-:-:S05]  /*65f70*/  IMAD R251, R176, 0x40000, R178 ;  /* 0x00040000b0fb7824 */ /* 0x004fca00078e02b2 */
[----:B------:R-:W1:Y:S04]  /*65f80*/  LDSM.16.M88.4 R180, [R251] ;  /* 0x00000000fbb4783b */ /* 0x000e680000000200 */
[----:B------:R-:W2:Y:S04]  /*65f90*/  LDSM.16.M88.4 R176, [R251+0x4000] ;  /* 0x00400000fbb0783b */ /* 0x000ea80000000200 */
[----:B------:R-:W-:Y:S04]  /*65fa0*/  STL [R1+0x544], R251 ;  /* 0x000544fb01007387 */ /* 0x000fe80000100800 */
[----:B------:R-:W-:Y:S01]  /*65fb0*/  STL [R1+0x41b8], R3 ;  /* 0x0041b80301007387 */ /* 0x000fe20000100800 */
[-C--:B-1----:R-:W-:Y:S08]  /*65fc0*/  HMMA.1688.F32.TF32 R236, R192, R180.reuse, R236 ;  /* 0x000000b4c0ec723c */ /* 0x082ff000000810ec */
[-C--:B---3--:R-:W-:Y:S08]  /*65fd0*/  HMMA.1688.F32.TF32 R240, R196, R180.reuse, R240 ;  /* 0x000000b4c4f0723c */ /* 0x088ff000000810f0 */
[-C--:B----4-:R-:W-:Y:S01]  /*65fe0*/  HMMA.1688.F32.TF32 R244, R200, R180.reuse, R244 ;  /* 0x000000b4c8f4723c */ /* 0x090fe200000810f4 */
[----:B------:R-:W-:Y:S07]  /*65ff0*/  STL [R1+0x41bc], R182 ;  /* 0x0041bcb601007387 */ /* 0x000fee0000100800 */
[-C--:B-----5:R-:W-:Y:S01]  /*66000*/  HMMA.1688.F32.TF32 R60, R204, R180.reuse, R60 ;  /* 0x000000b4cc3c723c */ /* 0x0a0fe2000008103c */
[----:B------:R-:W-:Y:S07]  /*66010*/  STL [R1+0x41ac], R183 ;  /* 0x0041acb701007387 */ /* 0x000fee0000100800 */
[-C--:B------:R-:W-:Y:S01]  /*66020*/  HMMA.1688.F32.TF32 R84, R208, R180.reuse, R84 ;  /* 0x000000b4d054723c */ /* 0x080fe20000081054 */
[----:B------:R-:W-:Y:S04]  /*66030*/  STL [R1+0x41c0], R252 ;  /* 0x0041c0fc01007387 */ /* 0x000fe80000100800 */
[----:B--2---:R-:W-:Y:S03]  /*66040*/  STL [R1+0x41a4], R178 ;  /* 0x0041a4b201007387 */ /* 0x004fe60000100800 */
[-C--:B------:R-:W-:Y:S01]  /*66050*/  HMMA.1688.F32.TF32 R120, R188, R180.reuse, R120 ;  /* 0x000000b4bc78723c */ /* 0x080fe20000081078 */
[----:B------:R-:W-:Y:S04]  /*66060*/  STL [R1+0x41a0], R179 ;  /* 0x0041a0b301007387 */ /* 0x000fe80000100800 */
[----:B------:R-:W-:Y:S04]  /*66070*/  STL.64 [R1+0x330], R236 ;  /* 0x000330ec01007387 */ /* 0x000fe80000100a00 */
[----:B------:R1:W-:Y:S04]  /*66080*/  STL.64 [R1+0x338], R238 ;  /* 0x000338ee01007387 */ /* 0x0003e80000100a00 */
[----:B-1----:R-:W2:Y:S04]  /*66090*/  LDL.LU.64 R238, [R1+0x4220] ;  /* 0x0042200001ee7983 */ /* 0x002ea80000300a00 */
[----:B------:R-:W2:Y:S04]  /*660a0*/  LDL.LU.64 R236, [R1+0x4218] ;  /* 0x0042180001ec7983 */ /* 0x000ea80000300a00 */
[----:B------:R-:W-:Y:S04]  /*660b0*/  STL.64 [R1+0x320], R240 ;  /* 0x000320f001007387 */ /* 0x000fe80000100a00 */
[----:B------:R1:W-:Y:S04]  /*660c0*/  STL.64 [R1+0x328], R242 ;  /* 0x000328f201007387 */ /* 0x0003e80000100a00 */
[----:B-1----:R-:W3:Y:S04]  /*660d0*/  LDL.LU.64 R242, [R1+0x4210] ;  /* 0x0042100001f27983 */ /* 0x002ee80000300a00 */
[----:B------:R-:W3:Y:S04]  /*660e0*/  LDL.LU.64 R240, [R1+0x4208] ;  /* 0x0042080001f07983 */ /* 0x000ee80000300a00 */
[----:B------:R-:W-:Y:S04]  /*660f0*/  STL.64 [R1+0x310], R244 ;  /* 0x000310f401007387 */ /* 0x000fe80000100a00 */
[----:B------:R1:W-:Y:S04]  /*66100*/  STL.64 [R1+0x318], R246 ;  /* 0x000318f601007387 */ /* 0x0003e80000100a00 */
[----:B-1----:R-:W4:Y:S04]  /*66110*/  LDL.LU.64 R246, [R1+0x4200] ;  /* 0x0042000001f67983 */ /* 0x002f280000300a00 */
[----:B------:R-:W4:Y:S04]  /*66120*/  LDL.LU.64 R244, [R1+0x41f8] ;  /* 0x0041f80001f47983 */ /* 0x000f280000300a00 */
[----:B------:R1:W-:Y:S04]  /*66130*/  STL.64 [R1+0x390], R60 ;  /* 0x0003903c01007387 */ /* 0x0003e80000100a00 */
[----:B------:R1:W-:Y:S04]  /*66140*/  STL.64 [R1+0x398], R62 ;  /* 0x0003983e01007387 */ /* 0x0003e80000100a00 */
[----:B-1----:R-:W2:Y:S04]  /*66150*/  LDL.LU.64 R60, [R1] ;  /* 0x00000000013c7983 */ /* 0x002ea80000300a00 */
[----:B------:R-:W2:Y:S04]  /*66160*/  LDL.LU.64 R62, [R1+0x8] ;  /* 0x00000800013e7983 */ /* 0x000ea80000300a00 */
[----:B------:R1:W-:Y:S04]  /*66170*/  STL.64 [R1+0x460], R84 ;  /* 0x0004605401007387 */ /* 0x0003e80000100a00 */
[----:B------:R1:W-:Y:S04]  /*66180*/  STL.64 [R1+0x468], R86 ;  /* 0x0004685601007387 */ /* 0x0003e80000100a00 */
[----:B-1----:R-:W3:Y:S04]  /*66190*/  LDL.LU.64 R84, [R1+0x170] ;  /* 0x0001700001547983 */ /* 0x002ee80000300a00 */
[----:B------:R-:W3:Y:S04]  /*661a0*/  LDL.LU.64 R86, [R1+0x178] ;  /* 0x0001780001567983 */ /* 0x000ee80000300a00 */
[----:B------:R1:W-:Y:S04]  /*661b0*/  STL.64 [R1+0x520], R120 ;  /* 0x0005207801007387 */ /* 0x0003e80000100a00 */
[----:B------:R1:W-:Y:S04]  /*661c0*/  STL.64 [R1+0x528], R122 ;  /* 0x0005287a01007387 */ /* 0x0003e80000100a00 */
[----:B-1----:R-:W4:Y:S04]  /*661d0*/  LDL.LU.64 R120, [R1+0x3c0] ;  /* 0x0003c00001787983 */ /* 0x002f280000300a00 */
[----:B------:R-:W4:Y:S01]  /*661e0*/  LDL.LU.64 R122, [R1+0x3c8] ;  /* 0x0003c800017a7983 */ /* 0x000f220000300a00 */
[-C--:B------:R-:W-:Y:S08]  /*661f0*/  HMMA.1688.F32.TF32 R116, R184, R180.reuse, R116 ;  /* 0x000000b4b874723c */ /* 0x080ff00000081074 */
[----:B------:R-:W-:Y:S11]  /*66200*/  HMMA.1688.F32.TF32 R32, R212, R180, R32 ;  /* 0x000000b4d420723c */ /* 0x000ff60000081020 */
[----:B------:R-:W-:Y:S04]  /*66210*/  @!UPT UIADD3 URZ, URZ, URZ, URZ ;  /* 0x0000003f3f3ff290 */ /* 0x000fe8000fffe03f */
[----:B------:R-:W-:Y:S04]  /*66220*/  STL.64 [R1+0x630], R116 ;  /* 0x0006307401007387 */ /* 0x000fe80000100a00 */
[----:B------:R-:W-:Y:S04]  /*66230*/  STL.64 [R1+0x638], R118 ;  /* 0x0006387601007387 */ /* 0x000fe80000100a00 */
[----:B------:R3:W-:Y:S01]  /*66240*/  STL.64 [R1+0x6a0], R32 ;  /* 0x0006a02001007387 */ /* 0x0007e20000100a00 */
[----:B------:R-:W-:Y:S02]  /*66250*/  IMAD.MOV.U32 R181, RZ, RZ, R34 ;  /* 0x000000ffffb57224 */ /* 0x000fe400078e0022 */
[----:B------:R-:W-:Y:S01]  /*66260*/  IMAD.MOV.U32 R180, RZ, RZ, R35 ;  /* 0x000000ffffb47224 */ /* 0x000fe200078e0023 */
[-C--:B------:R-:W-:Y:S04]  /*66270*/  HMMA.1688.F32.TF32 R52, R204, R176.reuse, R52 ;  /* 0x000000b0cc34723c */ /* 0x080fe80000081034 */
[----:B------:R-:W-:Y:S04]  /*66280*/  STL [R1+0x409c], R180 ;  /* 0x00409cb401007387 */ /* 0x000fe80000100800 */
[----:B------:R-:W-:Y:S01]  /*66290*/  STL [R1+0x4098], R181 ;  /* 0x004098b501007387 */ /* 0x000fe20000100800 */
[-C--:B--2---:R-:W-:Y:S08]  /*662a0*/  HMMA.1688.F32.TF32 R60, R200, R176.reuse, R60 ;  /* 0x000000b0c83c723c */ /* 0x084ff0000008103c */
[-C--:B---3--:R-:W-:Y:S08]  /*662b0*/  HMMA.1688.F32.TF32 R32, R196, R176.reuse, R84 ;  /* 0x000000b0c420723c */ /* 0x088ff00000081054 */
[-C--:B----4-:R-:W-:Y:S11]  /*662c0*/  HMMA.1688.F32.TF32 R116, R192, R176.reuse, R120 ;  /* 0x000000b0c074723c */ /* 0x090ff60000081078 */
[----:B------:R-:W-:Y:S11]  /*662d0*/  @!UPT UIADD3 URZ, URZ, URZ, URZ ;  /* 0x0000003f3f3ff290 */ /* 0x000ff6000fffe03f */
[----:B------:R-:W-:Y:S01]  /*662e0*/  @!UPT UIADD3 URZ, URZ, URZ, URZ ;  /* 0x0000003f3f3ff290 */ /* 0x000fe2000fffe03f */
[----:B------:R-:W-:Y:S04]  /*662f0*/  STL.64 [R1+0x250], R116 ;  /* 0x0002507401007387 */ /* 0x000fe80000100a00 */
[----:B------:R-:W-:Y:S04]  /*66300*/  STL.64 [R1+0x258], R118 ;  /* 0x0002587601007387 */ /* 0x000fe80000100a00 */
[----:B------:R-:W-:Y:S04]  /*66310*/  STL.64 [R1+0x240], R32 ;  /* 0x0002402001007387 */ /* 0x000fe80000100a00 */
[----:B------:R1:W-:Y:S02]  /*66320*/  STL.64 [R1+0x248], R34 ;  /* 0x0002482201007387 */ /* 0x0003e40000100a00 */
[-C--:B-1----:R-:W-:Y:S02]  /*66330*/  HMMA.1688.F32.TF32 R32, R208, R176.reuse, R56 ;  /* 0x000000b0d020723c */ /* 0x082fe40000081038 */
[----:B------:R-:W-:Y:S04]  /*66340*/  STL.64 [R1+0x260], R60 ;  /* 0x0002603c01007387 */ /* 0x000fe80000100a00 */
[----:B------:R-:W-:Y:S04]  /*66350*/  STL.64 [R1+0x268], R62 ;  /* 0x0002683e01007387 */ /* 0x000fe80000100a00 */
[----:B------:R-:W2:Y:S04]  /*66360*/  LDL.LU.64 R84, [R1+0x510] ;  /* 0x0005100001547983 */ /* 0x000ea80000300a00 */
[----:B------:R-:W-:Y:S04]  /*66370*/  STL.64 [R1+0x350], R52 ;  /* 0x0003503401007387 */ /* 0x000fe80000100a00 */
[----:B------:R1:W-:Y:S04]  /*66380*/  STL.64 [R1+0x358], R54 ;  /* 0x0003583601007387 */ /* 0x0003e80000100a00 */
[----:B------:R-:W2:Y:S04]  /*66390*/  LDL.LU.64 R86, [R1+0x518] ;  /* 0x0005180001567983 */ /* 0x000ea80000300a00 */
[----:B------:R-:W-:Y:S01]  /*663a0*/  STL.64 [R1+0x3d0], R32 ;  /* 0x0003d02001007387 */ /* 0x000fe20000100a00 */
[-C--:B-1----:R-:W-:Y:S03]  /*663b0*/  HMMA.1688.F32.TF32 R52, R188, R176.reuse, R92 ;  /* 0x000000b0bc34723c */ /* 0x082fe6000008105c */
[----:B------:R1:W-:Y:S04]  /*663c0*/  STL.64 [R1+0x3d8], R34 ;  /* 0x0003d82201007387 */ /* 0x0003e80000100a00 */
[----:B------:R-:W3:Y:S04]  /*663d0*/  LDL.LU.64 R92, [R1+0x2c0] ;  /* 0x0002c000015c7983 */ /* 0x000ee80000300a00 */
[----:B------:R-:W4:Y:S01]  /*663e0*/  LDSM.16.M88.4 R56, [R251+0x8000] ;  /* 0x00800000fb38783b */ /* 0x000f220000000200 */
[-C--:B-1----:R-:W-:Y:S11]  /*663f0*/  HMMA.1688.F32.TF32 R32, R184, R176.reuse, R172 ;  /* 0x000000b0b820723c */ /* 0x082ff600000810ac */
[----:B------:R-:W-:Y:S04]  /*66400*/  STL.64 [R1+0x4b0], R52 ;  /* 0x0004b03401007387 */ /* 0x000fe80000100a00 */
[----:B------:R-:W-:Y:S04]  /*66410*/  STL.64 [R1+0x4b8], R54 ;  /* 0x0004b83601007387 */ /* 0x000fe80000100a00 */
[----:B------:R-:W3:Y:S04]  /*66420*/  LDL.LU.64 R94, [R1+0x2c8] ;  /* 0x0002c800015e7983 */ /* 0x000ee80000300a00 */
[----:B------:R-:W1:Y:S04]  /*66430*/  LDSM.16.M88.4 R52, [R251+0xc000] ;  /* 0x00c00000fb34783b */ /* 0x000e680000000200 */
[----:B------:R-:W-:Y:S04]  /*66440*/  STL.64 [R1+0x5c0], R32 ;  /* 0x0005c02001007387 */ /* 0x000fe80000100a00 */
[----:B------:R-:W-:Y:S04]  /*66450*/  STL.64 [R1+0x5c8], R34 ;  /* 0x0005c82201007387 */ /* 0x000fe80000100a00 */
[----:B------:R-:W3:Y:S04]  /*66460*/  LDL.LU.64 R60, [R1+0xa0] ;  /* 0x0000a000013c7983 */ /* 0x000ee80000300a00 */
[----:B------:R-:W3:Y:S04]  /*66470*/  LDL.LU.64 R62, [R1+0xa8] ;  /* 0x0000a800013e7983 */ /* 0x000ee80000300a00 */
[----:B------:R-:W1:Y:S01]  /*66480*/  LDSM.16.M88.4 R32, [R251+0x10000] ;  /* 0x01000000fb20783b */ /* 0x000e620000000200 */
[----:B------:R-:W-:Y:S03]  /*66490*/  HMMA.1688.F32.TF32 R28, R212, R176, R28 ;  /* 0x000000b0d41c723c */ /* 0x000fe6000008101c */
[----:B----4-:R-:W-:Y:S11]  /*664a0*/  STL [R1+0x41c4], R58 ;  /* 0x0041c43a01007387 */ /* 0x010ff60000100800 */
[----:B------:R-:W-:Y:S09]  /*664b0*/  @!UPT UIADD3 URZ, URZ, URZ, URZ ;  /* 0x0000003f3f3ff290 */ /* 0x000ff2000fffe03f */
[----:B------:R-:W-:Y:S04]  /*664c0*/  STL.64 [R1+0x690], R28 ;  /* 0x0006901c01007387 */ /* 0x000fe80000100a00 */
[----:B------:R-:W-:Y:S04]  /*664d0*/  STL.64 [R1+0x698], R30 ;  /* 0x0006981e01007387 */ /* 0x000fe80000100a00 */
[----:B------:R-:W-:Y:S04]  /*664e0*/  STL [R1+0x41a8], R59 ;  /* 0x0041a83b01007387 */ /* 0x000fe80000100800 */
[----:B-1----:R-:W-:Y:S04]  /*664f0*/  STL [R1+0x41cc], R54 ;  /* 0x0041cc3601007387 */ /* 0x002fe80000100800 */
[----:B------:R-:W-:Y:S04]  /*66500*/  STL [R1+0x41c8], R55 ;  /* 0x0041c83701007387 */ /* 0x000fe80000100800 */
[----:B------:R-:W-:Y:S04]  /*66510*/  STL [R1+0x41d4], R34 ;  /* 0x0041d42201007387 */ /* 0x000fe80000100800 */
[----:B------:R-:W-:Y:S01]  /*66520*/  STL [R1+0x41d0], R35 ;  /* 0x0041d02301007387 */ /* 0x000fe20000100800 */
[-C--:B------:R-:W-:Y:S03]  /*66530*/  HMMA.1688.F32.TF32 R48, R204, R56.reuse, R48 ;  /* 0x00000038cc30723c */ /* 0x080fe60000081030 */
[----:B------:R-:W1:Y:S05]  /*66540*/  LDSM.16.M88.4 R28, [R251+0x14000] ;  /* 0x01400000fb1c783b */ /* 0x000e6a0000000200 */
[----:B--2---:R-:W-:Y:S11]  /*66550*/  HMMA.1688.F32.TF32 R84, R192, R56, R84 ;  /* 0x00000038c054723c */ /* 0x004ff60000081054 */
[----:B------:R-:W-:Y:S11]  /*66560*/  @!UPT UIADD3 URZ, URZ, URZ, URZ ;  /* 0x0000003f3f3ff290 */ /* 0x000ff6000fffe03f */
[----:B------:R-:W-:Y:S01]  /*66570*/  @!UPT UIADD3 URZ, URZ, URZ, URZ ;  /* 0x0000003f3f3ff290 */ /* 0x000fe2000fffe03f */
[----:B------:R2:W-:Y:S01]  /*66580*/  STL.64 [R1+0x180], R84 ;  /* 0x0001805401007387 */ /* 0x0005e20000100a00 */
[----:B------:R-:W-:-:S03]  /*66590*/  IMAD.MOV.U32 R252, RZ, RZ, R87 ;  /* 0x000000fffffc7224 */ /* 0x000fc600078e0057 */
[----:B------:R4:W-:Y:S04]  /*665a0*/  STL [R1+0x188], R86 ;  /* 0x0001885601007387 */ /* 0x0009e80000100800 */
[----:B--2---:R-:W2:Y:S04]  /*665b0*/  LDL.LU.64 R84, [R1+0x590] ;  /* 0x0005900001547983 */ /* 0x004ea80000300a00 */
[----:B----4-:R-:W2:Y:S01]  /*665c0*/  LDL.LU.64 R86, [R1+0x598] ;  /* 0x0005980001567983 */ /* 0x010ea20000300a00 */
[-C--:B---3--:R-:W-:Y:S08]  /*665d0*/  HMMA.1688.F32.TF32 R116, R196, R56.reuse, R92 ;  /* 0x00000038c474723c */ /* 0x088ff0000008105c */
[-C--:B------:R-:W-:Y:S01]  /*665e0*/  HMMA.1688.F32.TF32 R92, R200, R56.reuse, R60 ;  /* 0x00000038c85c723c */ /* 0x080fe2000008103c */
[----:B------:R-:W-:Y:S11]  /*665f0*/  STL [R1+0x41d8], R252 ;  /* 0x0041d8fc01007387 */ /* 0x000ff60000100800 */
[----:B------:R-:W-:Y:S03]  /*66600*/  @!UPT UIADD3 URZ, URZ, URZ, URZ ;  /* 0x0000003f3f3ff290 */ /* 0x000fe6000fffe03f */
[----:B------:R-:W-:Y:S04]  /*66610*/  STL.64 [R1+0x1b0], R116 ;  /* 0x0001b07401007387 */ /* 0x000fe80000100a00 */
[----:B------:R-:W-:Y:S04]  /*66620*/  STL.64 [R1+0x1b8], R118 ;  /* 0x0001b87601007387 */ /* 0x000fe80000100a00 */
[----:B------:R-:W3:Y:S01]  /*66630*/  LDL.LU.64 R60, [R1+0x3f0] ;  /* 0x0003f000013c7983 */ /* 0x000ee20000300a00 */
[-C--:B------:R-:W-:Y:S03]  /*66640*/  HMMA.1688.F32.TF32 R80, R208, R56.reuse, R80 ;  /* 0x00000038d050723c */ /* 0x080fe60000081050 */
[----:B------:R-:W-:Y:S04]  /*66650*/  LDSM.16.M88.4 R116, [R251+0x28000] ;  /* 0x02800000fb74783b */ /* 0x000fe80000000200 */
[----:B------:R-:W-:Y:S04]  /*66660*/  STL.64 [R1+0x1e0], R92 ;  /* 0x0001e05c01007387 */ /* 0x000fe80000100a00 */
[----:B------:R-:W-:Y:S04]  /*66670*/  STL.64 [R1+0x1e8], R94 ;  /* 0x0001e85e01007387 */ /* 0x000fe80000100a00 */
[----:B------:R-:W3:Y:S04]  /*66680*/  LDL.LU.64 R62, [R1+0x3f8] ;  /* 0x0003f800013e7983 */ /* 0x000ee80000300a00 */
[----:B------:R4:W-:Y:S04]  /*66690*/  STL.64 [R1+0x280], R48 ;  /* 0x0002803001007387 */ /* 0x0009e80000100a00 */
[----:B------:R1:W-:Y:S04]  /*666a0*/  STL.64 [R1+0x288], R50 ;  /* 0x0002883201007387 */ /* 0x0003e80000100a00 */
[----:B----4-:R-:W4:Y:S04]  /*666b0*/  LDL.LU.64 R48, [R1+0x90] ;  /* 0x0000900001307983 */ /* 0x010f280000300a00 */
[----:B-1----:R-:W4:Y:S01]  /*666c0*/  LDL.LU.64 R50, [R1+0x98] ;  /* 0x0000980001327983 */ /* 0x002f220000300a00 */
[-C--:B------:R-:W-:Y:S03]  /*666d0*/  HMMA.1688.F32.TF32 R68, R212, R56.reuse, R68 ;  /* 0x00000038d444723c */ /* 0x080fe60000081044 */
[----:B------:R-:W-:Y:S04]  /*666e0*/  STL.64 [R1+0x380], R80 ;  /* 0x0003805001007387 */ /* 0x000fe80000100a00 */
[----:B------:R1:W-:Y:S02]  /*666f0*/  STL.64 [R1+0x388], R82 ;  /* 0x0003885201007387 */ /* 0x0003e40000100a00 */
[-C--:B-1----:R-:W-:Y:S08]  /*66700*/  HMMA.1688.F32.TF32 R80, R188, R56.reuse, R72 ;  /* 0x00000038bc50723c */ /* 0x082ff00000081048 */
[----:B------:R-:W-:Y:S07]  /*66710*/  HMMA.1688.F32.TF32 R72, R184, R56, R140 ;  /* 0x00000038b848723c */ /* 0x000fee000008108c */
[----:B------:R-:W-:-:S02]  /*66720*/  IMAD.MOV.U32 R180, RZ, RZ, R70 ;  /* 0x000000ffffb47224 */ /* 0x000fc400078e0046 */
[----:B------:R-:W-:-:S06]  /*66730*/  IMAD.MOV.U32 R181, RZ, RZ, R71 ;  /* 0x000000ffffb57224 */ /* 0x000fcc00078e0047 */
[----:B------:R-:W-:Y:S04]  /*66740*/  STL.64 [R1+0x470], R80 ;  /* 0x0004705001007387 */ /* 0x000fe80000100a00 */
[----:B------:R-:W-:Y:S04]  /*66750*/  STL.64 [R1+0x478], R82 ;  /* 0x0004785201007387 */ /* 0x000fe80000100a00 */
[----:B------:R-:W-:Y:S04]  /*66760*/  STL.64 [R1+0x580], R72 ;  /* 0x0005804801007387 */ /* 0x000fe80000100a00 */
[----:B------:R-:W-:Y:S04]  /*66770*/  STL.64 [R1+0x588], R74 ;  /* 0x0005884a01007387 */ /* 0x000fe80000100a00 */
[----:B------:R-:W-:Y:S04]  /*66780*/  STL.64 [R1+0x650], R68 ;  /* 0x0006504401007387 */ /* 0x000fe80000100a00 */
[----:B------:R-:W-:Y:S04]  /*66790*/  STL [R1+0x40ac], R180 ;  /* 0x0040acb401007387 */ /* 0x000fe80000100800 */
[----:B------:R-:W-:Y:S01]  /*667a0*/  STL [R1+0x40a8], R181 ;  /* 0x0040a8b501007387 */ /* 0x000fe20000100800 */
[-C--:B--2---:R-:W-:Y:S11]  /*667b0*/  HMMA.1688.F32.TF32 R56, R192, R52.reuse, R84 ;  /* 0x00000034c038723c */ /* 0x084ff60000081054 */
[----:B------:R-:W-:Y:S11]  /*667c0*/  @!UPT UIADD3 URZ, URZ, URZ, URZ ;  /* 0x0000003f3f3ff290 */ /* 0x000ff6000fffe03f */
[----:B------:R-:W-:Y:S02]  /*667d0*/  @!UPT UIADD3 URZ, URZ, URZ, URZ ;  /* 0x0000003f3f3ff290 */ /* 0x000fe4000fffe03f */
[----:B------:R-:W-:Y:S02]  /*667e0*/  IMAD.MOV.U32 R55, RZ, RZ, R58 ;  /* 0x000000ffff377224 */ /* 0x000fe400078e003a */
[----:B------:R-:W-:Y:S02]  /*667f0*/  IMAD.MOV.U32 R58, RZ, RZ, R59 ;  /* 0x000000ffff3a7224 */ /* 0x000fe400078e003b */
[----:B------:R-:W-:Y:S02]  /*66800*/  IMAD.MOV.U32 R35, RZ, RZ, R56 ;  /* 0x000000ffff237224 */ /* 0x000fe400078e0038 */
[----:B------:R-:W-:Y:S01]  /*66810*/  IMAD.MOV.U32 R54, RZ, RZ, R57 ;  /* 0x000000ffff367224 */ /* 0x000fe200078e0039 */
[----:B------:R3:W-:Y:S02]  /*66820*/  STL [R1+0x41e8], R58 ;  /* 0x0041e83a01007387 */ /* 0x0007e40000100800 */
[-C--:B---3--:R-:W-:Y:S02]  /*66830*/  HMMA.1688.F32.TF32 R56, R196, R52.reuse, R60 ;  /* 0x00000034c438723c */ /* 0x088fe4000008103c */
[----:B------:R-:W-:Y:S04]  /*66840*/  STL [R1+0x41e4], R55 ;  /* 0x0041e43701007387 */ /* 0x000fe80000100800 */
[----:B------:R-:W-:Y:S04]  /*66850*/  STL [R1+0x41e0], R54 ;  /* 0x0041e03601007387 */ /* 0x000fe80000100800 */
[----:B------:R-:W-:Y:S04]  /*66860*/  STL [R1+0x41dc], R35 ;  /* 0x0041dc2301007387 */ /* 0x000fe80000100800 */
[----:B------:R-:W2:Y:S01]  /*66870*/  LDL.LU.64 R80, [R1+0x5b0] ;  /* 0x0005b00001507983 */ /* 0x000ea20000300a00 */
[-C--:B----4-:R-:W-:Y:S08]  /*66880*/  HMMA.1688.F32.TF32 R48, R200, R52.reuse, R48 ;  /* 0x00000034c830723c */ /* 0x090ff00000081030 */
[----:B------:R-:W-:Y:S04]  /*66890*/  STL.64 [R1+0x160], R56 ;  /* 0x0001603801007387 */ /* 0x000fe80000100a00 */
[----:B------:R1:W-:Y:S04]  /*668a0*/  STL.64 [R1+0x168], R58 ;  /* 0x0001683a01007387 */ /* 0x0003e80000100a00 */
[----:B------:R-:W2:Y:S07]  /*668b0*/  LDL.LU.64 R82, [R1+0x5b8] ;  /* 0x0005b80001527983 */ /* 0x000eae0000300a00 */
[----:B------:R-:W-:Y:S04]  /*668c0*/  STL.64 [R1+0x170], R48 ;  /* 0x0001703001007387 */ /* 0x000fe80000100a00 */
[----:B------:R3:W-:Y:S04]  /*668d0*/  STL.64 [R1+0x178], R50 ;  /* 0x0001783201007387 */ /* 0x0007e80000100a00 */
[----:B------:R-:W4:Y:S04]  /*668e0*/  LDL.LU.64 R72, [R1+0x500] ;  /* 0x0005000001487983 */ /* 0x000f280000300a00 */
[----:B------:R-:W4:Y:S04]  /*668f0*/  LDL.LU.64 R74, [R1+0x508] ;  /* 0x00050800014a7983 */ /* 0x000f280000300a00 */
[----:B------:R-:W4:Y:S04]  /*66900*/  LDL.LU.64 R68, [R1+0x80] ;  /* 0x0000800001447983 */ /* 0x000f280000300a00 */
[----:B------:R-:W4:Y:S01]  /*66910*/  LDL.LU.64 R70, [R1+0x88] ;  /* 0x0000880001467983 */ /* 0x000f220000300a00 */
[-C--:B-1----:R-:W-:Y:S08]  /*66920*/  HMMA.1688.F32.TF32 R56, R204, R52.reuse, R44 ;  /* 0x00000034cc38723c */ /* 0x082ff0000008102c */
[-C--:B---3--:R-:W-:Y:S08]  /*66930*/  HMMA.1688.F32.TF32 R48, R208, R52.reuse, R76 ;  /* 0x00000034d030723c */ /* 0x088ff0000008104c */
[-C--:B------:R-:W-:Y:S01]  /*66940*/  HMMA.1688.F32.TF32 R44, R188, R52.reuse, R100 ;  /* 0x00000034bc2c723c */ /* 0x080fe20000081064 */
[----:B------:R-:W-:Y:S06]  /*66950*/  LDSM.16.M88.4 R100, [R251+0x38000] ;  /* 0x03800000fb64783b */ /* 0x000fec0000000200 */
[----:B------:R-:W-:Y:S04]  /*66960*/  STL.64 [R1+0x1a0], R56 ;  /* 0x0001a03801007387 */ /* 0x000fe80000100a00 */
[----:B------:R-:W-:Y:S04]  /*66970*/  STL.64 [R1+0x1a8], R58 ;  /* 0x0001a83a01007387 */ /* 0x000fe80000100a00 */
[----:B------:R-:W3:Y:S04]  /*66980*/  LDL.LU.64 R60, [R1+0x670] ;  /* 0x00067000013c7983 */ /* 0x000ee80000300a00 */
[----:B------:R1:W-:Y:S04]  /*66990*/  STL.64 [R1+0x360], R48 ;  /* 0x0003603001007387 */ /* 0x0003e80000100a00 */
[----:B------:R1:W-:Y:S04]  /*669a0*/  STL.64 [R1+0x368], R50 ;  /* 0x0003683201007387 */ /* 0x0003e80000100a00 */
[----:B------:R-:W3:Y:S04]  /*669b0*/  LDL.LU.64 R62, [R1+0x678] ;  /* 0x00067800013e7983 */ /* 0x000ee80000300a00 */
[----:B------:R-:W-:Y:S04]  /*669c0*/  STL.64 [R1+0x3f0], R44 ;  /* 0x0003f02c01007387 */ /* 0x000fe80000100a00 */
[----:B------:R1:W-:Y:S04]  /*669d0*/  STL.64 [R1+0x3f8], R46 ;  /* 0x0003f82e01007387 */ /* 0x0003e80000100a00 */
[----:B-1----:R-:W3:Y:S04]  /*669e0*/  LDL.LU.64 R48, [R1+0x550] ;  /* 0x0005500001307983 */ /* 0x002ee80000300a00 */
[----:B------:R-:W3:Y:S01]  /*669f0*/  LDL.LU.64 R50, [R1+0x558] ;  /* 0x0005580001327983 */ /* 0x000ee20000300a00 */
[-C--:B------:R-:W-:Y:S11]  /*66a00*/  HMMA.1688.F32.TF32 R44, R184, R52.reuse, R156 ;  /* 0x00000034b82c723c */ /* 0x080ff6000008109c */
[----:B------:R-:W-:Y:S11]  /*66a10*/  @!UPT UIADD3 URZ, URZ, URZ, URZ ;  /* 0x0000003f3f3ff290 */ /* 0x000ff6000fffe03f */
[----:B------:R-:W-:Y:S01]  /*66a20*/  @!UPT UIADD3 URZ, URZ, URZ, URZ ;  /* 0x0000003f3f3ff290 */ /* 0x000fe2000fffe03f */
[----:B------:R1:W-:Y:S04]  /*66a30*/  STL.64 [R1+0x510], R44 ;  /* 0x0005102c01007387 */ /* 0x0003e80000100a00 */
[----:B------:R1:W-:Y:S04]  /*66a40*/  STL.64 [R1+0x518], R46 ;  /* 0x0005182e01007387 */ /* 0x0003e80000100a00 */
[----:B-1----:R-:W3:Y:S04]  /*66a50*/  LDL.LU.64 R44, [R1+0x100] ;  /* 0x00010000012c7983 */ /* 0x002ee80000300a00 */
[----:B------:R-:W3:Y:S01]  /*66a60*/  LDL.LU.64 R46, [R1+0x108] ;  /* 0x00010800012e7983 */ /* 0x000ee20000300a00 */
[----:B------:R-:W-:Y:S11]  /*66a70*/  HMMA.1688.F32.TF32 R64, R212, R52, R64 ;  /* 0x00000034d440723c */ /* 0x000ff60000081040 */
[----:B------:R-:W-:Y:S11]  /*66a80*/  @!UPT UIADD3 URZ, URZ, URZ, URZ ;  /* 0x0000003f3f3ff290 */ /* 0x000ff6000fffe03f */
[----:B------:R-:W-:Y:S02]  /*66a90*/  @!UPT UIADD3 URZ, URZ, URZ, URZ ;  /* 0x0000003f3f3ff290 */ /* 0x000fe4000fffe03f */
[----:B------:R-:W-:Y:S02]  /*66aa0*/  IMAD.MOV.U32 R57, RZ, RZ, R64 ;  /* 0x000000ffff397224 */ /* 0x000fe400078e0040 */
[----:B------:R-:W-:Y:S02]  /*66ab0*/  IMAD.MOV.U32 R56, RZ, RZ, R65 ;  /* 0x000000ffff387224 */ /* 0x000fe400078e0041 */
[----:B------:R-:W-:Y:S02]  /*66ac0*/  IMAD.MOV.U32 R53, RZ, RZ, R66 ;  /* 0x000000ffff357224 */ /* 0x000fe400078e0042 */
[----:B------:R-:W-:-:S05]  /*66ad0*/  IMAD.MOV.U32 R52, RZ, RZ, R67 ;  /* 0x000000ffff347224 */ /* 0x000fca00078e0043 */
[----:B------:R-:W-:Y:S04]  /*66ae0*/  STL [R1+0x40b4], R52 ;  /* 0x0040b43401007387 */ /* 0x000fe80000100800 */
[----:B------:R-:W-:Y:S04]  /*66af0*/  STL [R1+0x40b0], R53 ;  /* 0x0040b03501007387 */ /* 0x000fe80000100800 */
[----:B------:R-:W-:Y:S04]  /*66b00*/  STL [R1+0x40a4], R56 ;  /* 0x0040a43801007387 */ /* 0x000fe80000100800 */
[----:B------:R1:W-:Y:S02]  /*66b10*/  STL [R1+0x40a0], R57 ;  /* 0x0040a03901007387 */ /* 0x0003e40000100800 */
[-C--:B-1----:R-:W-:Y:S08]  /*66b20*/  HMMA.1688.F32.TF32 R56, R204, R32.reuse, R40 ;  /* 0x00000020cc38723c */ /* 0x082ff00000081028 */
[-C--:B------:R-:W-:Y:S01]  /*66b30*/  HMMA.1688.F32.TF32 R40, R188, R32.reuse, R108 ;  /* 0x00000020bc28723c */ /* 0x080fe2000008106c */
[----:B------:R-:W-:Y:S07]  /*66b40*/  LDSM.16.M88.4 R108, [R251+0x30000] ;  /* 0x03000000fb6c783b */ /* 0x000fee0000000200 */
[-C--:B------:R-:W-:Y:S08]  /*66b50*/  HMMA.1688.F32.TF32 R24, R212, R32.reuse, R24 ;  /* 0x00000020d418723c */ /* 0x080ff00000081018 */
[-C--:B--2---:R-:W-:Y:S11]  /*66b60*/  HMMA.1688.F32.TF32 R64, R192, R32.reuse, R80 ;  /* 0x00000020c040723c */ /* 0x084ff60000081050 */
[----:B------:R-:W-:Y:S11]  /*66b70*/  @!UPT UIADD3 URZ, URZ, URZ, URZ ;  /* 0x0000003f3f3ff290 */ /* 0x000ff6000fffe03f */
[----:B------:R-:W-:Y:S02]  /*66b80*/  @!UPT UIADD3 URZ, URZ, URZ, URZ ;  /* 0x0000003f3f3ff290 */ /* 0x000fe4000fffe03f */
[----:B------:R-:W-:Y:S02]  /*66b90*/  IMAD.MOV.U32 R54, RZ, RZ, R64 ;  /* 0x000000ffff367224 */ /* 0x000fe400078e0040 */
[----:B------:R-:W-:Y:S02]  /*66ba0*/  IMAD.MOV.U32 R35, RZ, RZ, R65 ;  /* 0x000000ffff237224 */ /* 0x000fe400078e0041 */
[----:B------:R-:W-:Y:S02]  /*66bb0*/  IMAD.MOV.U32 R252, RZ, RZ, R66 ;  /* 0x000000fffffc7224 */ /* 0x000fe400078e0042 */
[----:B------:R-:W-:Y:S02]  /*66bc0*/  IMAD.MOV.U32 R34, RZ, RZ, R67 ;  /* 0x000000ffff227224 */ /* 0x000fe400078e0043 */
[-C--:B----4-:R-:W-:Y:S08]  /*66bd0*/  HMMA.1688.F32.TF32 R64, R196, R32.reuse, R72 ;  /* 0x00000020c440723c */ /* 0x090ff00000081048 */
[-C--:B------:R-:W-:Y:S01]  /*66be0*/  HMMA.1688.F32.TF32 R68, R200, R32.reuse, R68 ;  /* 0x00000020c844723c */ /* 0x080fe20000081044 */
[----:B------:R-:W-:Y:S04]  /*66bf0*/  STL [R1+0x41f0], R252 ;  /* 0x0041f0fc01007387 */ /* 0x000fe80000100800 */
[----:B------:R-:W-:Y:S10]  /*66c00*/  STL [R1+0x41ec], R34 ;  /* 0x0041ec2201007387 */ /* 0x000ff40000100800 */
[----:B------:R-:W-:Y:S04]  /*66c10*/  STL.64 [R1+0x120], R64 ;  /* 0x0001204001007387 */ /* 0x000fe80000100a00 */
[----:B------:R1:W-:Y:S04]  /*66c20*/  STL.64 [R1+0x128], R66 ;  /* 0x0001284201007387 */ /* 0x0003e80000100a00 */
[----:B------:R-:W-:Y:S04]  /*66c30*/  STL.64 [R1+0x130], R68 ;  /* 0x0001304401007387 */ /* 0x000fe80000100a00 */
[----:B------:R-:W-:Y:S01]  /*66c40*/  STL.64 [R1+0x138], R70 ;  /* 0x0001384601007387 */ /* 0x000fe20000100a00 */
[-C--:B-1----:R-:W-:Y:S03]  /*66c50*/  HMMA.1688.F32.TF32 R64, R208, R32.reuse, R88 ;  /* 0x00000020d040723c */ /* 0x082fe60000081058 */
[----:B------:R-:W-:Y:S04]  /*66c60*/  STL.64 [R1+0x140], R56 ;  /* 0x0001403801007387 */ /* 0x000fe80000100a00 */
[----:B------:R1:W-:Y:S02]  /*66c70*/  STL.64 [R1+0x148], R58 ;  /* 0x0001483a01007387 */ /* 0x0003e40000100a00 */
[----:B-1----:R-:W-:Y:S11]  /*66c80*/  HMMA.1688.F32.TF32 R56, R184, R32, R144 ;  /* 0x00000020b838723c */ /* 0x002ff60000081090 */
[----:B------:R-:W-:Y:S03]  /*66c90*/  @!UPT UIADD3 URZ, URZ, URZ, URZ ;  /* 0x0000003f3f3ff290 */ /* 0x000fe6000fffe03f */
[----:B------:R1:W-:Y:S04]  /*66ca0*/  STL.64 [R1+0x2b0], R64 ;  /* 0x0002b04001007387 */ /* 0x0003e80000100a00 */
[----:B------:R2:W-:Y:S04]  /*66cb0*/  STL.64 [R1+0x2b8], R66 ;  /* 0x0002b84201007387 */ /* 0x0005e80000100a00 */
[----:B------:R-:W-:Y:S04]  /*66cc0*/  STL.64 [R1+0x3b0], R40 ;  /* 0x0003b02801007387 */ /* 0x000fe80000100a00 */
[----:B------:R-:W-:Y:S04]  /*66cd0*/  STL.64 [R1+0x3b8], R42 ;  /* 0x0003b82a01007387 */ /* 0x000fe80000100a00 */
[----:B------:R-:W-:Y:S04]  /*66ce0*/  STL.64 [R1+0x4a0], R56 ;  /* 0x0004a03801007387 */ /* 0x000fe80000100a00 */
[----:B------:R-:W-:Y:S04]  /*66cf0*/  STL.64 [R1+0x4a8], R58 ;  /* 0x0004a83a01007387 */ /* 0x000fe80000100a00 */
[----:B------:R-:W-:Y:S04]  /*66d00*/  STL.64 [R1+0x5b0], R24 ;  /* 0x0005b01801007387 */ /* 0x000fe80000100a00 */
[----:B------:R3:W-:Y:S04]  /*66d10*/  STL.64 [R1+0x5b8], R26 ;  /* 0x0005b81a01007387 */ /* 0x0007e80000100a00 */
[----:B-1----:R-:W4:Y:S04]  /*66d20*/  LDL.LU.64 R64, [R1+0x710] ;  /* 0x0007100001407983 */ /* 0x002f280000300a00 */
[----:B--2---:R-:W4:Y:S01]  /*66d30*/  LDL.LU.64 R66, [R1+0x718] ;  /* 0x0007180001427983 */ /* 0x004f220000300a00 */
[-C--:B---3--:R-:W-:Y:S11]  /*66d40*/  HMMA.1688.F32.TF32 R24, R196, R28.reuse, R48 ;  /* 0x0000001cc418723c */ /* 0x088ff60000081030 */
[----:B------:R-:W-:Y:S11]  /*66d50*/  @!UPT UIADD3 URZ, URZ, URZ, URZ ;  /* 0x0000003f3f3ff290 */ /* 0x000ff6000fffe03f */
[----:B------:R-:W-:Y:S01]  /*66d60*/  @!UPT UIADD3 URZ, URZ, URZ, URZ ;  /* 0x0000003f3f3ff290 */ /* 0x000fe2000fffe03f */
[----:B------:R-:W-:Y:S04]  /*66d70*/  STL.64 [R1+0xd0], R24 ;  /* 0x0000d01801007387 */ /* 0x000fe80000100a00 */
[----:B------:R1:W-:Y:S02]  /*66d80*/  STL.64 [R1+0xd8], R26 ;  /* 0x0000d81a01007387 */ /* 0x0003e40000100a00 */
[-C--:B-1----:R-:W-:Y:S08]  /*66d90*/  HMMA.1688.F32.TF32 R24, R200, R28.reuse, R44 ;  /* 0x0000001cc818723c */ /* 0x082ff0000008102c */
[----:B------:R-:W-:Y:S01]  /*66da0*/  HMMA.1688.F32.TF32 R40, R192, R28, R60 ;  /* 0x0000001cc028723c */ /* 0x000fe2000008103c */
[----:B------:R-:W2:Y:S04]  /*66db0*/  LDL.LU.64 R60, [R1+0x600] ;  /* 0x00060000013c7983 */ /* 0x000ea80000300a00 */
[----:B------:R-:W2:Y:S10]  /*66dc0*/  LDL.LU.64 R62, [R1+0x608] ;  /* 0x00060800013e7983 */ /* 0x000eb40000300a00 */
[----:B------:R-:W-:Y:S04]  /*66dd0*/  STL.64 [R1+0xc0], R24 ;  /* 0x0000c01801007387 */ /* 0x000fe80000100a00 */
[----:B------:R1:W-:Y:S04]  /*66de0*/  STL.64 [R1+0xc8], R26 ;  /* 0x0000c81a01007387 */ /* 0x0003e80000100a00 */
[----:B------:R-:W3:Y:S04]  /*66df0*/  LDL.LU.64 R44, [R1+0x420] ;  /* 0x00042000012c7983 */ /* 0x000ee80000300a00 */
[----:B------:R-:W3:Y:S01]  /*66e00*/  LDL.LU.64 R46, [R1+0x428] ;  /* 0x00042800012e7983 */ /* 0x000ee20000300a00 */
[----:B------:R-:W-:-:S02]  /*66e10*/  IMAD.MOV.U32 R252, RZ, RZ, R40 ;  /* 0x000000fffffc7224 */ /* 0x000fc400078e0028 */
[----:B------:R-:W-:Y:S01]  /*66e20*/  IMAD.MOV.U32 R34, RZ, RZ, R41 ;  /* 0x000000ffff227224 */ /* 0x000fe200078e0029 */
[----:B-1----:R-:W-:Y:S01]  /*66e30*/  HMMA.1688.F32.TF32 R24, R204, R28, R36 ;  /* 0x0000001ccc18723c */ /* 0x002fe20000081024 */
[----:B------:R-:W-:Y:S02]  /*66e40*/  IMAD.MOV.U32 R58, RZ, RZ, R42 ;  /* 0x000000ffff3a7224 */ /* 0x000fe400078e002a */
[----:B------:R-:W-:-:S05]  /*66e50*/  IMAD.MOV.U32 R55, RZ, RZ, R43 ;  /* 0x000000ffff377224 */ /* 0x000fca00078e002b */
[-C--:B------:R-:W-:Y:S01]  /*66e60*/  HMMA.1688.F32.TF32 R40, R208, R28.reuse, R104 ;  /* 0x0000001cd028723c */ /* 0x080fe20000081068 */
[----:B------:R-:W-:Y:S11]  /*66e70*/  LDSM.16.M88.4 R104, [R251+0x34000] ;  /* 0x03400000fb68783b */ /* 0x000ff60000000200 */
[----:B------:R-:W-:Y:S03]  /*66e80*/  @!UPT UIADD3 URZ, URZ, URZ, URZ ;  /* 0x0000003f3f3ff290 */ /* 0x000fe6000fffe03f */
[----:B------:R-:W-:Y:S04]  /*66e90*/  STL.64 [R1+0x100], R24 ;  /* 0x0001001801007387 */ /* 0x000fe80000100a00 */
[----:B------:R1:W-:Y:S04]  /*66ea0*/  STL.64 [R1+0x108], R26 ;  /* 0x0001081a01007387 */ /* 0x0003e80000100a00 */
[----:B------:R-:W-:Y:S04]  /*66eb0*/  STL.64 [R1+0x230], R40 ;  /* 0x0002302801007387 */ /* 0x000fe80000100a00 */
[----:B------:R-:W-:Y:S04]  /*66ec0*/  STL.64 [R1+0x238], R42 ;  /* 0x0002382a01007387 */ /* 0x000fe80000100a00 */
[----:B------:R-:W1:Y:S01]  /*66ed0*/  LDSM.16.M88.4 R40, [R251+0x18000] ;  /* 0x01800000fb28783b */ /* 0x000e620000000200 */
[-C--:B------:R-:W-:Y:S08]  /*66ee0*/  HMMA.1688.F32.TF32 R36, R188, R28.reuse, R124 ;  /* 0x0000001cbc24723c */ /* 0x080ff0000008107c */
[-C--:B-1----:R-:W-:Y:S08]  /*66ef0*/  HMMA.1688.F32.TF32 R24, R184, R28.reuse, R160 ;  /* 0x0000001cb818723c */ /* 0x082ff000000810a0 */
[C---:B------:R-:W-:Y:S07]  /*66f00*/  HMMA.1688.F32.TF32 R20, R212.reuse, R28, R20 ;  /* 0x0000001cd414723c */ /* 0x040fee0000081014 */
[----:B------:R-:W-:Y:S04]  /*66f10*/  STL.64 [R1+0x370], R36 ;  /* 0x0003702401007387 */ /* 0x000fe80000100a00 */
[----:B------:R-:W-:Y:S04]  /*66f20*/  STL.64 [R1+0x378], R38 ;  /* 0x0003782601007387 */ /* 0x000fe80000100a00 */
[----:B------:R-:W4:Y:S04]  /*66f30*/  LDL.LU.64 R48, [R1+0x780] ;  /* 0x0007800001307983 */ /* 0x000f280000300a00 */
[----:B------:R-:W-:Y:S04]  /*66f40*/  STL.64 [R1+0x480], R24 ;  /* 0x0004801801007387 */ /* 0x000fe80000100a00 */
[----:B------:R-:W-:Y:S04]  /*66f50*/  STL.64 [R1+0x488], R26 ;  /* 0x0004881a01007387 */ /* 0x000fe80000100a00 */
[----:B------:R-:W4:Y:S04]  /*66f60*/  LDL.LU.64 R50, [R1+0x788] ;  /* 0x0007880001327983 */ /* 0x000f280000300a00 */
[----:B------:R-:W-:Y:S04]  /*66f70*/  STL.64 [R1+0x590], R20 ;  /* 0x0005901401007387 */ /* 0x000fe80000100a00 */
[----:B------:R-:W-:Y:S04]  /*66f80*/  STL.64 [R1+0x598], R22 ;  /* 0x0005981601007387 */ /* 0x000fe80000100a00 */
[----:B------:R-:W1:Y:S01]  /*66f90*/  LDSM.16.M88.4 R36, [R251+0x1c000] ;  /* 0x01c00000fb24783b */ /* 0x000e620000000200 */
[-C--:B------:R-:W-:Y:S03]  /*66fa0*/  HMMA.1688.F32.TF32 R16, R212, R40.reuse, R16 ;  /* 0x00000028d410723c */ /* 0x080fe60000081010 */
[----:B------:R-:W1:Y:S04]  /*66fb0*/  LDSM.16.M88.4 R24, [R251+0x20000] ;  /* 0x02000000fb18783b */ /* 0x000e680000000200 */
[----:B------:R-:W1:Y:S01]  /*66fc0*/  LDSM.16.M88.4 R20, [R251+0x24000] ;  /* 0x02400000fb14783b */ /* 0x000e620000000200 */
[-C--:B--2---:R-:W-:Y:S08]  /*66fd0*/  HMMA.1688.F32.TF32 R60, R196, R40.reuse, R60 ;  /* 0x00000028c43c723c */ /* 0x084ff0000008103c */
[-C--:B---3--:R-:W-:Y:S11]  /*66fe0*/  HMMA.1688.F32.TF32 R44, R200, R40.reuse, R44 ;  /* 0x00000028c82c723c */ /* 0x088ff6000008102c */
[----:B------:R-:W-:Y:S04]  /*66ff0*/  @!UPT UIADD3 URZ, URZ, URZ, URZ ;  /* 0x0000003f3f3ff290 */ /* 0x000fe8000fffe03f */
[----:B------:R-:W-:Y:S04]  /*67000*/  STL.64 [R1+0x80], R60 ;  /* 0x0000803c01007387 */ /* 0x000fe80000100a00 */
[----:B------:R-:W-:Y:S04]  /*67010*/  STL.64 [R1+0x88], R62 ;  /* 0x0000883e01007387 */ /* 0x000fe80000100a00 */
[----:B------:R2:W-:Y:S01]  /*67020*/  STL.64 [R1+0x70], R44 ;  /* 0x0000702c01007387 */ /* 0x0005e20000100a00 */
[----:B------:R-:W-:Y:S02]  /*67030*/  IMAD.MOV.U32 R29, RZ, RZ, R46 ;  /* 0x000000ffff1d7224 */ /* 0x000fe400078e002e */
[----:B------:R-:W-:Y:S01]  /*67040*/  IMAD.MOV.U32 R28, RZ, RZ, R47 ;  /* 0x000000ffff1c7224 */ /* 0x000fe200078e002f */
[----:B------:R-:W3:Y:S04]  /*67050*/  LDL.LU.64 R68, [R1+0x6d0] ;  /* 0x0006d00001447983 */ /* 0x000ee80000300a00 */
[----:B------:R-:W3:Y:S04]  /*67060*/  LDL.LU.64 R70, [R1+0x6d8] ;  /* 0x0006d80001467983 */ /* 0x000ee80000300a00 */
[----:B------:R-:W-:Y:S04]  /*67070*/  STL.64 [R1+0x4160], R30 ;  /* 0x0041601e01007387 */ /* 0x000fe80000100a00 */
[----:B------:R1:W-:Y:S04]  /*67080*/  STL.64 [R1+0x4158], R28 ;  /* 0x0041581c01007387 */ /* 0x0003e80000100a00 */
[----:B--2---:R-:W2:Y:S04]  /*67090*/  LDL.LU.64 R44, [R1+0x5d0] ;  /* 0x0005d000012c7983 */ /* 0x004ea80000300a00 */
[----:B------:R-:W2:Y:S01]  /*670a0*/  LDL.LU.64 R46, [R1+0x5d8] ;  /* 0x0005d800012e7983 */ /* 0x000ea20000300a00 */
[-C--:B-1----:R-:W-:Y:S11]  /*670b0*/  HMMA.1688.F32.TF32 R28, R204, R40.reuse, R224 ;  /* 0x00000028cc1c723c */ /* 0x082ff600000810e0 */
[----:B------:R-:W-:Y:S11]  /*670c0*/  @!UPT UIADD3 URZ, URZ, URZ, URZ ;  /* 0x0000003f3f3ff290 */ /* 0x000ff6000fffe03f */
[----:B------:R-:W-:Y:S01]  /*670d0*/  @!UPT UIADD3 URZ, URZ, URZ, URZ ;  /* 0x0000003f3f3ff290 */ /* 0x000fe2000fffe03f */
[----:B------:R1:W-:Y:S04]  /*670e0*/  STL.64 [R1+0xa0], R28 ;  /* 0x0000a01c01007387 */ /* 0x0003e80000100a00 */
[----:B------:R4:W-:Y:S04]  /*670f0*/  STL.64 [R1+0xa8], R30 ;  /* 0x0000a81e01007387 */ /* 0x0009e80000100a00 */
[----:B-1----:R-:W2:Y:S04]  /*67100*/  LDL.LU.64 R28, [R1+0x270] ;  /* 0x00027000011c7983 */ /* 0x002ea80000300a00 */
[----:B----4-:R-:W4:Y:S01]  /*67110*/  LDL.LU.64 R30, [R1+0x278] ;  /* 0x00027800011e7983 */ /* 0x010f220000300a00 */
[-C--:B------:R-:W-:Y:S08]  /*67120*/  HMMA.1688.F32.TF32 R64, R192, R40.reuse, R64 ;  /* 0x00000028c040723c */ /* 0x080ff00000081040 */
[-C--:B------:R-:W-:Y:S01]  /*67130*/  HMMA.1688.F32.TF32 R60, R208, R40.reuse, R96 ;  /* 0x00000028d03c723c */ /* 0x080fe20000081060 */
[----:B------:R-:W-:Y:S01]  /*67140*/  IMAD.MOV.U32 R180, RZ, RZ, R16 ;  /* 0x000000ffffb47224 */ /* 0x000fe200078e0010 */
[----:B------:R-:W-:Y:S11]  /*67150*/  LDSM.16.M88.4 R96, [R251+0x3c000] ;  /* 0x03c00000fb60783b */ /* 0x000ff60000000200 */
[----:B------:R-:W-:Y:S03]  /*67160*/  @!UPT UIADD3 URZ, URZ, URZ, URZ ;  /* 0x0000003f3f3ff290 */ /* 0x000fe6000fffe03f */
[----:B------:R-:W-:Y:S02]  /*67170*/  IMAD.MOV.U32 R182, RZ, RZ, R64 ;  /* 0x000000ffffb67224 */ /* 0x000fe400078e0040 */
[----:B------:R-:W-:Y:S02]  /*67180*/  IMAD.MOV.U32 R3, RZ, RZ, R65 ;  /* 0x000000ffff037224 */ /* 0x000fe400078e0041 */
[----:B------:R-:W-:Y:S02]  /*67190*/  IMAD.MOV.U32 R33, RZ, RZ, R66 ;  /* 0x000000ffff217224 */ /* 0x000fe400078e0042 */
[----:B------:R-:W-:Y:S01]  /*671a0*/  IMAD.MOV.U32 R32, RZ, RZ, R67 ;  /* 0x000000ffff207224 */ /* 0x000fe200078e0043 */
[----:B------:R-:W-:Y:S01]  /*671b0*/  STL.64 [R1+0xf0], R60 ;  /* 0x0000f03c01007387 */ /* 0x000fe20000100a00 */
[----:B------:R-:W-:Y:S03]  /*671c0*/  HMMA.1688.F32.TF32 R64, R188, R40, R112 ;  /* 0x00000028bc40723c */ /* 0x000fe60000081070 */
[----:B------:R1:W-:Y:S01]  /*671d0*/  STL.64 [R1+0xf8], R62 ;  /* 0x0000f83e01007387 */ /* 0x0003e20000100a00 */
[----:B------:R-:W-:-:S02]  /*671e0*/  IMAD.MOV.U32 R181, RZ, RZ, R17 ;  /* 0x000000ffffb57224 */ /* 0x000fc400078e0011 */
[----:B------:R-:W-:Y:S01]  /*671f0*/  IMAD.MOV.U32 R56, RZ, RZ, R18 ;  /* 0x000000ffff387224 */ /* 0x000fe200078e0012 */
[----:B------:R-:W2:Y:S01]  /*67200*/  LDSM.16.M88.4 R112, [R251+0x2c000] ;  /* 0x02c00000fb70783b */ /* 0x000ea20000000200 */
[----:B-1----:R-:W-:Y:S01]  /*67210*/  HMMA.1688.F32.TF32 R60, R184, R40, R148 ;  /* 0x00000028b83c723c */ /* 0x002fe20000081094 */
[----:B------:R-:W-:Y:S11]  /*67220*/  IMAD.MOV.U32 R57, RZ, RZ, R19 ;  /* 0x000000ffff397224 */ /* 0x000ff600078e0013 */
[----:B------:R-:W-:Y:S03]  /*67230*/  @!UPT UIADD3 URZ, URZ, URZ, URZ ;  /* 0x0000003f3f3ff290 */ /* 0x000fe6000fffe03f */
[----:B------:R1:W-:Y:S04]  /*67240*/  STL.64 [R1+0x340], R64 ;  /* 0x0003404001007387 */ /* 0x0003e80000100a00 */
[----:B------:R1:W-:Y:S01]  /*67250*/  STL.64 [R1+0x348], R66 ;  /* 0x0003484201007387 */ /* 0x0003e20000100a00 */
[----:B------:R-:W-:Y:S03]  /*67260*/  HMMA.1688.F32.TF32 R16, R192, R36, R48 ;  /* 0x00000024c010723c */ /* 0x000fe60000081030 */
[----:B------:R1:W-:Y:S04]  /*67270*/  STL.64 [R1+0x450], R60 ;  /* 0x0004503c01007387 */ /* 0x0003e80000100a00 */
[----:B------:R1:W-:Y:S04]  /*67280*/  STL.64 [R1+0x458], R62 ;  /* 0x0004583e01007387 */ /* 0x0003e80000100a00 */
[----:B------:R-:W-:Y:S04]  /*67290*/  STL [R1+0x40c4], R180 ;  /* 0x0040c4b401007387 */ /* 0x000fe80000100800 */
[----:B------:R-:W-:Y:S04]  /*672a0*/  STL [R1+0x40c0], R181 ;  /* 0x0040c0b501007387 */ /* 0x000fe80000100800 */
[----:B------:R-:W-:Y:S04]  /*672b0*/  STL [R1+0x40bc], R56 ;  /* 0x0040bc3801007387 */ /* 0x000fe80000100800 */
[----:B------:R-:W-:Y:S04]  /*672c0*/  STL [R1+0x40b8], R57 ;  /* 0x0040b83901007387 */ /* 0x000fe80000100800 */
[----:B-1----:R-:W4:Y:S04]  /*672d0*/  LDL.LU.64 R64, [R1+0x7f0] ;  /* 0x0007f00001407983 */ /* 0x002f280000300a00 */
[----:B------:R-:W4:Y:S04]  /*672e0*/  LDL.LU.64 R66, [R1+0x7f8] ;  /* 0x0007f80001427983 */ /* 0x000f280000300a00 */
[----:B------:R-:W4:Y:S04]  /*672f0*/  LDL.LU.64 R60, [R1+0x6f0] ;  /* 0x0006f000013c7983 */ /* 0x000f280000300a00 */
[----:B------:R-:W4:Y:S04]  /*67300*/  LDL.LU.64 R62, [R1+0x6f8] ;  /* 0x0006f800013e7983 */ /* 0x000f280000300a00 */
[----:B------:R-:W4:Y:S04]  /*67310*/  LDL.LU.64 R72, [R1+0x5e0] ;  /* 0x0005e00001487983 */ /* 0x000f280000300a00 */
[----:B------:R-:W4:Y:S01]  /*67320*/  LDL.LU.64 R74, [R1+0x5e8] ;  /* 0x0005e800014a7983 */ /* 0x000f220000300a00 */
[----:B------:R-:W-:-:S02]  /*67330*/  IMAD.MOV.U32 R183, RZ, RZ, R16 ;  /* 0x000000ffffb77224 */ /* 0x000fc400078e0010 */
[----:B------:R-:W-:Y:S01]  /*67340*/  IMAD.MOV.U32 R59, RZ, RZ, R17 ;  /* 0x000000ffff3b7224 */ /* 0x000fe200078e0011 */
[----:B------:R-:W4:Y:S01]  /*67350*/  LDL.LU.64 R48, [R1+0x290] ;  /* 0x0002900001307983 */ /* 0x000f220000300a00 */
[----:B------:R-:W-:Y:S02]  /*67360*/  IMAD.MOV.U32 R178, RZ, RZ, R18 ;  /* 0x000000ffffb27224 */ /* 0x000fe400078e0012 */
[----:B------:R-:W-:Y:S01]  /*67370*/  IMAD.MOV.U32 R179, RZ, RZ, R19 ;  /* 0x000000ffffb37224 */ /* 0x000fe200078e0013 */
[----:B------:R-:W4:Y:S01]  /*67380*/  LDL.LU.64 R50, [R1+0x298] ;  /* 0x0002980001327983 */ /* 0x000f220000300a00 */
[-C--:B---3--:R-:W-:Y:S08]  /*67390*/  HMMA.1688.F32.TF32 R16, R196, R36.reuse, R68 ;  /* 0x00000024c410723c */ /* 0x088ff00000081044 */
[-C--:B--2---:R-:W-:Y:S11]  /*673a0*/  HMMA.1688.F32.TF32 R44, R200, R36.reuse, R44 ;  /* 0x00000024c82c723c */ /* 0x084ff6000008102c */
[----:B------:R-:W-:Y:S04]  /*673b0*/  @!UPT UIADD3 URZ, URZ, URZ, URZ ;  /* 0x0000003f3f3ff290 */ /* 0x000fe8000fffe03f */
[----:B------:R-:W-:Y:S04]  /*673c0*/  STL.64 [R1+0x4140], R18 ;  /* 0x0041401201007387 */ /* 0x000fe80000100a00 */
[----:B------:R4:W-:Y:S04]  /*673d0*/  STL.64 [R1+0x4138], R16 ;  /* 0x0041381001007387 */ /* 0x0009e80000100a00 */
[----:B------:R-:W-:Y:S01]  /*673e0*/  STL.64 [R1+0x4150], R46 ;  /* 0x0041502e01007387 */ /* 0x000fe20000100a00 */
[-C--:B----4-:R-:W-:Y:S03]  /*673f0*/  HMMA.1688.F32.TF32 R16, R204, R36.reuse, R28 ;  /* 0x00000024cc10723c */ /* 0x090fe6000008101c */
[----:B------:R1:W-:Y:S04]  /*67400*/  STL.64 [R1+0x4148], R44 ;  /* 0x0041482c01007387 */ /* 0x0003e80000100a00 */
[----:B------:R-:W2:Y:S04]  /*67410*/  LDL.LU.64 R68, [R1+0x800] ;  /* 0x0008000001447983 */ /* 0x000ea80000300a00 */
[----:B------:R-:W2:Y:S11]  /*67420*/  LDL.LU.64 R70, [R1+0x808] ;  /* 0x0008080001467983 */ /* 0x000eb60000300a00 */
[----:B------:R-:W-:Y:S01]  /*67430*/  @!UPT UIADD3 URZ, URZ, URZ, URZ ;  /* 0x0000003f3f3ff290 */ /* 0x000fe2000fffe03f */
[----:B------:R3:W-:Y:S04]  /*67440*/  STL.64 [R1+0x50], R16 ;  /* 0x0000501001007387 */ /* 0x0007e80000100a00 */
[----:B------:R4:W-:Y:S04]  /*67450*/  STL.64 [R1+0x58], R18 ;  /* 0x0000581201007387 */ /* 0x0009e80000100a00 */
[----:B-1----:R-:W2:Y:S04]  /*67460*/  LDL.LU.64 R44, [R1+0x770] ;  /* 0x00077000012c7983 */ /* 0x002ea80000300a00 */
[----:B------:R-:W2:Y:S04]  /*67470*/  LDL.LU.64 R46, [R1+0x778] ;  /* 0x00077800012e7983 */ /* 0x000ea80000300a00 */
[----:B------:R-:W2:Y:S04]  /*67480*/  LDL.LU.64 R28, [R1+0x660] ;  /* 0x00066000011c7983 */ /* 0x000ea80000300a00 */
[----:B------:R-:W2:Y:S04]  /*67490*/  LDL.LU.64 R30, [R1+0x668] ;  /* 0x00066800011e7983 */ /* 0x000ea80000300a00 */
[----:B---3--:R-:W3:Y:S04]  /*674a0*/  LDL.LU.64 R16, [R1+0x530] ;  /* 0x0005300001107983 */ /* 0x008ee80000300a00 */
[----:B----4-:R-:W3:Y:S01]  /*674b0*/  LDL.LU.64 R18, [R1+0x538] ;  /* 0x0005380001127983 */ /* 0x010ee20000300a00 */
[-C--:B------:R-:W-:Y:S08]  /*674c0*/  HMMA.1688.F32.TF32 R84, R208, R36.reuse, R128 ;  /* 0x00000024d054723c */ /* 0x080ff00000081080 */
[-C--:B------:R-:W-:Y:S08]  /*674d0*/  HMMA.1688.F32.TF32 R80, R188, R36.reuse, R152 ;  /* 0x00000024bc50723c */ /* 0x080ff00000081098 */
[-C--:B------:R-:W-:Y:S08]  /*674e0*/  HMMA.1688.F32.TF32 R76, R184, R36.reuse, R164 ;  /* 0x00000024b84c723c */ /* 0x080ff000000810a4 */
[----:B------:R-:W-:Y:S01]  /*674f0*/  HMMA.1688.F32.TF32 R12, R212, R36, R12 ;  /* 0x00000024d40c723c */ /* 0x000fe2000008100c */
[----:B------:R-:W-:Y:S04]  /*67500*/  STL.64 [R1+0xe0], R84 ;  /* 0x0000e05401007387 */ /* 0x000fe80000100a00 */
[----:B------:R-:W-:Y:S04]  /*67510*/  STL.64 [R1+0xe8], R86 ;  /* 0x0000e85601007387 */ /* 0x000fe80000100a00 */
[----:B------:R-:W-:Y:S04]  /*67520*/  STL.64 [R1+0x300], R80 ;  /* 0x0003005001007387 */ /* 0x000fe80000100a00 */
[----:B------:R-:W-:Y:S04]  /*67530*/  STL.64 [R1+0x308], R82 ;  /* 0x0003085201007387 */ /* 0x000fe80000100a00 */
[----:B------:R-:W-:Y:S01]  /*67540*/  STL.64 [R1+0x4168], R38 ;  /* 0x0041682601007387 */ /* 0x000fe20000100a00 */
[-C--:B------:R-:W-:Y:S03]  /*67550*/  HMMA.1688.F32.TF32 R64, R192, R24.reuse, R64 ;  /* 0x00000018c040723c */ /* 0x080fe60000081040 */
[----:B------:R-:W-:Y:S04]  /*67560*/  STL.64 [R1+0x3e0], R76 ;  /* 0x0003e04c01007387 */ /* 0x000fe80000100a00 */
[----:B------:R-:W-:Y:S01]  /*67570*/  STL.64 [R1+0x3e8], R78 ;  /* 0x0003e84e01007387 */ /* 0x000fe20000100a00 */
[-C--:B------:R-:W-:Y:S03]  /*67580*/  HMMA.1688.F32.TF32 R60, R196, R24.reuse, R60 ;  /* 0x00000018c43c723c */ /* 0x080fe6000008103c */
[----:B------:R-:W-:Y:S04]  /*67590*/  STL.64 [R1+0x500], R12 ;  /* 0x0005000c01007387 */ /* 0x000fe80000100a00 */
[----:B------:R1:W-:Y:S02]  /*675a0*/  STL.64 [R1+0x508], R14 ;  /* 0x0005080e01007387 */ /* 0x0003e40000100a00 */
[-C--:B-1----:R-:W-:Y:S06]  /*675b0*/  HMMA.1688.F32.TF32 R12, R200, R24.reuse, R72 ;  /* 0x00000018c80c723c */ /* 0x082fec0000081048 */
[----:B------:R-:W-:Y:S04]  /*675c0*/  STL.64 [R1+0x4178], R66 ;  /* 0x0041784201007387 */ /* 0x000fe80000100a00 */
[----:B------:R-:W-:Y:S01]  /*675d0*/  STL.64 [R1+0x4170], R64 ;  /* 0x0041704001007387 */ /* 0x000fe20000100a00 */
[-C--:B------:R-:W-:Y:S03]  /*675e0*/  HMMA.1688.F32.TF32 R48, R204, R24.reuse, R48 ;  /* 0x00000018cc30723c */ /* 0x080fe60000081030 */
[----:B------:R-:W-:Y:S04]  /*675f0*/  STL.64 [R1+0x4188], R62 ;  /* 0x0041883e01007387 */ /* 0x000fe80000100a00 */
[----:B------:R1:W-:Y:S01]  /*67600*/  STL.64 [R1+0x4180], R60 ;  /* 0x0041803c01007387 */ /* 0x0003e20000100a00 */
[-C--:B------:R-:W-:Y:S08]  /*67610*/  HMMA.1688.F32.TF32 R36, R188, R24.reuse, R132 ;  /* 0x00000018bc24723c */ /* 0x080ff00000081084 */
[-C--:B-1----:R-:W-:Y:S01]  /*67620*/  HMMA.1688.F32.TF32 R60, R208, R24.reuse, R136 ;  /* 0x00000018d03c723c */ /* 0x082fe20000081088 */
[----:B------:R-:W-:Y:S04]  /*67630*/  STL.64 [R1+0x4198], R14 ;  /* 0x0041980e01007387 */ /* 0x000fe80000100a00 */
[----:B------:R1:W-:Y:S03]  /*67640*/  STL.64 [R1+0x4190], R12 ;  /* 0x0041900c01007387 */ /* 0x0003e60000100a00 */
[-C--:B-1----:R-:W-:Y:S01]  /*67650*/  HMMA.1688.F32.TF32 R12, R184, R24.reuse, R168 ;  /* 0x00000018b80c723c */ /* 0x082fe200000810a8 */
[----:B------:R-:W-:Y:S11]  /*67660*/  STL [R1+0x4130], R51 ;  /* 0x0041303301007387 */ /* 0x000ff60000100800 */
[----:B------:R-:W-:Y:S03]  /*67670*/  @!UPT UIADD3 URZ, URZ, URZ, URZ ;  /* 0x0000003f3f3ff290 */ /* 0x000fe6000fffe03f */
[----:B------:R-:W-:Y:S04]  /*67680*/  STL.64 [R1+0x60], R60 ;  /* 0x0000603c01007387 */ /* 0x000fe80000100a00 */
[----:B------:R-:W-:Y:S01]  /*67690*/  STL.64 [R1+0x68], R62 ;  /* 0x0000683e01007387 */ /* 0x000fe20000100a00 */
[----:B------:R-:W-:Y:S03]  /*676a0*/  HMMA.1688.F32.TF32 R8, R212, R24, R8 ;  /* 0x00000018d408723c */ /* 0x000fe60000081008 */
[----:B------:R-:W-:Y:S04]  /*676b0*/  STL.64 [R1+0x270], R36 ;  /* 0x0002702401007387 */ /* 0x000fe80000100a00 */
[----:B------:R-:W-:Y:S04]  /*676c0*/  STL.64 [R1+0x278], R38 ;  /* 0x0002782601007387 */ /* 0x000fe80000100a00 */
[----:B------:R-:W-:Y:S04]  /*676d0*/  STL.64 [R1+0x41b0], R26 ;  /* 0x0041b01a01007387 */ /* 0x000fe80000100a00 */
[----:B------:R-:W-:Y:S04]  /*676e0*/  STL.64 [R1+0x3c0], R12 ;  /* 0x0003c00c01007387 */ /* 0x000fe80000100a00 */
[----:B------:R1:W-:Y:S02]  /*676f0*/  STL.64 [R1+0x3c8], R14 ;  /* 0x0003c80e01007387 */ /* 0x0003e40000100a00 */
[-C--:B-1----:R-:W-:Y:S02]  /*67700*/  HMMA.1688.F32.TF32 R12, R208, R20.reuse, R228 ;  /* 0x00000014d00c723c */ /* 0x082fe400000810e4 */
[----:B------:R-:W-:Y:S04]  /*67710*/  STL.64 [R1+0x4d0], R8 ;  /* 0x0004d00801007387 */ /* 0x000fe80000100a00 */
[----:B------:R-:W-:Y:S02]  /*67720*/  STL.64 [R1+0x4d8], R10 ;  /* 0x0004d80a01007387 */ /* 0x000fe40000100a00 */
[----:B------:R-:W-:Y:S11]  /*67730*/  HMMA.1688.F32.TF32 R4, R212, R20, R4 ;  /* 0x00000014d404723c */ /* 0x000ff60000081004 */
[----:B------:R-:W-:Y:S04]  /*67740*/  @!UPT UIADD3 URZ, URZ, URZ, URZ ;  /* 0x0000003f3f3ff290 */ /* 0x000fe8000fffe03f */
[----:B------:R-:W-:Y:S01]  /*67750*/  STL [R1+0x44], R13 ;  /* 0x0000440d01007387 */ /* 0x000fe20000100800 */
[----:B------:R-:W-:-:S03]  /*67760*/  IMAD.MOV.U32 R51, RZ, RZ, R12 ;  /* 0x000000ffff337224 */ /* 0x000fc600078e000c */
[----:B------:R1:W-:Y:S04]  /*67770*/  STL.64 [R1+0x48], R14 ;  /* 0x0000480e01007387 */ /* 0x0003e80000100a00 */
[----:B------:R-:W4:Y:S01]  /*67780*/  LDL.LU.64 R88, [R1+0x8c0] ;  /* 0x0008c00001587983 */ /* 0x000f220000300a00 */
[-C--:B-1----:R-:W-:Y:S08]  /*67790*/  HMMA.1688.F32.TF32 R12, R184, R20.reuse, R216 ;  /* 0x00000014b80c723c */ /* 0x082ff000000810d8 */
[-C--:B---3--:R-:W-:Y:S08]  /*677a0*/  HMMA.1688.F32.TF32 R72, R204, R20.reuse, R16 ;  /* 0x00000014cc48723c */ /* 0x088ff00000081010 */
[-C--:B------:R-:W-:Y:S11]  /*677b0*/  HMMA.1688.F32.TF32 R16, R188, R20.reuse, R220 ;  /* 0x00000014bc10723c */ /* 0x080ff600000810dc */
[----:B------:R-:W-:Y:S11]  /*677c0*/  @!UPT UIADD3 URZ, URZ, URZ, URZ ;  /* 0x0000003f3f3ff290 */ /* 0x000ff6000fffe03f */
[----:B------:R-:W-:Y:S01]  /*677d0*/  @!UPT UIADD3 URZ, URZ, URZ, URZ ;  /* 0x0000003f3f3ff290 */ /* 0x000fe2000fffe03f */
[----:B------:R-:W-:Y:S04]  /*677e0*/  STL.64 [R1+0x220], R16 ;  /* 0x0002201001007387 */ /* 0x000fe80000100a00 */
[----:B------:R-:W-:Y:S04]  /*677f0*/  STL.64 [R1+0x228], R18 ;  /* 0x0002281201007387 */ /* 0x000fe80000100a00 */
[----:B------:R-:W4:Y:S04]  /*67800*/  LDL.LU.64 R90, [R1+0x8c8] ;  /* 0x0008c800015a7983 */ /* 0x000f280000300a00 */
[----:B------:R1:W-:Y:S04]  /*67810*/  STL.64 [R1+0x3a0], R12 ;  /* 0x0003a00c01007387 */ /* 0x0003e80000100a00 */
        /* <DEDUP_REMOVED lines=9> */
[----:B------:R-:W-:Y:S04]  /*678b0*/  STL.64 [R1+0x490], R4 ;  /* 0x0004900401007387 */ /* 0x000fe80000100a00 */
[----:B------:R4:W-:Y:S04]  /*678c0*/  STL.64 [R1+0x498], R6 ;  /* 0x0004980601007387 */ /* 0x0009e80000100a00 */
[----:B-1----:R-:W4:Y:S04]  /*678d0*/  LDL.LU.64 R12, [R1+0x870] ;  /* 0x00087000010c7983 */ /* 0x002f280000300a00 */
[----:B---3--:R-:W3:Y:S01]  /*678e0*/  LDL.LU.64 R14, [R1+0x878] ;  /* 0x00087800010e7983 */ /* 0x008ee20000300a00 */
[-C--:B--2---:R-:W-:Y:S03]  /*678f0*/  HMMA.1688.F32.TF32 R8, R196, R20.reuse, R44 ;  /* 0x00000014c408723c */ /* 0x084fe6000008102c */
[----:B------:R-:W2:Y:S04]  /*67900*/  LDL.LU.64 R120, [R1+0x860] ;  /* 0x0008600001787983 */ /* 0x000ea80000300a00 */
[----:B------:R-:W2:Y:S04]  /*67910*/  LDL.LU.64 R122, [R1+0x868] ;  /* 0x00086800017a7983 */ /* 0x000ea80000300a00 */
[----:B------:R-:W2:Y:S04]  /*67920*/  LDL.LU.64 R44, [R1+0x850] ;  /* 0x00085000012c7983 */ /* 0x000ea80000300a00 */
[----:B------:R-:W2:Y:S04]  /*67930*/  LDL.LU.64 R46, [R1+0x858] ;  /* 0x00085800012e7983 */ /* 0x000ea80000300a00 */
[----:B------:R-:W2:Y:S04]  /*67940*/  LDL.LU.64 R60, [R1+0x840] ;  /* 0x00084000013c7983 */ /* 0x000ea80000300a00 */
[----:B------:R-:W2:Y:S04]  /*67950*/  LDL.LU.64 R62, [R1+0x848] ;  /* 0x00084800013e7983 */ /* 0x000ea80000300a00 */
[----:B------:R-:W2:Y:S01]  /*67960*/  LDL.LU.64 R36, [R1+0x830] ;  /* 0x0008300001247983 */ /* 0x000ea20000300a00 */
[-C--:B------:R-:W-:Y:S03]  /*67970*/  HMMA.1688.F32.TF32 R76, R192, R20.reuse, R68 ;  /* 0x00000014c04c723c */ /* 0x080fe60000081044 */
[----:B------:R-:W2:Y:S04]  /*67980*/  LDL.LU.64 R38, [R1+0x838] ;  /* 0x0008380001267983 */ /* 0x000ea80000300a00 */
[----:B------:R-:W2:Y:S01]  /*67990*/  LDL.LU.64 R16, [R1+0x820] ;  /* 0x0008200001107983 */ /* 0x000ea20000300a00 */
[----:B------:R-:W-:Y:S03]  /*679a0*/  HMMA.1688.F32.TF32 R68, R200, R20, R28 ;  /* 0x00000014c844723c */ /* 0x000fe6000008101c */
[----:B------:R-:W2:Y:S04]  /*679b0*/  LDL.LU.64 R18, [R1+0x828] ;  /* 0x0008280001127983 */ /* 0x000ea80000300a00 */
[----:B------:R-:W2:Y:S04]  /*679c0*/  LDL.LU.64 R144, [R1+0x810] ;  /* 0x0008100001907983 */ /* 0x000ea80000300a00 */
[----:B------:R-:W2:Y:S04]  /*679d0*/  LDL.LU.64 R146, [R1+0x818] ;  /* 0x0008180001927983 */ /* 0x000ea80000300a00 */
[----:B------:R-:W2:Y:S04]  /*679e0*/  LDL.LU.64 R28, [R1+0x7e0] ;  /* 0x0007e000011c7983 */ /* 0x000ea80000300a00 */
[----:B------:R-:W2:Y:S04]  /*679f0*/  LDL.LU.64 R30, [R1+0x7e8] ;  /* 0x0007e800011e7983 */ /* 0x000ea80000300a00 */
[----:B------:R-:W2:Y:S01]  /*67a00*/  LDL.LU R251, [R1+0x41f4] ;  /* 0x0041f40001fb7983 */ /* 0x000ea20000300800 */
[C---:B----4-:R-:W-:Y:S08]  /*67a10*/  HMMA.1688.F32.TF32 R88, R192.reuse, R116, R88 ;  /* 0x00000074c058723c */ /* 0x050ff00000081058 */
[C---:B------:R-:W-:Y:S01]  /*67a20*/  HMMA.1688.F32.TF32 R92, R192.reuse, R112, R24 ;  /* 0x00000070c05c723c */ /* 0x040fe20000081018 */
[----:B------:R-:W4:Y:S04]  /*67a30*/  LDL.LU.64 R24, [R1+0x7d0] ;  /* 0x0007d00001187983 */ /* 0x000f280000300a00 */
[----:B------:R-:W4:Y:S03]  /*67a40*/  LDL.LU.64 R26, [R1+0x7d8] ;  /* 0x0007d800011a7983 */ /* 0x000f260000300a00 */
[C---:B------:R-:W-:Y:S01]  /*67a50*/  HMMA.1688.F32.TF32 R4, R192.reuse, R108, R84 ;  /* 0x0000006cc004723c */ /* 0x040fe20000081054 */
[----:B------:R-:W4:Y:S04]  /*67a60*/  LDL.LU.64 R140, [R1+0x7c0] ;  /* 0x0007c000018c7983 */ /* 0x000f280000300a00 */
[----:B------:R-:W4:Y:S03]  /*67a70*/  LDL.LU.64 R142, [R1+0x7c8] ;  /* 0x0007c800018e7983 */ /* 0x000f260000300a00 */
[C---:B------:R-:W-:Y:S08]  /*67a80*/  HMMA.1688.F32.TF32 R80, R192.reuse, R104, R80 ;  /* 0x00000068c050723c */ /* 0x040ff00000081050 */
[C---:B------:R-:W-:Y:S01]  /*67a90*/  HMMA.1688.F32.TF32 R84, R192.reuse, R100, R64 ;  /* 0x00000064c054723c */ /* 0x040fe20000081040 */
[----:B------:R-:W4:Y:S04]  /*67aa0*/  LDL.LU.64 R64, [R1+0x7b0] ;  /* 0x0007b00001407983 */ /* 0x000f280000300a00 */
[----:B------:R-:W4:Y:S03]  /*67ab0*/  LDL.LU.64 R66, [R1+0x7b8] ;  /* 0x0007b80001427983 */ /* 0x000f260000300a00 */
[----:B---3--:R-:W-:Y:S01]  /*67ac0*/  HMMA.1688.F32.TF32 R192, R192, R96, R12 ;  /* 0x00000060c0c0723c */ /* 0x008fe2000008100c */
[----:B------:R-:W3:Y:S04]  /*67ad0*/  LDL.LU.64 R12, [R1+0x7a0] ;  /* 0x0007a000010c7983 */ /* 0x000ee80000300a00 */
[----:B------:R-:W3:Y:S03]  /*67ae0*/  LDL.LU.64 R14, [R1+0x7a8] ;  /* 0x0007a800010e7983 */ /* 0x000ee60000300a00 */
[C---:B--2---:R-:W-:Y:S08]  /*67af0*/  HMMA.1688.F32.TF32 R136, R196.reuse, R116, R120 ;  /* 0x00000074c488723c */ /* 0x044ff00000081078 */
[C---:B------:R-:W-:Y:S01]  /*67b00*/  HMMA.1688.F32.TF32 R124, R196.reuse, R112, R44 ;  /* 0x00000070c47c723c */ /* 0x040fe2000008102c */
[----:B------:R-:W2:Y:S04]  /*67b10*/  LDL.LU.64 R44, [R1+0x790] ;  /* 0x00079000012c7983 */ /* 0x000ea80000300a00 */
[----:B------:R-:W2:Y:S03]  /*67b20*/  LDL.LU.64 R46, [R1+0x798] ;  /* 0x00079800012e7983 */ /* 0x000ea60000300a00 */
        /* <DEDUP_REMOVED lines=9> */
[----:B------:R-:W-:Y:S08]  /*67bc0*/  HMMA.1688.F32.TF32 R196, R196, R96, R144 ;  /* 0x00000060c4c4723c */ /* 0x000ff00000081090 */
[C---:B------:R-:W-:Y:S01]  /*67bd0*/  HMMA.1688.F32.TF32 R148, R200.reuse, R116, R28 ;  /* 0x00000074c894723c */ /* 0x040fe2000008101c */
[----:B------:R-:W2:Y:S04]  /*67be0*/  LDL.LU.64 R28, [R1+0x730] ;  /* 0x00073000011c7983 */ /* 0x000ea80000300a00 */
[----:B------:R-:W2:Y:S03]  /*67bf0*/  LDL.LU.64 R30, [R1+0x738] ;  /* 0x00073800011e7983 */ /* 0x000ea60000300a00 */
[C---:B----4-:R-:W-:Y:S01]  /*67c00*/  HMMA.1688.F32.TF32 R156, R200.reuse, R112, R24 ;  /* 0x00000070c89c723c */ /* 0x050fe20000081018 */
[----:B------:R-:W4:Y:S04]  /*67c10*/  LDL.LU.64 R24, [R1+0x720] ;  /* 0x0007200001187983 */ /* 0x000f280000300a00 */
[----:B------:R-:W4:Y:S03]  /*67c20*/  LDL.LU.64 R26, [R1+0x728] ;  /* 0x00072800011a7983 */ /* 0x000f260000300a00 */
[C---:B---3--:R-:W-:Y:S01]  /*67c30*/  HMMA.1688.F32.TF32 R144, R200.reuse, R100, R12 ;  /* 0x00000064c890723c */ /* 0x048fe2000008100c */
[----:B------:R-:W3:Y:S04]  /*67c40*/  LDL.LU.64 R12, [R1+0x700] ;  /* 0x00070000010c7983 */ /* 0x000ee80000300a00 */
[----:B------:R-:W3:Y:S03]  /*67c50*/  LDL.LU.64 R14, [R1+0x708] ;  /* 0x00070800010e7983 */ /* 0x000ee60000300a00 */
[C---:B------:R-:W-:Y:S08]  /*67c60*/  HMMA.1688.F32.TF32 R152, R200.reuse, R108, R140 ;  /* 0x0000006cc898723c */ /* 0x040ff0000008108c */
[C---:B------:R-:W-:Y:S08]  /*67c70*/  HMMA.1688.F32.TF32 R140, R200.reuse, R104, R64 ;  /* 0x00000068c88c723c */ /* 0x040ff00000081040 */
[----:B--2---:R-:W-:Y:S01]  /*67c80*/  HMMA.1688.F32.TF32 R200, R200, R96, R44 ;  /* 0x00000060c8c8723c */ /* 0x004fe2000008102c */
[----:B------:R-:W2:Y:S04]  /*67c90*/  LDL.LU.64 R44, [R1+0x6c0] ;  /* 0x0006c000012c7983 */ /* 0x000ea80000300a00 */
[----:B------:R-:W2:Y:S03]  /*67ca0*/  LDL.LU.64 R46, [R1+0x6c8] ;  /* 0x0006c800012e7983 */ /* 0x000ea60000300a00 */
[C---:B------:R-:W-:Y:S08]  /*67cb0*/  HMMA.1688.F32.TF32 R164, R204.reuse, R112, R36 ;  /* 0x00000070cca4723c */ /* 0x040ff00000081024 */
[C---:B------:R-:W-:Y:S01]  /*67cc0*/  HMMA.1688.F32.TF32 R160, R204.reuse, R108, R16 ;  /* 0x0000006ccca0723c */ /* 0x040fe20000081010 */
[----:B------:R-:W2:Y:S04]  /*67cd0*/  LDL.LU.64 R16, [R1+0x6b0] ;  /* 0x0006b00001107983 */ /* 0x000ea80000300a00 */
[----:B------:R-:W2:Y:S04]  /*67ce0*/  LDL.LU.64 R18, [R1+0x6b8] ;  /* 0x0006b80001127983 */ /* 0x000ea80000300a00 */
[----:B------:R-:W2:Y:S04]  /*67cf0*/  LDL.LU.64 R36, [R1+0x680] ;  /* 0x0006800001247983 */ /* 0x000ea80000300a00 */
[----:B------:R-:W2:Y:S01]  /*67d00*/  LDL.LU.64 R38, [R1+0x688] ;  /* 0x0006880001267983 */ /* 0x000ea20000300a00 */
[C---:B------:R-:W-:Y:S03]  /*67d10*/  HMMA.1688.F32.TF32 R168, R204.reuse, R104, R28 ;  /* 0x00000068cca8723c */ /* 0x040fe6000008101c */
[----:B------:R-:W2:Y:S04]  /*67d20*/  LDL.LU.64 R28, [R1+0x620] ;  /* 0x00062000011c7983 */ /* 0x000ea80000300a00 */
[----:B------:R-:W2:Y:S01]  /*67d30*/  LDL.LU.64 R30, [R1+0x628] ;  /* 0x00062800011e7983 */ /* 0x000ea20000300a00 */
[C---:B----4-:R-:W-:Y:S03]  /*67d40*/  HMMA.1688.F32.TF32 R172, R204.reuse, R100, R24 ;  /* 0x00000064ccac723c */ /* 0x050fe60000081018 */
[----:B------:R-:W4:Y:S04]  /*67d50*/  LDL.LU.64 R24, [R1+0x30] ;  /* 0x0000300001187983 */ /* 0x000f280000300a00 */
[----:B------:R-:W4:Y:S01]  /*67d60*/  LDL.LU.64 R26, [R1+0x38] ;  /* 0x00003800011a7983 */ /* 0x000f220000300a00 */
[C---:B---3--:R-:W-:Y:S03]  /*67d70*/  HMMA.1688.F32.TF32 R228, R204.reuse, R96, R12 ;  /* 0x00000060cce4723c */ /* 0x048fe6000008100c */
[----:B------:R-:W3:Y:S04]  /*67d80*/  LDL.LU.64 R12, [R1+0x20] ;  /* 0x00002000010c7983 */ /* 0x000ee80000300a00 */
[----:B------:R-:W3:Y:S01]  /*67d90*/  LDL.LU.64 R14, [R1+0x28] ;  /* 0x00002800010e7983 */ /* 0x000ee20000300a00 */
[-C--:B------:R-:W-:Y:S08]  /*67da0*/  HMMA.1688.F32.TF32 R216, R204, R116.reuse, R60 ;  /* 0x00000074ccd8723c */ /* 0x080ff0000008103c */
[C---:B--2---:R-:W-:Y:S08]  /*67db0*/  HMMA.1688.F32.TF32 R224, R208.reuse, R116, R44 ;  /* 0x00000074d0e0723c */ /* 0x044ff0000008102c */
[C---:B------:R-:W-:Y:S08]  /*67dc0*/  HMMA.1688.F32.TF32 R232, R208.reuse, R108, R232 ;  /* 0x0000006cd0e8723c */ /* 0x040ff000000810e8 */
[C---:B------:R-:W-:Y:S07]  /*67dd0*/  HMMA.1688.F32.TF32 R204, R208.reuse, R112, R16 ;  /* 0x00000070d0cc723c */ /* 0x040fee0000081010 */
[----:B------:R-:W-:Y:S04]  /*67de0*/  STL [R1+0x4110], R224 ;  /* 0x004110e001007387 */ /* 0x000fe80000100800 */
[----:B------:R-:W-:Y:S04]  /*67df0*/  STL [R1+0x410c], R225 ;  /* 0x00410ce101007387 */ /* 0x000fe80000100800 */
[----:B------:R-:W-:Y:S04]  /*67e00*/  STL [R1+0x4108], R226 ;  /* 0x004108e201007387 */ /* 0x000fe80000100800 */
[----:B------:R-:W-:Y:S04]  /*67e10*/  STL [R1+0x4104], R227 ;  /* 0x004104e301007387 */ /* 0x000fe80000100800 */
[----:B------:R-:W2:Y:S04]  /*67e20*/  LDL.LU.64 R16, [R1+0x10] ;  /* 0x0000100001107983 */ /* 0x000ea80000300a00 */
[----:B------:R-:W2:Y:S04]  /*67e30*/  LDL.LU.64 R18, [R1+0x18] ;  /* 0x0000180001127983 */ /* 0x000ea80000300a00 */
[----:B------:R-:W-:Y:S04]  /*67e40*/  STL [R1+0x4120], R204 ;  /* 0x004120cc01007387 */ /* 0x000fe80000100800 */
[----:B------:R1:W-:Y:S04]  /*67e50*/  STL [R1+0x411c], R205 ;  /* 0x00411ccd01007387 */ /* 0x0003e80000100800 */
[----:B------:R1:W-:Y:S04]  /*67e60*/  STL [R1+0x4118], R206 ;  /* 0x004118ce01007387 */ /* 0x0003e80000100800 */
[----:B------:R1:W-:Y:S01]  /*67e70*/  STL [R1+0x4114], R207 ;  /* 0x004114cf01007387 */ /* 0x0003e20000100800 */
[C---:B------:R-:W-:Y:S03]  /*67e80*/  HMMA.1688.F32.TF32 R220, R208.reuse, R100, R36 ;  /* 0x00000064d0dc723c */ /* 0x040fe60000081024 */
[----:B------:R1:W-:Y:S04]  /*67e90*/  STL [R1+0x412c], R232 ;  /* 0x00412ce801007387 */ /* 0x0003e80000100800 */
[----:B------:R1:W-:Y:S04]  /*67ea0*/  STL [R1+0x4128], R233 ;  /* 0x004128e901007387 */ /* 0x0003e80000100800 */
[----:B------:R1:W-:Y:S04]  /*67eb0*/  STL [R1+0x4124], R234 ;  /* 0x004124ea01007387 */ /* 0x0003e80000100800 */
[----:B------:R1:W-:Y:S04]  /*67ec0*/  STL [R1+0x4100], R235 ;  /* 0x004100eb01007387 */ /* 0x0003e80000100800 */
[----:B------:R-:W2:Y:S04]  /*67ed0*/  LDL.LU.64 R36, [R1+0x2a0] ;  /* 0x0002a00001247983 */ /* 0x000ea80000300a00 */
[----:B------:R-:W2:Y:S01]  /*67ee0*/  LDL.LU.64 R38, [R1+0x2a8] ;  /* 0x0002a80001267983 */ /* 0x000ea20000300a00 */
[C---:B------:R-:W-:Y:S08]  /*67ef0*/  HMMA.1688.F32.TF32 R236, R208.reuse, R104, R236 ;  /* 0x00000068d0ec723c */ /* 0x040ff000000810ec */
[----:B------:R-:W-:Y:S08]  /*67f00*/  HMMA.1688.F32.TF32 R208, R208, R96, R28 ;  /* 0x00000060d0d0723c */ /* 0x000ff0000008101c */
[C---:B----4-:R-:W-:Y:S08]  /*67f10*/  HMMA.1688.F32.TF32 R24, R188.reuse, R116, R24 ;  /* 0x00000074bc18723c */ /* 0x050ff00000081018 */
[----:B---3--:R-:W-:Y:S11]  /*67f20*/  HMMA.1688.F32.TF32 R12, R188, R112, R12 ;  /* 0x00000070bc0c723c */ /* 0x008ff6000008100c */
[----:B------:R-:W-:Y:S05]  /*67f30*/  @!UPT UIADD3 URZ, URZ, URZ, URZ ;  /* 0x0000003f3f3ff290 */ /* 0x000fea000fffe03f */
[----:B-1----:R-:W-:Y:S02]  /*67f40*/  IMAD.MOV.U32 R205, RZ, RZ, R24 ;  /* 0x000000ffffcd7224 */ /* 0x002fe400078e0018 */
[----:B------:R-:W-:Y:S02]  /*67f50*/  IMAD.MOV.U32 R206, RZ, RZ, R25 ;  /* 0x000000ffffce7224 */ /* 0x000fe400078e0019 */
[----:B------:R-:W-:Y:S02]  /*67f60*/  IMAD.MOV.U32 R207, RZ, RZ, R26 ;  /* 0x000000ffffcf7224 */ /* 0x000fe400078e001a */
[----:B------:R-:W-:Y:S02]  /*67f70*/  IMAD.MOV.U32 R224, RZ, RZ, R27 ;  /* 0x000000ffffe07224 */ /* 0x000fe400078e001b */
[----:B------:R-:W-:Y:S02]  /*67f80*/  IMAD.MOV.U32 R232, RZ, RZ, R12 ;  /* 0x000000ffffe87224 */ /* 0x000fe400078e000c */
[----:B------:R-:W-:-:S02]  /*67f90*/  IMAD.MOV.U32 R233, RZ, RZ, R13 ;  /* 0x000000ffffe97224 */ /* 0x000fc400078e000d */
[----:B------:R-:W-:Y:S01]  /*67fa0*/  IMAD.MOV.U32 R234, RZ, RZ, R14 ;  /* 0x000000ffffea7224 */ /* 0x000fe200078e000e */
[----:B------:R-:W3:Y:S01]  /*67fb0*/  LDL.LU.64 R12, [R1+0x2f0] ;  /* 0x0002f000010c7983 */ /* 0x000ee20000300a00 */
[----:B------:R-:W-:-:S03]  /*67fc0*/  IMAD.MOV.U32 R204, RZ, RZ, R15 ;  /* 0x000000ffffcc7224 */ /* 0x000fc600078e000f */
[----:B------:R-:W3:Y:S04]  /*67fd0*/  LDL.LU.64 R14, [R1+0x2f8] ;  /* 0x0002f800010e7983 */ /* 0x000ee80000300a00 */
[----:B------:R-:W4:Y:S04]  /*67fe0*/  LDL.LU.64 R28, [R1+0x4c0] ;  /* 0x0004c000011c7983 */ /* 0x000f280000300a00 */
[----:B------:R-:W4:Y:S04]  /*67ff0*/  LDL.LU.64 R30, [R1+0x4c8] ;  /* 0x0004c800011e7983 */ /* 0x000f280000300a00 */
[----:B------:R-:W4:Y:S04]  /*68000*/  LDL.LU.64 R24, [R1+0x440] ;  /* 0x0004400001187983 */ /* 0x000f280000300a00 */
[----:B------:R-:W4:Y:S01]  /*68010*/  LDL.LU.64 R26, [R1+0x448] ;  /* 0x00044800011a7983 */ /* 0x000f220000300a00 */
[----:B--2---:R-:W-:Y:S08]  /*68020*/  HMMA.1688.F32.TF32 R16, R188, R108, R16 ;  /* 0x0000006cbc10723c */ /* 0x004ff00000081010 */
[----:B------:R-:W-:Y:S11]  /*68030*/  HMMA.1688.F32.TF32 R36, R184, R116, R36 ;  /* 0x00000074b824723c */ /* 0x000ff60000081024 */
[----:B------:R-:W-:Y:S05]  /*68040*/  @!UPT UIADD3 URZ, URZ, URZ, URZ ;  /* 0x0000003f3f3ff290 */ /* 0x000fea000fffe03f */
[----:B------:R-:W-:Y:S02]  /*68050*/  IMAD.MOV.U32 R225, RZ, RZ, R16 ;  /* 0x000000ffffe17224 */ /* 0x000fe400078e0010 */
[----:B------:R-:W-:Y:S02]  /*68060*/  IMAD.MOV.U32 R226, RZ, RZ, R17 ;  /* 0x000000ffffe27224 */ /* 0x000fe400078e0011 */
[----:B------:R-:W-:Y:S01]  /*68070*/  IMAD.MOV.U32 R227, RZ, RZ, R18 ;  /* 0x000000ffffe37224 */ /* 0x000fe200078e0012 */
[----:B------:R-:W2:Y:S01]  /*68080*/  LDL.LU.64 R16, [R1+0x410] ;  /* 0x0004100001107983 */ /* 0x000ea20000300a00 */
[----:B------:R-:W-:-:S03]  /*68090*/  IMAD.MOV.U32 R235, RZ, RZ, R19 ;  /* 0x000000ffffeb7224 */ /* 0x000fc600078e0013 */
[----:B------:R-:W2:Y:S04]  /*680a0*/  LDL.LU.64 R18, [R1+0x418] ;  /* 0x0004180001127983 */ /* 0x000ea80000300a00 */
[----:B------:R-:W-:Y:S04]  /*680b0*/  STL.64 [R1+0x2a0], R36 ;  /* 0x0002a02401007387 */ /* 0x000fe80000100a00 */
[----:B------:R-:W-:Y:S01]  /*680c0*/  STL.64 [R1+0x2a8], R38 ;  /* 0x0002a82601007387 */ /* 0x000fe20000100a00 */
[C---:B---3--:R-:W-:Y:S08]  /*680d0*/  HMMA.1688.F32.TF32 R12, R184.reuse, R112, R12 ;  /* 0x00000070b80c723c */ /* 0x048ff0000008100c */
[C---:B----4-:R-:W-:Y:S08]  /*680e0*/  HMMA.1688.F32.TF32 R28, R184.reuse, R108, R28 ;  /* 0x0000006cb81c723c */ /* 0x050ff0000008101c */
[----:B------:R-:W-:Y:S07]  /*680f0*/  HMMA.1688.F32.TF32 R24, R184, R104, R24 ;  /* 0x00000068b818723c */ /* 0x000fee0000081018 */
[----:B------:R1:W-:Y:S01]  /*68100*/  STL.64 [R1+0x2f0], R12 ;  /* 0x0002f00c01007387 */ /* 0x0003e20000100a00 */
[----:B------:R-:W-:-:S02]  /*68110*/  IMAD.MOV.U32 R180, RZ, RZ, R14 ;  /* 0x000000ffffb47224 */ /* 0x000fc400078e000e */
[----:B------:R-:W-:Y:S01]  /*68120*/  IMAD.MOV.U32 R181, RZ, RZ, R15 ;  /* 0x000000ffffb57224 */ /* 0x000fe200078e000f */
[----:B-1----:R-:W3:Y:S04]  /*68130*/  LDL.LU.64 R12, [R1+0x400] ;  /* 0x00040000010c7983 */ /* 0x002ee80000300a00 */
[----:B------:R-:W3:Y:S04]  /*68140*/  LDL.LU.64 R14, [R1+0x408] ;  /* 0x00040800010e7983 */ /* 0x000ee80000300a00 */
[----:B------:R1:W-:Y:S04]  /*68150*/  STL [R1+0x40cc], R181 ;  /* 0x0040ccb501007387 */ /* 0x0003e80000100800 */
[----:B------:R4:W-:Y:S04]  /*68160*/  STL [R1+0x40c8], R180 ;  /* 0x0040c8b401007387 */ /* 0x0009e80000100800 */
[----:B------:R4:W-:Y:S01]  /*68170*/  STL.64 [R1+0x2e0], R28 ;  /* 0x0002e01c01007387 */ /* 0x0009e20000100a00 */
[----:B-1----:R-:W-:-:S03]  /*68180*/  IMAD.MOV.U32 R181, RZ, RZ, R26 ;  /* 0x000000ffffb57224 */ /* 0x002fc600078e001a */
[----:B------:R1:W-:Y:S01]  /*68190*/  STL.64 [R1+0x2e8], R30 ;  /* 0x0002e81e01007387 */ /* 0x0003e20000100a00 */
[----:B----4-:R-:W-:-:S03]  /*681a0*/  IMAD.MOV.U32 R180, RZ, RZ, R27 ;  /* 0x000000ffffb47224 */ /* 0x010fc600078e001b */
[----:B------:R4:W-:Y:S04]  /*681b0*/  STL.64 [R1+0x2d0], R24 ;  /* 0x0002d01801007387 */ /* 0x0009e80000100a00 */
[----:B------:R-:W3:Y:S04]  /*681c0*/  LDL.LU.64 R28, [R1+0x210] ;  /* 0x00021000011c7983 */ /* 0x000ee80000300a00 */
[----:B-1----:R-:W3:Y:S04]  /*681d0*/  LDL.LU.64 R30, [R1+0x218] ;  /* 0x00021800011e7983 */ /* 0x002ee80000300a00 */
[----:B------:R-:W-:Y:S04]  /*681e0*/  STL [R1+0x40d4], R180 ;  /* 0x0040d4b401007387 */ /* 0x000fe80000100800 */
[----:B------:R-:W-:Y:S04]  /*681f0*/  STL [R1+0x40d0], R181 ;  /* 0x0040d0b501007387 */ /* 0x000fe80000100800 */
[----:B----4-:R-:W4:Y:S04]  /*68200*/  LDL.LU.64 R24, [R1+0x200] ;  /* 0x0002000001187983 */ /* 0x010f280000300a00 */
[----:B------:R-:W4:Y:S01]  /*68210*/  LDL.LU.64 R26, [R1+0x208] ;  /* 0x00020800011a7983 */ /* 0x000f220000300a00 */
[----:B--2---:R-:W-:Y:S11]  /*68220*/  HMMA.1688.F32.TF32 R16, R184, R100, R16 ;  /* 0x00000064b810723c */ /* 0x004ff60000081010 */
[----:B------:R-:W-:Y:S11]  /*68230*/  @!UPT UIADD3 URZ, URZ, URZ, URZ ;  /* 0x0000003f3f3ff290 */ /* 0x000ff6000fffe03f */
[----:B------:R-:W-:Y:S01]  /*68240*/  @!UPT UIADD3 URZ, URZ, URZ, URZ ;  /* 0x0000003f3f3ff290 */ /* 0x000fe2000fffe03f */
[----:B------:R1:W-:Y:S04]  /*68250*/  STL.64 [R1+0x2c0], R16 ;  /* 0x0002c01001007387 */ /* 0x0003e80000100a00 */
[----:B------:R2:W-:Y:S04]  /*68260*/  STL.64 [R1+0x2c8], R18 ;  /* 0x0002c81201007387 */ /* 0x0005e80000100a00 */
[----:B-1----:R-:W4:Y:S04]  /*68270*/  LDL.LU.64 R16, [R1+0x1f0] ;  /* 0x0001f00001107983 */ /* 0x002f280000300a00 */
[----:B--2---:R-:W2:Y:S01]  /*68280*/  LDL.LU.64 R18, [R1+0x1f8] ;  /* 0x0001f80001127983 */ /* 0x004ea20000300a00 */
[----:B------:R-:W-:-:S02]  /*68290*/  IMAD.MOV.U32 R44, RZ, RZ, R252 ;  /* 0x000000ffff2c7224 */ /* 0x000fc400078e00fc */
[----:B------:R-:W-:Y:S02]  /*682a0*/  IMAD.MOV.U32 R45, RZ, RZ, R34 ;  /* 0x000000ffff2d7224 */ /* 0x000fe400078e0022 */
[----:B------:R-:W-:Y:S02]  /*682b0*/  IMAD.MOV.U32 R46, RZ, RZ, R58 ;  /* 0x000000ffff2e7224 */ /* 0x000fe400078e003a */
[----:B------:R-:W-:Y:S01]  /*682c0*/  IMAD.MOV.U32 R47, RZ, RZ, R55 ;  /* 0x000000ffff2f7224 */ /* 0x000fe200078e0037 */
[----:B---3--:R-:W-:Y:S08]  /*682d0*/  HMMA.1688.F32.TF32 R12, R184, R96, R12 ;  /* 0x00000060b80c723c */ /* 0x008ff0000008100c */
[C---:B------:R-:W-:Y:S11]  /*682e0*/  HMMA.1688.F32.TF32 R28, R212.reuse, R116, R28 ;  /* 0x00000074d41c723c */ /* 0x040ff6000008101c */
[----:B------:R-:W-:Y:S05]  /*682f0*/  @!UPT UIADD3 URZ, URZ, URZ, URZ ;  /* 0x0000003f3f3ff290 */ /* 0x000fea000fffe03f */
[----:B------:R-:W-:Y:S02]  /*68300*/  IMAD.MOV.U32 R56, RZ, RZ, R12 ;  /* 0x000000ffff387224 */ /* 0x000fe400078e000c */
[----:B------:R-:W-:Y:S02]  /*68310*/  IMAD.MOV.U32 R57, RZ, RZ, R13 ;  /* 0x000000ffff397224 */ /* 0x000fe400078e000d */
[----:B------:R-:W-:Y:S01]  /*68320*/  IMAD.MOV.U32 R52, RZ, RZ, R14 ;  /* 0x000000ffff347224 */ /* 0x000fe200078e000e */
[----:B------:R-:W3:Y:S01]  /*68330*/  LDL.LU.64 R12, [R1+0x1d0] ;  /* 0x0001d000010c7983 */ /* 0x000ee20000300a00 */
[----:B----4-:R-:W-:Y:S01]  /*68340*/  HMMA.1688.F32.TF32 R24, R212, R112, R24 ;  /* 0x00000070d418723c */ /* 0x010fe20000081018 */
[----:B------:R-:W-:Y:S02]  /*68350*/  IMAD.MOV.U32 R53, RZ, RZ, R15 ;  /* 0x000000ffff357224 */ /* 0x000fe400078e000f */
[----:B------:R-:W3:Y:S04]  /*68360*/  LDL.LU.64 R14, [R1+0x1d8] ;  /* 0x0001d800010e7983 */ /* 0x000ee80000300a00 */
[----:B------:R-:W-:Y:S01]  /*68370*/  STL [R1+0x40e4], R53 ;  /* 0x0040e43501007387 */ /* 0x000fe20000100800 */
[----:B------:R-:W-:-:S02]  /*68380*/  IMAD.MOV.U32 R116, RZ, RZ, R31 ;  /* 0x000000ffff747224 */ /* 0x000fc400078e001f */
[----:B------:R-:W-:Y:S01]  /*68390*/  IMAD.MOV.U32 R117, RZ, RZ, R30 ;  /* 0x000000ffff757224 */ /* 0x000fe200078e001e */
[----:B------:R-:W-:Y:S01]  /*683a0*/  STL [R1+0x40e0], R52 ;  /* 0x0040e03401007387 */ /* 0x000fe20000100800 */
[----:B------:R-:W-:Y:S02]  /*683b0*/  IMAD.MOV.U32 R176, RZ, RZ, R29 ;  /* 0x000000ffffb07224 */ /* 0x000fe400078e001d */
[----:B------:R-:W-:Y:S01]  /*683c0*/  IMAD.MOV.U32 R177, RZ, RZ, R28 ;  /* 0x000000ffffb17224 */ /* 0x000fe200078e001c */
[----:B------:R1:W-:Y:S04]  /*683d0*/  STL [R1+0x40dc], R57 ;  /* 0x0040dc3901007387 */ /* 0x0003e80000100800 */
[----:B------:R4:W-:Y:S04]  /*683e0*/  STL [R1+0x40d8], R56 ;  /* 0x0040d83801007387 */ /* 0x0009e80000100800 */
[----:B------:R-:W-:Y:S01]  /*683f0*/  STL [R1+0x40f4], R116 ;  /* 0x0040f47401007387 */ /* 0x000fe20000100800 */
[----:B-1----:R-:W-:-:S03]  /*68400*/  IMAD.MOV.U32 R57, RZ, RZ, R24 ;  /* 0x000000ffff397224 */ /* 0x002fc600078e0018 */
[----:B------:R-:W-:Y:S01]  /*68410*/  STL [R1+0x40f0], R117 ;  /* 0x0040f07501007387 */ /* 0x000fe20000100800 */
[----:B----4-:R-:W-:-:S03]  /*68420*/  IMAD.MOV.U32 R56, RZ, RZ, R25 ;  /* 0x000000ffff387224 */ /* 0x010fc600078e0019 */
[----:B------:R-:W-:Y:S01]  /*68430*/  STL [R1+0x40ec], R176 ;  /* 0x0040ecb001007387 */ /* 0x000fe20000100800 */
[----:B------:R-:W-:-:S03]  /*68440*/  IMAD.MOV.U32 R180, RZ, RZ, R26 ;  /* 0x000000ffffb47224 */ /* 0x000fc600078e001a */
[----:B------:R-:W-:Y:S01]  /*68450*/  STL [R1+0x40e8], R177 ;  /* 0x0040e8b101007387 */ /* 0x000fe20000100800 */
[----:B------:R-:W-:-:S03]  /*68460*/  IMAD.MOV.U32 R181, RZ, RZ, R27 ;  /* 0x000000ffffb57224 */ /* 0x000fc600078e001b */
[----:B------:R1:W-:Y:S04]  /*68470*/  STL [R1+0x40fc], R56 ;  /* 0x0040fc3801007387 */ /* 0x0003e80000100800 */
[----:B------:R4:W-:Y:S04]  /*68480*/  STL [R1+0x40f8], R57 ;  /* 0x0040f83901007387 */ /* 0x0009e80000100800 */
[----:B------:R-:W2:Y:S04]  /*68490*/  LDL.LU.64 R24, [R1+0x1c0] ;  /* 0x0001c00001187983 */ /* 0x000ea80000300a00 */
[----:B------:R-:W2:Y:S04]  /*684a0*/  LDL.LU.64 R26, [R1+0x1c8] ;  /* 0x0001c800011a7983 */ /* 0x000ea80000300a00 */
[----:B------:R-:W2:Y:S01]  /*684b0*/  LDL.LU R252, [R1+0x41f0] ;  /* 0x0041f00001fc7983 */ /* 0x000ea20000300800 */
[----:B------:R-:W-:-:S03]  /*684c0*/  IMAD.MOV.U32 R28, RZ, RZ, R54 ;  /* 0x000000ffff1c7224 */ /* 0x000fc600078e0036 */
[----:B------:R-:W2:Y:S01]  /*684d0*/  LDL.LU R34, [R1+0x41ec] ;  /* 0x0041ec0001227983 */ /* 0x000ea20000300800 */
[----:B------:R-:W-:-:S03]  /*684e0*/  IMAD.MOV.U32 R29, RZ, RZ, R35 ;  /* 0x000000ffff1d7224 */ /* 0x000fc600078e0023 */
[----:B------:R-:W2:Y:S04]  /*684f0*/  LDL.LU R58, [R1+0x41e8] ;  /* 0x0041e800013a7983 */ /* 0x000ea80000300800 */
[----:B------:R-:W2:Y:S04]  /*68500*/  LDL.LU R55, [R1+0x41e4] ;  /* 0x0041e40001377983 */ /* 0x000ea80000300800 */
[----:B------:R-:W2:Y:S04]  /*68510*/  LDL.LU R54, [R1+0x41e0] ;  /* 0x0041e00001367983 */ /* 0x000ea80000300800 */
[----:B------:R-:W2:Y:S01]  /*68520*/  LDL.LU R35, [R1+0x41dc] ;  /* 0x0041dc0001237983 */ /* 0x000ea20000300800 */
[----:B---3--:R-:W-:Y:S11]  /*68530*/  HMMA.1688.F32.TF32 R12, R212, R104, R12 ;  /* 0x00000068d40c723c */ /* 0x008ff6000008100c */
[----:B------:R-:W-:Y:S11]  /*68540*/  @!UPT UIADD3 URZ, URZ, URZ, URZ ;  /* 0x0000003f3f3ff290 */ /* 0x000ff6000fffe03f */
[----:B------:R-:W-:Y:S02]  /*68550*/  @!UPT UIADD3 URZ, URZ, URZ, URZ ;  /* 0x0000003f3f3ff290 */ /* 0x000fe4000fffe03f */
[----:B-1----:R-:W-:Y:S02]  /*68560*/  IMAD.MOV.U32 R56, RZ, RZ, R12 ;  /* 0x000000ffff387224 */ /* 0x002fe400078e000c */
[----:B----4-:R-:W-:Y:S02]  /*68570*/  IMAD.MOV.U32 R57, RZ, RZ, R13 ;  /* 0x000000ffff397224 */ /* 0x010fe400078e000d */
[----:B------:R-:W-:Y:S02]  /*68580*/  IMAD.MOV.U32 R116, RZ, RZ, R14 ;  /* 0x000000ffff747224 */ /* 0x000fe400078e000e */
[----:B------:R-:W-:Y:S02]  /*68590*/  IMAD.MOV.U32 R117, RZ, RZ, R15 ;  /* 0x000000ffff757224 */ /* 0x000fe400078e000f */
[----:B--2---:R-:W-:Y:S02]  /*685a0*/  IMAD.MOV.U32 R30, RZ, RZ, R252 ;  /* 0x000000ffff1e7224 */ /* 0x004fe400078e00fc */
[----:B------:R-:W2:Y:S01]  /*685b0*/  LDL.LU R252, [R1+0x41d8] ;  /* 0x0041d80001fc7983 */ /* 0x000ea20000300800 */
[----:B------:R-:W-:-:S03]  /*685c0*/  IMAD.MOV.U32 R31, RZ, RZ, R34 ;  /* 0x000000ffff1f7224 */ /* 0x000fc600078e0022 */
[----:B------:R-:W3:Y:S04]  /*685d0*/  LDL.LU R34, [R1+0x41d4] ;  /* 0x0041d40001227983 */ /* 0x000ee80000300800 */
[----:B------:R-:W4:Y:S04]  /*685e0*/  LDL.LU R12, [R1+0x330] ;  /* 0x00033000010c7983 */ /* 0x000f280000300800 */
[----:B------:R-:W4:Y:S01]  /*685f0*/  LDL.LU R13, [R1+0x334] ;  /* 0x00033400010d7983 */ /* 0x000f220000300800 */
[----:B------:R-:W-:-:S03]  /*68600*/  IMAD.MOV.U32 R38, RZ, RZ, R55 ;  /* 0x000000ffff267224 */ /* 0x000fc600078e0037 */
[----:B------:R-:W4:Y:S01]  /*68610*/  LDL.LU R14, [R1+0x338] ;  /* 0x00033800010e7983 */ /* 0x000f220000300800 */
[----:B------:R-:W-:Y:S02]  /*68620*/  IMAD.MOV.U32 R37, RZ, RZ, R54 ;  /* 0x000000ffff257224 */ /* 0x000fe400078e0036 */
[----:B------:R-:W-:Y:S01]  /*68630*/  IMAD.MOV.U32 R36, RZ, RZ, R35 ;  /* 0x000000ffff247224 */ /* 0x000fe200078e0023 */
[----:B------:R-:W4:Y:S01]  /*68640*/  LDL.LU R15, [R1+0x33c] ;  /* 0x00033c00010f7983 */ /* 0x000f220000300800 */
[----:B------:R-:W-:-:S03]  /*68650*/  IMAD.MOV.U32 R39, RZ, RZ, R58 ;  /* 0x000000ffff277224 */ /* 0x000fc600078e003a */
[----:B------:R-:W3:Y:S04]  /*68660*/  LDL.LU R35, [R1+0x41d0] ;  /* 0x0041d00001237983 */ /* 0x000ee80000300800 */
[----:B------:R-:W3:Y:S04]  /*68670*/  LDL.LU R54, [R1+0x41cc] ;  /* 0x0041cc0001367983 */ /* 0x000ee80000300800 */
[----:B------:R-:W3:Y:S04]  /*68680*/  LDL.LU R55, [R1+0x41c8] ;  /* 0x0041c80001377983 */ /* 0x000ee80000300800 */
[----:B------:R-:W3:Y:S04]  /*68690*/  LDL.LU R58, [R1+0x41c4] ;  /* 0x0041c400013a7983 */ /* 0x000ee80000300800 */
[----:B------:R-:W3:Y:S04]  /*686a0*/  LDL.LU.64 R184, [R1+0x190] ;  /* 0x0001900001b87983 */ /* 0x000ee80000300a00 */
[----:B------:R-:W3:Y:S01]  /*686b0*/  LDL.LU.64 R186, [R1+0x198] ;  /* 0x0001980001ba7983 */ /* 0x000ee20000300a00 */
[C---:B------:R-:W-:Y:S03]  /*686c0*/  HMMA.1688.F32.TF32 R16, R212.reuse, R108, R16 ;  /* 0x0000006cd410723c */ /* 0x040fe60000081010 */
[----:B------:R-:W4:Y:S04]  /*686d0*/  LDL.LU R60, [R1+0x250] ;  /* 0x00025000013c7983 */ /* 0x000f280000300800 */
[----:B------:R-:W4:Y:S01]  /*686e0*/  LDL.LU R61, [R1+0x254] ;  /* 0x00025400013d7983 */ /* 0x000f220000300800 */
[----:B------:R-:W-:Y:S03]  /*686f0*/  HMMA.1688.F32.TF32 R24, R212, R100, R24 ;  /* 0x00000064d418723c */ /* 0x000fe60000081018 */
[----:B------:R-:W4:Y:S04]  /*68700*/  LDL.LU R62, [R1+0x258] ;  /* 0x00025800013e7983 */ /* 0x000f280000300800 */
[----:B------:R-:W4:Y:S04]  /*68710*/  LDL.LU R63, [R1+0x25c] ;  /* 0x00025c00013f7983 */ /* 0x000f280000300800 */
[----:B------:R-:W4:Y:S04]  /*68720*/  LDL.LU R64, [R1+0x180] ;  /* 0x0001800001407983 */ /* 0x000f280000300800 */
[----:B------:R-:W4:Y:S01]  /*68730*/  LDL.LU R65, [R1+0x184] ;  /* 0x0001840001417983 */ /* 0x000f220000300800 */
[----:B------:R-:W-:-:S02]  /*68740*/  IMAD.MOV.U32 R176, RZ, RZ, R16 ;  /* 0x000000ffffb07224 */ /* 0x000fc400078e0010 */
[----:B------:R-:W-:Y:S01]  /*68750*/  IMAD.MOV.U32 R177, RZ, RZ, R17 ;  /* 0x000000ffffb17224 */ /* 0x000fe200078e0011 */
[----:B------:R-:W4:Y:S01]  /*68760*/  LDL.LU R66, [R1+0x188] ;  /* 0x0001880001427983 */ /* 0x000f220000300800 */
[----:B------:R-:W-:Y:S02]  /*68770*/  IMAD.MOV.U32 R53, RZ, RZ, R18 ;  /* 0x000000ffff357224 */ /* 0x000fe400078e0012 */
[----:B------:R-:W-:Y:S02]  /*68780*/  IMAD.MOV.U32 R52, RZ, RZ, R19 ;  /* 0x000000ffff347224 */ /* 0x000fe400078e0013 */
[----:B------:R-:W-:Y:S02]  /*68790*/  IMAD.MOV.U32 R16, RZ, RZ, R182 ;  /* 0x000000ffff107224 */ /* 0x000fe400078e00b6 */
[----:B------:R-:W-:Y:S02]  /*687a0*/  IMAD.MOV.U32 R17, RZ, RZ, R3 ;  /* 0x000000ffff117224 */ /* 0x000fe400078e0003 */
[----:B------:R-:W-:-:S02]  /*687b0*/  IMAD.MOV.U32 R18, RZ, RZ, R33 ;  /* 0x000000ffff127224 */ /* 0x000fc400078e0021 */
[----:B------:R-:W-:Y:S02]  /*687c0*/  IMAD.MOV.U32 R19, RZ, RZ, R32 ;  /* 0x000000ffff137224 */ /* 0x000fe400078e0020 */
[----:B------:R-:W-:Y:S02]  /*687d0*/  IMAD.MOV.U32 R33, RZ, RZ, R26 ;  /* 0x000000ffff217224 */ /* 0x000fe400078e001a */
[----:B------:R-:W-:Y:S02]  /*687e0*/  IMAD.MOV.U32 R32, RZ, RZ, R27 ;  /* 0x000000ffff207224 */ /* 0x000fe400078e001b */
[----:B--2---:R-:W-:Y:S02]  /*687f0*/  IMAD.MOV.U32 R67, RZ, RZ, R252 ;  /* 0x000000ffff437224 */ /* 0x004fe400078e00fc */
[----:B------:R-:W2:Y:S04]  /*68800*/  LDL.LU R252, [R1+0x41c0] ;  /* 0x0041c00001fc7983 */ /* 0x000ea80000300800 */
[----:B------:R-:W4:Y:S04]  /*68810*/  LDL.LU R182, [R1+0x41bc] ;  /* 0x0041bc0001b67983 */ /* 0x000f280000300800 */
[----:B------:R-:W4:Y:S04]  /*68820*/  LDL.LU R3, [R1+0x41b8] ;  /* 0x0041b80001037983 */ /* 0x000f280000300800 */
[----:B------:R-:W4:Y:S01]  /*68830*/  LDL.LU.64 R26, [R1+0x41b0] ;  /* 0x0041b000011a7983 */ /* 0x000f220000300a00 */
[----:B---3--:R-:W-:Y:S11]  /*68840*/  HMMA.1688.F32.TF32 R212, R212, R96, R184 ;  /* 0x00000060d4d4723c */ /* 0x008ff600000810b8 */
[----:B------:R-:W-:Y:S11]  /*68850*/  @!UPT UIADD3 URZ, URZ, URZ, URZ ;  /* 0x0000003f3f3ff290 */ /* 0x000ff6000fffe03f */
[----:B------:R-:W-:Y:S01]  /*68860*/  @!UPT UIADD3 URZ, URZ, URZ, URZ ;  /* 0x0000003f3f3ff290 */ /* 0x000fe2000fffe03f */
[----:B------:R-:W-:Y:S04]  /*68870*/  STL.64 [R1+0x4050], R214 ;  /* 0x004050d601007387 */ /* 0x000fe80000100a00 */
[----:B------:R1:W-:Y:S02]  /*68880*/  STL.64 [R1+0x4048], R212 ;  /* 0x004048d401007387 */ /* 0x0003e40000100a00 */
[----:B-1----:R-:W-:Y:S02]  /*68890*/  IMAD.MOV.U32 R212, RZ, RZ, R183 ;  /* 0x000000ffffd47224 */ /* 0x002fe400078e00b7 */
[----:B------:R-:W3:Y:S01]  /*688a0*/  LDL.LU R183, [R1+0x41ac] ;  /* 0x0041ac0001b77983 */ /* 0x000ee20000300800 */
[----:B------:R-:W-:Y:S02]  /*688b0*/  IMAD.MOV.U32 R213, RZ, RZ, R59 ;  /* 0x000000ffffd57224 */ /* 0x000fe400078e003b */
[----:B------:R-:W-:Y:S01]  /*688c0*/  IMAD.MOV.U32 R214, RZ, RZ, R178 ;  /* 0x000000ffffd67224 */ /* 0x000fe200078e00b2 */
[----:B------:R-:W3:Y:S01]  /*688d0*/  LDL.LU R59, [R1+0x41a8] ;  /* 0x0041a800013b7983 */ /* 0x000ee20000300800 */
[----:B------:R-:W-:-:S03]  /*688e0*/  IMAD.MOV.U32 R215, RZ, RZ, R179 ;  /* 0x000000ffffd77224 */ /* 0x000fc600078e00b3 */
[----:B------:R-:W3:Y:S04]  /*688f0*/  LDL.LU R178, [R1+0x41a4] ;  /* 0x0041a40001b27983 */ /* 0x000ee80000300800 */
[----:B------:R-:W3:Y:S01]  /*68900*/  LDL.LU R179, [R1+0x41a0] ;  /* 0x0041a00001b37983 */ /* 0x000ee20000300800 */
[C---:B------:R-:W-:Y:S08]  /*68910*/  HMMA.1688.F32.TF32 R240, R188.reuse, R104, R240 ;  /* 0x00000068bcf0723c */ /* 0x040ff000000810f0 */
[C---:B------:R-:W-:Y:S08]  /*68920*/  HMMA.1688.F32.TF32 R244, R188.reuse, R100, R244 ;  /* 0x00000064bcf4723c */ /* 0x040ff000000810f4 */
[----:B------:R-:W-:Y:S01]  /*68930*/  HMMA.1688.F32.TF32 R188, R188, R96, R248 ;  /* 0x00000060bcbc723c */ /* 0x000fe200000810f8 */
[----:B------:R-:W-:Y:S04]  /*68940*/  LDS R248, [R0+0x101000] ;  /* 0x1010000000f87984 */ /* 0x000fe80000000800 */
[----:B------:R-:W-:Y:S04]  /*68950*/  LDS R250, [R0+0x101800] ;  /* 0x1018000000fa7984 */ /* 0x000fe80000000800 */
[----:B------:R-:W-:Y:S04]  /*68960*/  LDS R249, [R2+0x101000] ;  /* 0x1010000002f97984 */ /* 0x000fe80000000800 */
[----:B------:R-:W1:Y:S02]  /*68970*/  LDS R251, [R2+0x101800] ;  /* 0x1018000002fb7984 */ /* 0x000e640000000800 */
[C---:B-1----:R-:W-:Y:S08]  /*68980*/  HMMA.1688.F32.TF32 R36, R248.reuse, R54, R36 ;  /* 0x00000036f824723c */ /* 0x042ff00000081024 */
[----:B------:R-:W-:Y:S01]  /*68990*/  HMMA.1688.F32.TF32 R28, R248, R34, R28 ;  /* 0x00000022f81c723c */ /* 0x000fe2000008101c */
[----:B------:R-:W-:-:S02]  /*689a0*/  IMAD.MOV.U32 R41, RZ, RZ, R24 ;  /* 0x000000ffff297224 */ /* 0x000fc400078e0018 */
[----:B------:R-:W-:Y:S01]  /*689b0*/  IMAD.MOV.U32 R40, RZ, RZ, R25 ;  /* 0x000000ffff287224 */ /* 0x000fe200078e0019 */
[----:B--2---:R-:W-:Y:S04]  /*689c0*/  LDS R185, [R252+0x101000] ;  /* 0x10100000fcb97984 */ /* 0x004fe80000000800 */
[----:B------:R-:W-:Y:S04]  /*689d0*/  LDS R187, [R252+0x101800] ;  /* 0x10180000fcbb7984 */ /* 0x000fe80000000800 */
[----:B----4-:R-:W-:Y:S04]  /*689e0*/  LDS R184, [R3+0x101000] ;  /* 0x1010000003b87984 */ /* 0x010fe80000000800 */
[----:B------:R-:W1:Y:S01]  /*689f0*/  LDS R186, [R3+0x101800] ;  /* 0x1018000003ba7984 */ /* 0x000e620000000800 */
[C---:B---3--:R-:W-:Y:S08]  /*68a00*/  HMMA.1688.F32.TF32 R12, R248.reuse, R182, R12 ;  /* 0x000000b6f80c723c */ /* 0x048ff0000008100c */
[C---:B------:R-:W-:Y:S08]  /*68a10*/  HMMA.1688.F32.TF32 R64, R248.reuse, R58, R64 ;  /* 0x0000003af840723c */ /* 0x040ff00000081040 */
[----:B------:R-:W-:Y:S08]  /*68a20*/  HMMA.1688.F32.TF32 R60, R248, R178, R60 ;  /* 0x000000b2f83c723c */ /* 0x000ff0000008103c */
[----:B------:R-:W-:-:S02]  /*68a30*/  IMAD.MOV.U32 R96, RZ, RZ, R15 ;  /* 0x000000ffff607224 */ /* 0x000fc400078e000f */
[----:B------:R-:W-:Y:S02]  /*68a40*/  IMAD.MOV.U32 R100, RZ, RZ, R13 ;  /* 0x000000ffff647224 */ /* 0x000fe400078e000d */
[----:B------:R-:W-:Y:S02]  /*68a50*/  IMAD.MOV.U32 R101, RZ, RZ, R12 ;  /* 0x000000ffff657224 */ /* 0x000fe400078e000c */
[----:B------:R-:W-:Y:S02]  /*68a60*/  IMAD.MOV.U32 R97, RZ, RZ, R14 ;  /* 0x000000ffff617224 */ /* 0x000fe400078e000e */
[----:B------:R-:W2:Y:S04]  /*68a70*/  LDL.LU.64 R14, [R1+0x4198] ;  /* 0x00419800010e7983 */ /* 0x000ea80000300a00 */
[----:B------:R-:W2:Y:S04]  /*68a80*/  LDL.LU.64 R12, [R1+0x4190] ;  /* 0x00419000010c7983 */ /* 0x000ea80000300a00 */
[----:B------:R-:W-:Y:S04]  /*68a90*/  STL [R1+0x4030], R96 ;  /* 0x0040306001007387 */ /* 0x000fe80000100800 */
[----:B------:R-:W-:Y:S04]  /*68aa0*/  STL [R1+0x402c], R100 ;  /* 0x00402c6401007387 */ /* 0x000fe80000100800 */
[----:B------:R-:W-:Y:S04]  /*68ab0*/  STL [R1+0x4028], R101 ;  /* 0x0040286501007387 */ /* 0x000fe80000100800 */
[----:B------:R-:W-:Y:S04]  /*68ac0*/  STL [R1+0x4024], R97 ;  /* 0x0040246101007387 */ /* 0x000fe80000100800 */
[----:B------:R-:W-:Y:S04]  /*68ad0*/  STL.64 [R1+0x4f0], R60 ;  /* 0x0004f03c01007387 */ /* 0x000fe80000100a00 */
[----:B------:R3:W-:Y:S04]  /*68ae0*/  STL.64 [R1+0x4f8], R62 ;  /* 0x0004f83e01007387 */ /* 0x0007e80000100a00 */
[----:B---3--:R-:W3:Y:S04]  /*68af0*/  LDL.LU.64 R62, [R1+0x4188] ;  /* 0x00418800013e7983 */ /* 0x008ee80000300a00 */
[----:B------:R-:W3:Y:S04]  /*68b00*/  LDL.LU.64 R60, [R1+0x4180] ;  /* 0x00418000013c7983 */ /* 0x000ee80000300a00 */
[----:B------:R-:W-:Y:S04]  /*68b10*/  STL.64 [R1+0x530], R64 ;  /* 0x0005304001007387 */ /* 0x000fe80000100a00 */
[----:B------:R4:W-:Y:S04]  /*68b20*/  STL.64 [R1+0x538], R66 ;  /* 0x0005384201007387 */ /* 0x0009e80000100a00 */
[----:B----4-:R-:W4:Y:S04]  /*68b30*/  LDL.LU.64 R66, [R1+0x4178] ;  /* 0x0041780001427983 */ /* 0x010f280000300a00 */
[----:B------:R-:W4:Y:S04]  /*68b40*/  LDL.LU.64 R64, [R1+0x4170] ;  /* 0x0041700001407983 */ /* 0x000f280000300a00 */
[----:B------:R-:W-:Y:S04]  /*68b50*/  STL.64 [R1+0x5a0], R36 ;  /* 0x0005a02401007387 */ /* 0x000fe80000100a00 */
[----:B------:R1:W-:Y:S04]  /*68b60*/  STL.64 [R1+0x5a8], R38 ;  /* 0x0005a82601007387 */ /* 0x0003e80000100a00 */
[----:B-1----:R-:W2:Y:S04]  /*68b70*/  LDL.LU.64 R38, [R1+0x4168] ;  /* 0x0041680001267983 */ /* 0x002ea80000300a00 */
[----:B------:R-:W-:Y:S04]  /*68b80*/  STL.64 [R1+0x600], R28 ;  /* 0x0006001c01007387 */ /* 0x000fe80000100a00 */
[----:B------:R1:W-:Y:S04]  /*68b90*/  STL.64 [R1+0x608], R30 ;  /* 0x0006081e01007387 */ /* 0x0003e80000100a00 */
[----:B-1----:R-:W3:Y:S01]  /*68ba0*/  LDL.LU.64 R30, [R1+0x4160] ;  /* 0x00416000011e7983 */ /* 0x002ee20000300a00 */
[C---:B------:R-:W-:Y:S03]  /*68bb0*/  HMMA.1688.F32.TF32 R16, R248.reuse, R42, R16 ;  /* 0x0000002af810723c */ /* 0x040fe60000081010 */
[----:B------:R-:W4:Y:S05]  /*68bc0*/  LDL.LU.64 R28, [R1+0x4158] ;  /* 0x00415800011c7983 */ /* 0x000f2a0000300a00 */
[C---:B------:R-:W-:Y:S08]  /*68bd0*/  HMMA.1688.F32.TF32 R88, R248.reuse, R118, R88 ;  /* 0x00000076f858723c */ /* 0x040ff00000081058 */
[C---:B--2---:R-:W-:Y:S08]  /*68be0*/  HMMA.1688.F32.TF32 R212, R248.reuse, R38, R212 ;  /* 0x00000026f8d4723c */ /* 0x044ff000000810d4 */
[C---:B---3--:R-:W-:Y:S11]  /*68bf0*/  HMMA.1688.F32.TF32 R44, R248.reuse, R30, R44 ;  /* 0x0000001ef82c723c */ /* 0x048ff6000008102c */
[----:B------:R-:W-:Y:S11]  /*68c00*/  @!UPT UIADD3 URZ, URZ, URZ, URZ ;  /* 0x0000003f3f3ff290 */ /* 0x000ff6000fffe03f */
[----:B------:R-:W-:Y:S01]  /*68c10*/  @!UPT UIADD3 URZ, URZ, URZ, URZ ;  /* 0x0000003f3f3ff290 */ /* 0x000fe2000fffe03f */
        /* <DEDUP_REMOVED lines=9> */
[----:B------:R4:W-:Y:S02]  /*68cb0*/  STL.64 [R1+0x728], R214 ;  /* 0x000728d601007387 */ /* 0x0009e40000100a00 */
[C---:B----4-:R-:W-:Y:S08]  /*68cc0*/  HMMA.1688.F32.TF32 R212, R248.reuse, R26, R64 ;  /* 0x0000001af8d4723c */ /* 0x050ff00000081040 */
[C---:B------:R-:W-:Y:S08]  /*68cd0*/  HMMA.1688.F32.TF32 R64, R248.reuse, R22, R76 ;  /* 0x00000016f840723c */ /* 0x040ff0000008104c */
[C---:B------:R-:W-:Y:S07]  /*68ce0*/  HMMA.1688.F32.TF32 R76, R248.reuse, R114, R92 ;  /* 0x00000072f84c723c */ /* 0x040fee000008105c */
[----:B------:R-:W-:Y:S04]  /*68cf0*/  STL.64 [R1+0x770], R212 ;  /* 0x000770d401007387 */ /* 0x000fe80000100a00 */
[----:B------:R-:W-:Y:S04]  /*68d00*/  STL.64 [R1+0x778], R214 ;  /* 0x000778d601007387 */ /* 0x000fe80000100a00 */
[----:B------:R-:W-:Y:S04]  /*68d10*/  STL.64 [R1+0x800], R64 ;  /* 0x0008004001007387 */ /* 0x000fe80000100a00 */
[----:B------:R1:W-:Y:S02]  /*68d20*/  STL.64 [R1+0x808], R66 ;  /* 0x0008084201007387 */ /* 0x0003e40000100a00 */
[C---:B-1----:R-:W-:Y:S08]  /*68d30*/  HMMA.1688.F32.TF32 R64, R248.reuse, R110, R4 ;  /* 0x0000006ef840723c */ /* 0x042ff00000081004 */
[C---:B------:R-:W-:Y:S01]  /*68d40*/  HMMA.1688.F32.TF32 R4, R248.reuse, R106, R80 ;  /* 0x0000006af804723c */ /* 0x040fe20000081050 */
[----:B------:R-:W-:Y:S04]  /*68d50*/  STL.64 [R1+0x870], R88 ;  /* 0x0008705801007387 */ /* 0x000fe80000100a00 */
[----:B------:R-:W-:Y:S04]  /*68d60*/  STL.64 [R1+0x878], R90 ;  /* 0x0008785a01007387 */ /* 0x000fe80000100a00 */
[----:B------:R1:W-:Y:S04]  /*68d70*/  STL.64 [R1+0x920], R76 ;  /* 0x0009204c01007387 */ /* 0x0003e80000100a00 */
[----:B------:R4:W-:Y:S04]  /*68d80*/  STL.64 [R1+0x928], R78 ;  /* 0x0009284e01007387 */ /* 0x0009e80000100a00 */
[----:B-1----:R-:W2:Y:S04]  /*68d90*/  LDL.LU R76, [R1+0x120] ;  /* 0x00012000014c7983 */ /* 0x002ea80000300800 */
[----:B------:R-:W-:Y:S04]  /*68da0*/  STL.64 [R1+0x910], R64 ;  /* 0x0009104001007387 */ /* 0x000fe80000100a00 */
[----:B------:R-:W-:Y:S04]  /*68db0*/  STL.64 [R1+0x918], R66 ;  /* 0x0009184201007387 */ /* 0x000fe80000100a00 */
[----:B------:R-:W-:Y:S04]  /*68dc0*/  STL.64 [R1+0x900], R4 ;  /* 0x0009000401007387 */ /* 0x000fe80000100a00 */
[----:B------:R1:W-:Y:S04]  /*68dd0*/  STL.64 [R1+0x908], R6 ;  /* 0x0009080601007387 */ /* 0x0003e80000100a00 */
[----:B------:R-:W2:Y:S04]  /*68de0*/  LDL.LU R77, [R1+0x124] ;  /* 0x00012400014d7983 */ /* 0x000ea80000300800 */
[----:B----4-:R-:W2:Y:S01]  /*68df0*/  LDL.LU R78, [R1+0x128] ;  /* 0x00012800014e7983 */ /* 0x010ea20000300800 */
[C---:B-1----:R-:W-:Y:S03]  /*68e00*/  HMMA.1688.F32.TF32 R4, R248.reuse, R102, R84 ;  /* 0x00000066f804723c */ /* 0x042fe60000081054 */
[----:B------:R-:W2:Y:S04]  /*68e10*/  LDL.LU R79, [R1+0x12c] ;  /* 0x00012c00014f7983 */ /* 0x000ea80000300800 */
[----:B------:R-:W4:Y:S04]  /*68e20*/  LDL.LU R80, [R1+0x240] ;  /* 0x0002400001507983 */ /* 0x000f280000300800 */
[----:B------:R-:W4:Y:S04]  /*68e30*/  LDL.LU R81, [R1+0x244] ;  /* 0x0002440001517983 */ /* 0x000f280000300800 */
[----:B------:R-:W4:Y:S04]  /*68e40*/  LDL.LU R82, [R1+0x248] ;  /* 0x0002480001527983 */ /* 0x000f280000300800 */
[----:B------:R-:W4:Y:S04]  /*68e50*/  LDL.LU R83, [R1+0x24c] ;  /* 0x00024c0001537983 */ /* 0x000f280000300800 */
        /* <DEDUP_REMOVED lines=17> */
[----:B------:R-:W-:Y:S04]  /*68f70*/  STL.64 [R1+0x8f0], R4 ;  /* 0x0008f00401007387 */ /* 0x000fe80000100a00 */
[----:B------:R-:W-:Y:S04]  /*68f80*/  STL.64 [R1+0x8f8], R6 ;  /* 0x0008f80601007387 */ /* 0x000fe80000100a00 */
[----:B------:R-:W2:Y:S04]  /*68f90*/  LDL.LU R85, [R1+0x324] ;  /* 0x0003240001557983 */ /* 0x000ea80000300800 */
[----:B------:R-:W2:Y:S04]  /*68fa0*/  LDL.LU R86, [R1+0x328] ;  /* 0x0003280001567983 */ /* 0x000ea80000300800 */
[----:B------:R-:W2:Y:S01]  /*68fb0*/  LDL.LU R87, [R1+0x32c] ;  /* 0x00032c0001577983 */ /* 0x000ea20000300800 */
[----:B------:R-:W-:Y:S03]  /*68fc0*/  HMMA.1688.F32.TF32 R192, R248, R98, R192 ;  /* 0x00000062f8c0723c */ /* 0x000fe600000810c0 */
[----:B------:R-:W-:Y:S04]  /*68fd0*/  LDS R4, [R0+0x101080] ;  /* 0x1010800000047984 */ /* 0x000fe80000000800 */
[----:B------:R-:W-:Y:S01]  /*68fe0*/  LDS R6, [R0+0x101880] ;  /* 0x1018800000067984 */ /* 0x000fe20000000800 */
[C---:B------:R-:W-:Y:S03]  /*68ff0*/  HMMA.1688.F32.TF32 R8, R184.reuse, R22, R8 ;  /* 0x00000016b808723c */ /* 0x040fe60000081008 */
[----:B------:R-:W-:Y:S04]  /*69000*/  LDS R5, [R2+0x101080] ;  /* 0x1010800002057984 */ /* 0x000fe80000000800 */
[----:B------:R-:W1:Y:S08]  /*69010*/  LDS R7, [R2+0x101880] ;  /* 0x1018800002077984 */ /* 0x000e700000000800 */
[----:B------:R-:W-:Y:S04]  /*69020*/  STL.64 [R1+0x8a0], R192 ;  /* 0x0008a0c001007387 */ /* 0x000fe80000100a00 */
[----:B------:R-:W-:Y:S01]  /*69030*/  STL.64 [R1+0x8a8], R194 ;  /* 0x0008a8c201007387 */ /* 0x000fe20000100a00 */
[C---:B----4-:R-:W-:Y:S11]  /*69040*/  HMMA.1688.F32.TF32 R80, R184.reuse, R178, R80 ;  /* 0x000000b2b850723c */ /* 0x050ff60000081050 */
[----:B------:R-:W-:Y:S11]  /*69050*/  @!UPT UIADD3 URZ, URZ, URZ, URZ ;  /* 0x0000003f3f3ff290 */ /* 0x000ff6000fffe03f */
[----:B------:R-:W-:Y:S02]  /*69060*/  @!UPT UIADD3 URZ, URZ, URZ, URZ ;  /* 0x0000003f3f3ff290 */ /* 0x000fe4000fffe03f */
[----:B------:R-:W-:Y:S02]  /*69070*/  IMAD.MOV.U32 R96, RZ, RZ, R81 ;  /* 0x000000ffff607224 */ /* 0x000fe400078e0051 */
[----:B------:R-:W-:Y:S02]  /*69080*/  IMAD.MOV.U32 R100, RZ, RZ, R82 ;  /* 0x000000ffff647224 */ /* 0x000fe400078e0052 */
[----:B------:R-:W-:Y:S01]  /*69090*/  IMAD.MOV.U32 R101, RZ, RZ, R83 ;  /* 0x000000ffff657224 */ /* 0x000fe200078e0053 */
[C---:B--2---:R-:W-:Y:S11]  /*690a0*/  HMMA.1688.F32.TF32 R84, R184.reuse, R182, R84 ;  /* 0x000000b6b854723c */ /* 0x044ff60000081054 */
[----:B------:R-:W-:Y:S11]  /*690b0*/  @!UPT UIADD3 URZ, URZ, URZ, URZ ;  /* 0x0000003f3f3ff290 */ /* 0x000ff6000fffe03f */
[----:B------:R-:W-:Y:S02]  /*690c0*/  @!UPT UIADD3 URZ, URZ, URZ, URZ ;  /* 0x0000003f3f3ff290 */ /* 0x000fe4000fffe03f */
[----:B------:R-:W-:Y:S02]  /*690d0*/  IMAD.MOV.U32 R104, RZ, RZ, R87 ;  /* 0x000000ffff687224 */ /* 0x000fe400078e0057 */
[----:B------:R-:W-:Y:S02]  /*690e0*/  IMAD.MOV.U32 R105, RZ, RZ, R86 ;  /* 0x000000ffff697224 */ /* 0x000fe400078e0056 */
[----:B------:R-:W-:Y:S02]  /*690f0*/  IMAD.MOV.U32 R108, RZ, RZ, R85 ;  /* 0x000000ffff6c7224 */ /* 0x000fe400078e0055 */
[----:B------:R-:W-:Y:S01]  /*69100*/  IMAD.MOV.U32 R109, RZ, RZ, R84 ;  /* 0x000000ffff6d7224 */ /* 0x000fe200078e0054 */
[----:B------:R-:W-:Y:S04]  /*69110*/  STL [R1+0x4040], R104 ;  /* 0x0040406801007387 */ /* 0x000fe80000100800 */
[----:B------:R-:W-:Y:S04]  /*69120*/  STL [R1+0x403c], R105 ;  /* 0x00403c6901007387 */ /* 0x000fe80000100800 */
[----:B------:R-:W-:Y:S04]  /*69130*/  STL [R1+0x4038], R108 ;  /* 0x0040386c01007387 */ /* 0x000fe80000100800 */
[----:B------:R-:W-:Y:S04]  /*69140*/  STL [R1+0x4034], R109 ;  /* 0x0040346d01007387 */ /* 0x000fe80000100800 */
[----:B------:R2:W-:Y:S02]  /*69150*/  STL [R1+0x1f0], R80 ;  /* 0x0001f05001007387 */ /* 0x0005e40000100800 */
[C---:B--2---:R-:W-:Y:S08]  /*69160*/  HMMA.1688.F32.TF32 R80, R184.reuse, R58, R92 ;  /* 0x0000003ab850723c */ /* 0x044ff0000008105c */
[C---:B------:R-:W-:Y:S11]  /*69170*/  HMMA.1688.F32.TF32 R76, R184.reuse, R34, R76 ;  /* 0x00000022b84c723c */ /* 0x040ff6000008104c */
[----:B------:R-:W-:Y:S04]  /*69180*/  @!UPT UIADD3 URZ, URZ, URZ, URZ ;  /* 0x0000003f3f3ff290 */ /* 0x000fe8000fffe03f */
[----:B------:R2:W-:Y:S01]  /*69190*/  STL.64 [R1+0x208], R82 ;  /* 0x0002085201007387 */ /* 0x0005e20000100a00 */
[----:B------:R-:W-:Y:S02]  /*691a0*/  IMAD.MOV.U32 R24, RZ, RZ, R80 ;  /* 0x000000ffff187224 */ /* 0x000fe400078e0050 */
[----:B------:R-:W-:Y:S02]  /*691b0*/  IMAD.MOV.U32 R25, RZ, RZ, R81 ;  /* 0x000000ffff197224 */ /* 0x000fe400078e0051 */
[C---:B--2---:R-:W-:Y:S01]  /*691c0*/  HMMA.1688.F32.TF32 R80, R184.reuse, R54, R88 ;  /* 0x00000036b850723c */ /* 0x044fe20000081058 */
[----:B------:R-:W-:Y:S03]  /*691d0*/  STL [R1+0x4020], R24 ;  /* 0x0040201801007387 */ /* 0x000fe60000100800 */
[----:B------:R-:W-:Y:S02]  /*691e0*/  IMAD.MOV.U32 R21, RZ, RZ, R78 ;  /* 0x000000ffff157224 */ /* 0x000fe400078e004e */
[----:B------:R-:W-:Y:S11]  /*691f0*/  IMAD.MOV.U32 R20, RZ, RZ, R79 ;  /* 0x000000ffff147224 */ /* 0x000ff600078e004f */
[----:B------:R-:W-:Y:S06]  /*69200*/  @!UPT UIADD3 URZ, URZ, URZ, URZ ;  /* 0x0000003f3f3ff290 */ /* 0x000fec000fffe03f */
[----:B------:R-:W-:Y:S04]  /*69210*/  STL.64 [R1+0x320], R80 ;  /* 0x0003205001007387 */ /* 0x000fe80000100a00 */
[----:B------:R2:W-:Y:S04]  /*69220*/  STL.64 [R1+0x328], R82 ;  /* 0x0003285201007387 */ /* 0x0005e80000100a00 */
[----:B------:R4:W-:Y:S01]  /*69230*/  STL.64 [R1+0x330], R76 ;  /* 0x0003304c01007387 */ /* 0x0009e20000100a00 */
[C---:B--2---:R-:W-:Y:S08]  /*69240*/  HMMA.1688.F32.TF32 R80, R184.reuse, R30, R64 ;  /* 0x0000001eb850723c */ /* 0x044ff00000081040 */
[C---:B----4-:R-:W-:Y:S08]  /*69250*/  HMMA.1688.F32.TF32 R76, R184.reuse, R42, R212 ;  /* 0x0000002ab84c723c */ /* 0x050ff000000810d4 */
[C---:B---3--:R-:W-:Y:S08]  /*69260*/  HMMA.1688.F32.TF32 R64, R184.reuse, R38, R16 ;  /* 0x00000026b840723c */ /* 0x048ff00000081010 */
[C---:B------:R-:W-:Y:S01]  /*69270*/  HMMA.1688.F32.TF32 R16, R184.reuse, R26, R60 ;  /* 0x0000001ab810723c */ /* 0x040fe2000008103c */
[----:B------:R-:W-:Y:S04]  /*69280*/  STL [R1+0x3fec], R20 ;  /* 0x003fec1401007387 */ /* 0x000fe80000100800 */
[----:B------:R-:W-:Y:S04]  /*69290*/  STL [R1+0x3fe8], R21 ;  /* 0x003fe81501007387 */ /* 0x000fe80000100800 */
[----:B------:R2:W-:Y:S04]  /*692a0*/  STL.64 [R1+0x4c0], R80 ;  /* 0x0004c05001007387 */ /* 0x0005e80000100a00 */
[----:B------:R3:W-:Y:S04]  /*692b0*/  STL.64 [R1+0x4c8], R82 ;  /* 0x0004c85201007387 */ /* 0x0007e80000100a00 */
[----:B------:R-:W-:Y:S04]  /*692c0*/  STL.64 [R1+0x550], R76 ;  /* 0x0005504c01007387 */ /* 0x000fe80000100a00 */
[----:B------:R-:W-:Y:S04]  /*692d0*/  STL.64 [R1+0x558], R78 ;  /* 0x0005584e01007387 */ /* 0x000fe80000100a00 */
[----:B------:R-:W-:Y:S04]  /*692e0*/  STL.64 [R1+0x620], R64 ;  /* 0x0006204001007387 */ /* 0x000fe80000100a00 */
[----:B------:R-:W-:Y:S04]  /*692f0*/  STL.64 [R1+0x628], R66 ;  /* 0x0006284201007387 */ /* 0x000fe80000100a00 */
[----:B--2---:R-:W2:Y:S04]  /*69300*/  LDL.LU R80, [R1+0x310] ;  /* 0x0003100001507983 */ /* 0x004ea80000300800 */
[----:B------:R-:W-:Y:S04]  /*69310*/  STL.64 [R1+0x670], R16 ;  /* 0x0006701001007387 */ /* 0x000fe80000100a00 */
[----:B------:R-:W-:Y:S04]  /*69320*/  STL.64 [R1+0x678], R18 ;  /* 0x0006781201007387 */ /* 0x000fe80000100a00 */
[----:B------:R-:W-:Y:S04]  /*69330*/  STL.64 [R1+0x710], R8 ;  /* 0x0007100801007387 */ /* 0x000fe80000100a00 */
[----:B------:R4:W-:Y:S04]  /*69340*/  STL.64 [R1+0x718], R10 ;  /* 0x0007180a01007387 */ /* 0x0009e80000100a00 */
[----:B------:R-:W2:Y:S04]  /*69350*/  LDL.LU R81, [R1+0x314] ;  /* 0x0003140001517983 */ /* 0x000ea80000300800 */
[----:B---3--:R-:W2:Y:S01]  /*69360*/  LDL.LU R82, [R1+0x318] ;  /* 0x0003180001527983 */ /* 0x008ea20000300800 */
[C---:B----4-:R-:W-:Y:S03]  /*69370*/  HMMA.1688.F32.TF32 R8, R184.reuse, R118, R136 ;  /* 0x00000076b808723c */ /* 0x050fe60000081088 */
[----:B------:R-:W2:Y:S04]  /*69380*/  LDL.LU R83, [R1+0x31c] ;  /* 0x00031c0001537983 */ /* 0x000ea80000300800 */
[----:B------:R-:W3:Y:S01]  /*69390*/  LDL.LU R92, [R1+0x260] ;  /* 0x00026000015c7983 */ /* 0x000ee20000300800 */
[C---:B------:R-:W-:Y:S11]  /*693a0*/  HMMA.1688.F32.TF32 R16, R184.reuse, R114, R124 ;  /* 0x00000072b810723c */ /* 0x040ff6000008107c */
[----:B------:R-:W-:Y:S04]  /*693b0*/  @!UPT UIADD3 URZ, URZ, URZ, URZ ;  /* 0x0000003f3f3ff290 */ /* 0x000fe8000fffe03f */
[----:B------:R-:W-:Y:S04]  /*693c0*/  STL.64 [R1+0x760], R8 ;  /* 0x0007600801007387 */ /* 0x000fe80000100a00 */
[----:B------:R4:W-:Y:S04]  /*693d0*/  STL.64 [R1+0x768], R10 ;  /* 0x0007680a01007387 */ /* 0x0009e80000100a00 */
[----:B------:R-:W3:Y:S04]  /*693e0*/  LDL.LU R93, [R1+0x264] ;  /* 0x00026400015d7983 */ /* 0x000ee80000300800 */
[----:B------:R-:W3:Y:S01]  /*693f0*/  LDL.LU R94, [R1+0x268] ;  /* 0x00026800015e7983 */ /* 0x000ee20000300800 */
[C---:B----4-:R-:W-:Y:S03]  /*69400*/  HMMA.1688.F32.TF32 R8, R184.reuse, R110, R132 ;  /* 0x0000006eb808723c */ /* 0x050fe60000081084 */
[----:B------:R-:W3:Y:S04]  /*69410*/  LDL.LU R95, [R1+0x26c] ;  /* 0x00026c00015f7983 */ /* 0x000ee80000300800 */
[----:B------:R-:W4:Y:S04]  /*69420*/  LDL.LU R88, [R1+0x1e0] ;  /* 0x0001e00001587983 */ /* 0x000f280000300800 */
[----:B------:R-:W-:Y:S04]  /*69430*/  STL.64 [R1+0x860], R16 ;  /* 0x0008601001007387 */ /* 0x000fe80000100a00 */
[----:B------:R-:W-:Y:S08]  /*69440*/  STL.64 [R1+0x868], R18 ;  /* 0x0008681201007387 */ /* 0x000ff00000100a00 */
[----:B------:R-:W-:Y:S04]  /*69450*/  STL.64 [R1+0x850], R8 ;  /* 0x0008500801007387 */ /* 0x000fe80000100a00 */
[----:B------:R1:W-:Y:S04]  /*69460*/  STL.64 [R1+0x858], R10 ;  /* 0x0008580a01007387 */ /* 0x0003e80000100a00 */
        /* <DEDUP_REMOVED lines=15> */
[C---:B-1----:R-:W-:Y:S08]  /*69560*/  HMMA.1688.F32.TF32 R8, R184.reuse, R106, R128 ;  /* 0x0000006ab808723c */ /* 0x042ff00000081080 */
[C---:B------:R-:W-:Y:S08]  /*69570*/  HMMA.1688.F32.TF32 R60, R184.reuse, R102, R120 ;  /* 0x00000066b83c723c */ /* 0x040ff00000081078 */
[----:B------:R-:W-:Y:S07]  /*69580*/  HMMA.1688.F32.TF32 R16, R184, R98, R196 ;  /* 0x00000062b810723c */ /* 0x000fee00000810c4 */
[----:B------:R-:W-:Y:S04]  /*69590*/  STL.64 [R1+0x840], R8 ;  /* 0x0008400801007387 */ /* 0x000fe80000100a00 */
[----:B------:R-:W-:Y:S04]  /*695a0*/  STL.64 [R1+0x848], R10 ;  /* 0x0008480a01007387 */ /* 0x000fe80000100a00 */
[----:B------:R-:W-:Y:S04]  /*695b0*/  STL.64 [R1+0x830], R60 ;  /* 0x0008303c01007387 */ /* 0x000fe80000100a00 */
[----:B------:R-:W-:Y:S04]  /*695c0*/  STL.64 [R1+0x838], R62 ;  /* 0x0008383e01007387 */ /* 0x000fe80000100a00 */
[----:B------:R-:W-:Y:S04]  /*695d0*/  STL.64 [R1+0x820], R16 ;  /* 0x0008201001007387 */ /* 0x000fe80000100a00 */
[----:B------:R2:W-:Y:S01]  /*695e0*/  STL.64 [R1+0x828], R18 ;  /* 0x0008281201007387 */ /* 0x0005e20000100a00 */
[C---:B------:R-:W-:Y:S03]  /*695f0*/  HMMA.1688.F32.TF32 R44, R4.reuse, R38, R44 ;  /* 0x00000026042c723c */ /* 0x040fe6000008102c */
[----:B------:R-:W-:Y:S04]  /*69600*/  LDS R8, [R3+0x101080] ;  /* 0x1010800003087984 */ /* 0x000fe80000000800 */
[----:B------:R-:W-:Y:S04]  /*69610*/  LDS R10, [R3+0x101880] ;  /* 0x10188000030a7984 */ /* 0x000fe80000000800 */
[----:B------:R-:W-:Y:S04]  /*69620*/  LDS R9, [R252+0x101080] ;  /* 0x10108000fc097984 */ /* 0x000fe80000000800 */
[----:B------:R-:W1:Y:S01]  /*69630*/  LDS R11, [R252+0x101880] ;  /* 0x10188000fc0b7984 */ /* 0x000e620000000800 */
[C---:B--2---:R-:W-:Y:S03]  /*69640*/  HMMA.1688.F32.TF32 R16, R4.reuse, R182, R80 ;  /* 0x000000b60410723c */ /* 0x044fe60000081050 */
[----:B------:R-:W2:Y:S04]  /*69650*/  LDL.LU R80, [R1+0x70] ;  /* 0x0000700001507983 */ /* 0x000ea80000300800 */
[----:B------:R-:W2:Y:S11]  /*69660*/  LDL.LU R81, [R1+0x74] ;  /* 0x0000740001517983 */ /* 0x000eb60000300800 */
[----:B------:R-:W-:Y:S06]  /*69670*/  @!UPT UIADD3 URZ, URZ, URZ, URZ ;  /* 0x0000003f3f3ff290 */ /* 0x000fec000fffe03f */
[----:B------:R-:W-:Y:S01]  /*69680*/  MOV R97, R16 ;  /* 0x0000001000617202 */ /* 0x000fe20000000f00 */
[----:B------:R-:W-:Y:S02]  /*69690*/  IMAD.MOV.U32 R24, RZ, RZ, R17 ;  /* 0x000000ffff187224 */ /* 0x000fe400078e0011 */
[----:B------:R-:W-:Y:S02]  /*696a0*/  IMAD.MOV.U32 R113, RZ, RZ, R18 ;  /* 0x000000ffff717224 */ /* 0x000fe400078e0012 */
[----:B------:R-:W-:Y:S02]  /*696b0*/  IMAD.MOV.U32 R112, RZ, RZ, R19 ;  /* 0x000000ffff707224 */ /* 0x000fe400078e0013 */
[C---:B---3--:R-:W-:Y:S11]  /*696c0*/  HMMA.1688.F32.TF32 R16, R4.reuse, R178, R92 ;  /* 0x000000b20410723c */ /* 0x048ff6000008105c */
[----:B------:R-:W-:Y:S11]  /*696d0*/  @!UPT UIADD3 URZ, URZ, URZ, URZ ;  /* 0x0000003f3f3ff290 */ /* 0x000ff6000fffe03f */
[----:B------:R-:W-:Y:S02]  /*696e0*/  @!UPT UIADD3 URZ, URZ, URZ, URZ ;  /* 0x0000003f3f3ff290 */ /* 0x000fe4000fffe03f */
[----:B------:R-:W-:Y:S02]  /*696f0*/  IMAD.MOV.U32 R104, RZ, RZ, R16 ;  /* 0x000000ffff687224 */ /* 0x000fe400078e0010 */
[----:B------:R-:W-:Y:S02]  /*69700*/  IMAD.MOV.U32 R105, RZ, RZ, R17 ;  /* 0x000000ffff697224 */ /* 0x000fe400078e0011 */
[----:B------:R-:W-:Y:S02]  /*69710*/  IMAD.MOV.U32 R108, RZ, RZ, R18 ;  /* 0x000000ffff6c7224 */ /* 0x000fe400078e0012 */
[----:B------:R-:W-:Y:S02]  /*69720*/  IMAD.MOV.U32 R109, RZ, RZ, R19 ;  /* 0x000000ffff6d7224 */ /* 0x000fe400078e0013 */
[C---:B----4-:R-:W-:Y:S01]  /*69730*/  HMMA.1688.F32.TF32 R16, R4.reuse, R58, R88 ;  /* 0x0000003a0410723c */ /* 0x050fe20000081058 */
[----:B------:R-:W-:Y:S02]  /*69740*/  IMAD.MOV.U32 R82, RZ, RZ, R29 ;  /* 0x000000ffff527224 */ /* 0x000fe400078e001d */
[----:B------:R-:W-:Y:S11]  /*69750*/  IMAD.MOV.U32 R83, RZ, RZ, R28 ;  /* 0x000000ffff537224 */ /* 0x000ff600078e001c */
[----:B------:R-:W-:Y:S09]  /*69760*/  @!UPT UIADD3 URZ, URZ, URZ, URZ ;  /* 0x0000003f3f3ff290 */ /* 0x000ff2000fffe03f */
[----:B------:R3:W-:Y:S01]  /*69770*/  STL.64 [R1+0xd8], R18 ;  /* 0x0000d81201007387 */ /* 0x0007e20000100a00 */
[----:B------:R-:W-:Y:S02]  /*69780*/  IMAD.MOV.U32 R28, RZ, RZ, R16 ;  /* 0x000000ffff1c7224 */ /* 0x000fe400078e0010 */
[----:B------:R-:W-:Y:S02]  /*69790*/  IMAD.MOV.U32 R29, RZ, RZ, R17 ;  /* 0x000000ffff1d7224 */ /* 0x000fe400078e0011 */
[C---:B---3--:R-:W-:Y:S08]  /*697a0*/  HMMA.1688.F32.TF32 R16, R4.reuse, R54, R76 ;  /* 0x000000360410723c */ /* 0x048ff0000008104c */
[C---:B------:R-:W-:Y:S11]  /*697b0*/  HMMA.1688.F32.TF32 R60, R4.reuse, R34, R64 ;  /* 0x00000022043c723c */ /* 0x040ff60000081040 */
[----:B------:R-:W-:Y:S04]  /*697c0*/  @!UPT UIADD3 URZ, URZ, URZ, URZ ;  /* 0x0000003f3f3ff290 */ /* 0x000fe8000fffe03f */
[----:B------:R3:W-:Y:S01]  /*697d0*/  STL.64 [R1+0x120], R16 ;  /* 0x0001201001007387 */ /* 0x0007e20000100a00 */
[----:B------:R-:W-:Y:S02]  /*697e0*/  IMAD.MOV.U32 R20, RZ, RZ, R18 ;  /* 0x000000ffff147224 */ /* 0x000fe400078e0012 */
[----:B------:R-:W-:Y:S02]  /*697f0*/  IMAD.MOV.U32 R21, RZ, RZ, R19 ;  /* 0x000000ffff157224 */ /* 0x000fe400078e0013 */
[C---:B---3--:R-:W-:Y:S03]  /*69800*/  HMMA.1688.F32.TF32 R16, R4.reuse, R30, R212 ;  /* 0x0000001e0410723c */ /* 0x048fe600000810d4 */
[----:B------:R-:W-:Y:S04]  /*69810*/  STL [R1+0x3ff4], R21 ;  /* 0x003ff41501007387 */ /* 0x000fe80000100800 */
[----:B------:R-:W-:Y:S04]  /*69820*/  STL [R1+0x3ff0], R20 ;  /* 0x003ff01401007387 */ /* 0x000fe80000100800 */
[----:B------:R-:W1:Y:S04]  /*69830*/  LDL.LU R88, [R1+0x350] ;  /* 0x0003500001587983 */ /* 0x000e680000300800 */
[----:B------:R-:W-:Y:S04]  /*69840*/  STL.64 [R1+0x150], R60 ;  /* 0x0001503c01007387 */ /* 0x000fe80000100a00 */
[----:B------:R-:W-:Y:S04]  /*69850*/  STL.64 [R1+0x158], R62 ;  /* 0x0001583e01007387 */ /* 0x000fe80000100a00 */
[----:B------:R-:W-:Y:S04]  /*69860*/  STL.64 [R1+0x160], R16 ;  /* 0x0001601001007387 */ /* 0x000fe80000100a00 */
[----:B------:R2:W-:Y:S04]  /*69870*/  STL.64 [R1+0x168], R18 ;  /* 0x0001681201007387 */ /* 0x0005e80000100a00 */
[----:B------:R-:W1:Y:S04]  /*69880*/  LDL.LU R89, [R1+0x354] ;  /* 0x0003540001597983 */ /* 0x000e680000300800 */
[----:B------:R-:W1:Y:S04]  /*69890*/  LDL.LU R90, [R1+0x358] ;  /* 0x00035800015a7983 */ /* 0x000e680000300800 */
[----:B------:R-:W1:Y:S04]  /*698a0*/  LDL.LU R91, [R1+0x35c] ;  /* 0x00035c00015b7983 */ /* 0x000e680000300800 */
        /* <DEDUP_REMOVED lines=16> */
[C---:B--2---:R-:W-:Y:S11]  /*699b0*/  HMMA.1688.F32.TF32 R16, R4.reuse, R42, R80 ;  /* 0x0000002a0410723c */ /* 0x044ff60000081050 */
[----:B------:R-:W-:Y:S11]  /*699c0*/  @!UPT UIADD3 URZ, URZ, URZ, URZ ;  /* 0x0000003f3f3ff290 */ /* 0x000ff6000fffe03f */
[----:B------:R-:W-:Y:S01]  /*699d0*/  @!UPT UIADD3 URZ, URZ, URZ, URZ ;  /* 0x0000003f3f3ff290 */ /* 0x000fe2000fffe03f */
[----:B------:R2:W-:Y:S01]  /*699e0*/  STL.64 [R1+0x178], R18 ;  /* 0x0001781201007387 */ /* 0x0005e20000100a00 */
[----:B------:R-:W-:Y:S02]  /*699f0*/  IMAD.MOV.U32 R36, RZ, RZ, R16 ;  /* 0x000000ffff247224 */ /* 0x000fe400078e0010 */
[----:B------:R-:W-:Y:S02]  /*69a00*/  IMAD.MOV.U32 R37, RZ, RZ, R17 ;  /* 0x000000ffff257224 */ /* 0x000fe400078e0011 */
[C---:B--2---:R-:W-:Y:S08]  /*69a10*/  HMMA.1688.F32.TF32 R16, R4.reuse, R26, R12 ;  /* 0x0000001a0410723c */ /* 0x044ff0000008100c */
[C---:B------:R-:W-:Y:S01]  /*69a20*/  HMMA.1688.F32.TF32 R12, R4.reuse, R22, R68 ;  /* 0x00000016040c723c */ /* 0x040fe20000081044 */
[----:B------:R-:W-:Y:S04]  /*69a30*/  STL [R1+0x3ffc], R37 ;  /* 0x003ffc2501007387 */ /* 0x000fe80000100800 */
[----:B------:R-:W-:Y:S04]  /*69a40*/  STL [R1+0x3ff8], R36 ;  /* 0x003ff82401007387 */ /* 0x000fe80000100800 */
[----:B------:R-:W-:Y:S04]  /*69a50*/  STL.64 [R1+0x1e0], R44 ;  /* 0x0001e02c01007387 */ /* 0x000fe80000100a00 */
[----:B------:R2:W-:Y:S04]  /*69a60*/  STL.64 [R1+0x1e8], R46 ;  /* 0x0001e82e01007387 */ /* 0x0005e80000100a00 */
[----:B------:R-:W-:Y:S04]  /*69a70*/  STL.64 [R1+0x310], R16 ;  /* 0x0003101001007387 */ /* 0x000fe80000100a00 */
[----:B------:R2:W-:Y:S02]  /*69a80*/  STL.64 [R1+0x318], R18 ;  /* 0x0003181201007387 */ /* 0x0005e40000100a00 */
[C---:B--2---:R-:W-:Y:S02]  /*69a90*/  HMMA.1688.F32.TF32 R44, R4.reuse, R118, R148 ;  /* 0x00000076042c723c */ /* 0x044fe40000081094 */
[----:B------:R-:W-:Y:S04]  /*69aa0*/  STL.64 [R1+0x570], R12 ;  /* 0x0005700c01007387 */ /* 0x000fe80000100a00 */
[----:B------:R2:W-:Y:S02]  /*69ab0*/  STL.64 [R1+0x578], R14 ;  /* 0x0005780e01007387 */ /* 0x0005e40000100a00 */
[C---:B------:R-:W-:Y:S08]  /*69ac0*/  HMMA.1688.F32.TF32 R16, R4.reuse, R114, R156 ;  /* 0x000000720410723c */ /* 0x040ff0000008109c */
[C---:B--2---:R-:W-:Y:S07]  /*69ad0*/  HMMA.1688.F32.TF32 R12, R4.reuse, R110, R152 ;  /* 0x0000006e040c723c */ /* 0x044fee0000081098 */
        /* <DEDUP_REMOVED lines=8> */
[----:B--2---:R-:W-:Y:S01]  /*69b60*/  HMMA.1688.F32.TF32 R12, R4, R98, R200 ;  /* 0x00000062040c723c */ /* 0x004fe200000810c8 */
[----:B------:R-:W-:Y:S04]  /*69b70*/  LDS R4, [R0+0x101100] ;  /* 0x1011000000047984 */ /* 0x000fe80000000800 */
[----:B------:R-:W-:Y:S04]  /*69b80*/  LDS R6, [R0+0x101900] ;  /* 0x1019000000067984 */ /* 0x000fe80000000800 */
[----:B------:R-:W-:Y:S04]  /*69b90*/  STL.64 [R1+0x7c0], R44 ;  /* 0x0007c02c01007387 */ /* 0x000fe80000100a00 */
[----:B------:R1:W-:Y:S04]  /*69ba0*/  STL.64 [R1+0x7c8], R46 ;  /* 0x0007c82e01007387 */ /* 0x0003e80000100a00 */
[----:B------:R-:W-:Y:S04]  /*69bb0*/  STL.64 [R1+0x7b0], R16 ;  /* 0x0007b01001007387 */ /* 0x000fe80000100a00 */
[----:B------:R-:W-:Y:S04]  /*69bc0*/  STL.64 [R1+0x7b8], R18 ;  /* 0x0007b81201007387 */ /* 0x000fe80000100a00 */
[----:B------:R-:W-:Y:S04]  /*69bd0*/  STL.64 [R1+0x790], R12 ;  /* 0x0007900c01007387 */ /* 0x000fe80000100a00 */
[----:B------:R4:W-:Y:S04]  /*69be0*/  STL.64 [R1+0x798], R14 ;  /* 0x0007980e01007387 */ /* 0x0009e80000100a00 */
[----:B------:R-:W-:Y:S04]  /*69bf0*/  LDS R5, [R2+0x101100] ;  /* 0x1011000002057984 */ /* 0x000fe80000000800 */
[----:B------:R-:W2:Y:S01]  /*69c00*/  LDS R7, [R2+0x101900] ;  /* 0x1019000002077984 */ /* 0x000ea20000000800 */
[C---:B-1----:R-:W-:Y:S08]  /*69c10*/  HMMA.1688.F32.TF32 R44, R8.reuse, R178, R88 ;  /* 0x000000b2082c723c */ /* 0x042ff00000081058 */
[C---:B---3--:R-:W-:Y:S08]  /*69c20*/  HMMA.1688.F32.TF32 R248, R8.reuse, R182, R92 ;  /* 0x000000b608f8723c */ /* 0x048ff0000008105c */
[C---:B----4-:R-:W-:Y:S08]  /*69c30*/  HMMA.1688.F32.TF32 R12, R8.reuse, R54, R64 ;  /* 0x00000036080c723c */ /* 0x050ff00000081040 */
[C---:B------:R-:W-:Y:S11]  /*69c40*/  HMMA.1688.F32.TF32 R16, R8.reuse, R58, R76 ;  /* 0x0000003a0810723c */ /* 0x040ff6000008104c */
[----:B------:R-:W-:Y:S05]  /*69c50*/  @!UPT UIADD3 URZ, URZ, URZ, URZ ;  /* 0x0000003f3f3ff290 */ /* 0x000fea000fffe03f */
[----:B------:R-:W-:Y:S02]  /*69c60*/  IMAD.MOV.U32 R37, RZ, RZ, R12 ;  /* 0x000000ffff257224 */ /* 0x000fe400078e000c */
[----:B------:R-:W-:Y:S02]  /*69c70*/  IMAD.MOV.U32 R36, RZ, RZ, R13 ;  /* 0x000000ffff247224 */ /* 0x000fe400078e000d */
[----:B------:R-:W-:Y:S02]  /*69c80*/  IMAD.MOV.U32 R21, RZ, RZ, R14 ;  /* 0x000000ffff157224 */ /* 0x000fe400078e000e */
[----:B------:R-:W-:Y:S02]  /*69c90*/  IMAD.MOV.U32 R20, RZ, RZ, R15 ;  /* 0x000000ffff147224 */ /* 0x000fe400078e000f */
[----:B------:R-:W-:Y:S01]  /*69ca0*/  HMMA.1688.F32.TF32 R12, R8, R34, R212 ;  /* 0x00000022080c723c */ /* 0x000fe200000810d4 */
[----:B------:R-:W-:Y:S04]  /*69cb0*/  STL.64 [R1+0x4008], R250 ;  /* 0x004008fa01007387 */ /* 0x000fe80000100a00 */
[----:B------:R-:W-:Y:S04]  /*69cc0*/  STL.64 [R1+0x4000], R248 ;  /* 0x004000f801007387 */ /* 0x000fe80000100a00 */
[----:B------:R-:W-:Y:S04]  /*69cd0*/  STL.64 [R1+0x4018], R46 ;  /* 0x0040182e01007387 */ /* 0x000fe80000100a00 */
[----:B------:R-:W-:Y:S04]  /*69ce0*/  STL.64 [R1+0x4010], R44 ;  /* 0x0040102c01007387 */ /* 0x000fe80000100a00 */
[----:B------:R-:W-:Y:S04]  /*69cf0*/  STL.64 [R1+0x4060], R18 ;  /* 0x0040601201007387 */ /* 0x000fe80000100a00 */
[----:B------:R1:W-:Y:S04]  /*69d00*/  STL.64 [R1+0x4058], R16 ;  /* 0x0040581001007387 */ /* 0x0003e80000100a00 */
[----:B------:R-:W3:Y:S04]  /*69d10*/  LDL.LU R88, [R1+0x60] ;  /* 0x0000600001587983 */ /* 0x000ee80000300800 */
[----:B------:R-:W-:Y:S04]  /*69d20*/  STL.64 [R1+0x70], R12 ;  /* 0x0000700c01007387 */ /* 0x000fe80000100a00 */
[----:B------:R4:W-:Y:S04]  /*69d30*/  STL.64 [R1+0x78], R14 ;  /* 0x0000780e01007387 */ /* 0x0009e80000100a00 */
[----:B------:R-:W3:Y:S04]  /*69d40*/  LDL.LU R89, [R1+0x64] ;  /* 0x0000640001597983 */ /* 0x000ee80000300800 */
[----:B------:R-:W3:Y:S04]  /*69d50*/  LDL.LU R90, [R1+0x68] ;  /* 0x00006800015a7983 */ /* 0x000ee80000300800 */
[----:B------:R-:W3:Y:S04]  /*69d60*/  LDL.LU R91, [R1+0x6c] ;  /* 0x00006c00015b7983 */ /* 0x000ee80000300800 */
        /* <DEDUP_REMOVED lines=12> */
[----:B------:R-:W1:Y:S04]  /*69e30*/  LDL.LU R128, [R1+0x100] ;  /* 0x0001000001807983 */ /* 0x000e680000300800 */
[----:B------:R-:W1:Y:S04]  /*69e40*/  LDL.LU R129, [R1+0x104] ;  /* 0x0001040001817983 */ /* 0x000e680000300800 */
[----:B------:R-:W1:Y:S04]  /*69e50*/  LDL.LU R130, [R1+0x108] ;  /* 0x0001080001827983 */ /* 0x000e680000300800 */
[----:B------:R-:W1:Y:S04]  /*69e60*/  LDL.LU R131, [R1+0x10c] ;  /* 0x00010c0001837983 */ /* 0x000e680000300800 */
[----:B------:R-:W4:Y:S04]  /*69e70*/  LDL.LU R124, [R1+0x50] ;  /* 0x00005000017c7983 */ /* 0x000f280000300800 */
[----:B------:R-:W4:Y:S04]  /*69e80*/  LDL.LU R125, [R1+0x54] ;  /* 0x00005400017d7983 */ /* 0x000f280000300800 */
[----:B------:R-:W4:Y:S04]  /*69e90*/  LDL.LU R126, [R1+0x58] ;  /* 0x00005800017e7983 */ /* 0x000f280000300800 */
[----:B------:R-:W4:Y:S04]  /*69ea0*/  LDL.LU R127, [R1+0x5c] ;  /* 0x00005c00017f7983 */ /* 0x000f280000300800 */
        /* <DEDUP_REMOVED lines=20> */
[----:B------:R-:W-:-:S03]  /*69ff0*/  IMAD.MOV.U32 R212, RZ, RZ, R51 ;  /* 0x000000ffffd47224 */ /* 0x000fc600078e0033 */
        /* <DEDUP_REMOVED lines=8> */
[C---:B-1----:R-:W-:Y:S08]  /*6a080*/  HMMA.1688.F32.TF32 R16, R8.reuse, R30, R128 ;  /* 0x0000001e0810723c */ /* 0x042ff00000081080 */
[C---:B--2---:R-:W-:Y:S08]  /*6a090*/  HMMA.1688.F32.TF32 R44, R8.reuse, R42, R132 ;  /* 0x0000002a082c723c */ /* 0x044ff00000081084 */
[C---:B----4-:R-:W-:Y:S07]  /*6a0a0*/  HMMA.1688.F32.TF32 R12, R8.reuse, R38, R124 ;  /* 0x00000026080c723c */ /* 0x050fee000008107c */
[----:B------:R-:W-:Y:S04]  /*6a0b0*/  STL.64 [R1+0x90], R16 ;  /* 0x0000901001007387 */ /* 0x000fe80000100a00 */
[----:B------:R-:W-:Y:S04]  /*6a0c0*/  STL.64 [R1+0x98], R18 ;  /* 0x0000981201007387 */ /* 0x000fe80000100a00 */
[----:B------:R-:W-:Y:S04]  /*6a0d0*/  STL.64 [R1+0xa0], R44 ;  /* 0x0000a02c01007387 */ /* 0x000fe80000100a00 */
[----:B------:R1:W-:Y:S04]  /*6a0e0*/  STL.64 [R1+0xa8], R46 ;  /* 0x0000a82e01007387 */ /* 0x0003e80000100a00 */
[----:B------:R-:W-:Y:S04]  /*6a0f0*/  STL.64 [R1+0x100], R12 ;  /* 0x0001000c01007387 */ /* 0x000fe80000100a00 */
[----:B------:R2:W-:Y:S01]  /*6a100*/  STL.64 [R1+0x108], R14 ;  /* 0x0001080e01007387 */ /* 0x0005e20000100a00 */
[C---:B-1----:R-:W-:Y:S08]  /*6a110*/  HMMA.1688.F32.TF32 R44, R8.reuse, R22, R72 ;  /* 0x00000016082c723c */ /* 0x042ff00000081048 */
[C---:B--2---:R-:W-:Y:S08]  /*6a120*/  HMMA.1688.F32.TF32 R12, R8.reuse, R118, R216 ;  /* 0x00000076080c723c */ /* 0x044ff000000810d8 */
[C---:B---3--:R-:W-:Y:S11]  /*6a130*/  HMMA.1688.F32.TF32 R16, R8.reuse, R26, R48 ;  /* 0x0000001a0810723c */ /* 0x048ff60000081030 */
[----:B------:R-:W-:Y:S11]  /*6a140*/  @!UPT UIADD3 URZ, URZ, URZ, URZ ;  /* 0x0000003f3f3ff290 */ /* 0x000ff6000fffe03f */
[----:B------:R-:W-:Y:S01]  /*6a150*/  @!UPT UIADD3 URZ, URZ, URZ, URZ ;  /* 0x0000003f3f3ff290 */ /* 0x000fe2000fffe03f */
[----:B------:R-:W-:Y:S04]  /*6a160*/  STL.64 [R1+0x110], R16 ;  /* 0x0001101001007387 */ /* 0x000fe80000100a00 */
[----:B------:R1:W-:Y:S02]  /*6a170*/  STL.64 [R1+0x118], R18 ;  /* 0x0001181201007387 */ /* 0x0003e40000100a00 */
[C---:B-1----:R-:W-:Y:S02]  /*6a180*/  HMMA.1688.F32.TF32 R16, R8.reuse, R114, R164 ;  /* 0x000000720810723c */ /* 0x042fe400000810a4 */
[----:B------:R-:W-:Y:S04]  /*6a190*/  STL.64 [R1+0x130], R44 ;  /* 0x0001302c01007387 */ /* 0x000fe80000100a00 */
[----:B------:R1:W-:Y:S04]  /*6a1a0*/  STL.64 [R1+0x138], R46 ;  /* 0x0001382e01007387 */ /* 0x0003e80000100a00 */
[----:B------:R-:W-:Y:S04]  /*6a1b0*/  STL.64 [R1+0x140], R12 ;  /* 0x0001400c01007387 */ /* 0x000fe80000100a00 */
[----:B------:R2:W-:Y:S01]  /*6a1c0*/  STL.64 [R1+0x148], R14 ;  /* 0x0001480e01007387 */ /* 0x0005e20000100a00 */
[C---:B-1----:R-:W-:Y:S08]  /*6a1d0*/  HMMA.1688.F32.TF32 R44, R8.reuse, R110, R160 ;  /* 0x0000006e082c723c */ /* 0x042ff000000810a0 */
[----:B------:R-:W-:Y:S01]  /*6a1e0*/  STL.64 [R1+0x6f0], R16 ;  /* 0x0006f01001007387 */ /* 0x000fe20000100a00 */
[C---:B--2---:R-:W-:Y:S03]  /*6a1f0*/  HMMA.1688.F32.TF32 R12, R8.reuse, R106, R168 ;  /* 0x0000006a080c723c */ /* 0x044fe600000810a8 */
[----:B------:R1:W-:Y:S05]  /*6a200*/  STL.64 [R1+0x6f8], R18 ;  /* 0x0006f81201007387 */ /* 0x0003ea0000100a00 */
[C---:B-1----:R-:W-:Y:S08]  /*6a210*/  HMMA.1688.F32.TF32 R16, R8.reuse, R102, R172 ;  /* 0x000000660810723c */ /* 0x042ff000000810ac */
[----:B------:R-:W-:Y:S01]  /*6a220*/  HMMA.1688.F32.TF32 R8, R8, R98, R228 ;  /* 0x000000620808723c */ /* 0x000fe200000810e4 */
[----:B------:R-:W-:Y:S04]  /*6a230*/  STL.64 [R1+0x6e0], R44 ;  /* 0x0006e02c01007387 */ /* 0x000fe80000100a00 */
[----:B------:R1:W-:Y:S03]  /*6a240*/  STL.64 [R1+0x6e8], R46 ;  /* 0x0006e82e01007387 */ /* 0x0003e60000100a00 */
[C---:B------:R-:W-:Y:S01]  /*6a250*/  HMMA.1688.F32.TF32 R80, R4.reuse, R182, R80 ;  /* 0x000000b60450723c */ /* 0x040fe20000081050 */
[----:B------:R-:W-:Y:S04]  /*6a260*/  STL.64 [R1+0x6d0], R12 ;  /* 0x0006d00c01007387 */ /* 0x000fe80000100a00 */
[----:B------:R-:W-:Y:S03]  /*6a270*/  STL.64 [R1+0x6d8], R14 ;  /* 0x0006d80e01007387 */ /* 0x000fe60000100a00 */
[C---:B------:R-:W-:Y:S01]  /*6a280*/  HMMA.1688.F32.TF32 R76, R4.reuse, R178, R76 ;  /* 0x000000b2044c723c */ /* 0x040fe2000008104c */
[----:B------:R-:W-:Y:S04]  /*6a290*/  STL.64 [R1+0x6c0], R16 ;  /* 0x0006c01001007387 */ /* 0x000fe80000100a00 */
[----:B------:R2:W-:Y:S03]  /*6a2a0*/  STL.64 [R1+0x6c8], R18 ;  /* 0x0006c81201007387 */ /* 0x0005e60000100a00 */
[C---:B------:R-:W-:Y:S01]  /*6a2b0*/  HMMA.1688.F32.TF32 R84, R4.reuse, R58, R84 ;  /* 0x0000003a0454723c */ /* 0x040fe20000081054 */
[----:B------:R-:W-:Y:S07]  /*6a2c0*/  STL.64 [R1+0x6b0], R8 ;  /* 0x0006b00801007387 */ /* 0x000fee0000100a00 */
[C---:B-1----:R-:W-:Y:S01]  /*6a2d0*/  HMMA.1688.F32.TF32 R44, R4.reuse, R38, R92 ;  /* 0x00000026042c723c */ /* 0x042fe2000008105c */
[----:B------:R1:W-:Y:S04]  /*6a2e0*/  STL.64 [R1+0x6b8], R10 ;  /* 0x0006b80a01007387 */ /* 0x0003e80000100a00 */
[----:B------:R-:W-:Y:S03]  /*6a2f0*/  LDS R12, [R3+0x101100] ;  /* 0x10110000030c7984 */ /* 0x000fe60000000800 */
[C---:B--2---:R-:W-:Y:S01]  /*6a300*/  HMMA.1688.F32.TF32 R16, R4.reuse, R26, R88 ;  /* 0x0000001a0410723c */ /* 0x044fe20000081058 */
[----:B------:R-:W-:Y:S04]  /*6a310*/  LDS R14, [R3+0x101900] ;  /* 0x10190000030e7984 */ /* 0x000fe80000000800 */
[----:B------:R-:W-:Y:S03]  /*6a320*/  LDS R13, [R252+0x101100] ;  /* 0x10110000fc0d7984 */ /* 0x000fe60000000800 */
[----:B-1----:R-:W-:Y:S01]  /*6a330*/  HMMA.1688.F32.TF32 R8, R4, R22, R212 ;  /* 0x000000160408723c */ /* 0x002fe200000810d4 */
[----:B------:R-:W-:Y:S04]  /*6a340*/  STL.64 [R1+0x4070], R82 ;  /* 0x0040705201007387 */ /* 0x000fe80000100a00 */
[----:B------:R-:W-:Y:S04]  /*6a350*/  STL.64 [R1+0x4068], R80 ;  /* 0x0040685001007387 */ /* 0x000fe80000100a00 */
[----:B------:R-:W-:Y:S04]  /*6a360*/  STL.64 [R1+0x4080], R78 ;  /* 0x0040804e01007387 */ /* 0x000fe80000100a00 */
[----:B------:R-:W-:Y:S04]  /*6a370*/  STL.64 [R1+0x4078], R76 ;  /* 0x0040784c01007387 */ /* 0x000fe80000100a00 */
[----:B------:R-:W-:Y:S04]  /*6a380*/  STL.64 [R1+0x4090], R86 ;  /* 0x0040905601007387 */ /* 0x000fe80000100a00 */
[----:B------:R-:W-:Y:S01]  /*6a390*/  STL.64 [R1+0x4088], R84 ;  /* 0x0040885401007387 */ /* 0x000fe20000100a00 */
[----:B------:R-:W-:-:S03]  /*6a3a0*/  IMAD.MOV.U32 R92, RZ, RZ, R232 ;  /* 0x000000ffff5c7224 */ /* 0x000fc600078e00e8 */
[----:B------:R-:W-:Y:S04]  /*6a3b0*/  STL.64 [R1+0x50], R44 ;  /* 0x0000502c01007387 */ /* 0x000fe80000100a00 */
[----:B------:R-:W-:Y:S04]  /*6a3c0*/  STL.64 [R1+0x58], R46 ;  /* 0x0000582e01007387 */ /* 0x000fe80000100a00 */
[----:B------:R-:W-:Y:S01]  /*6a3d0*/  STL.64 [R1+0x60], R16 ;  /* 0x0000601001007387 */ /* 0x000fe20000100a00 */
[----:B------:R-:W-:-:S03]  /*6a3e0*/  IMAD.MOV.U32 R93, RZ, RZ, R233 ;  /* 0x000000ffff5d7224 */ /* 0x000fc600078e00e9 */
[----:B------:R-:W-:Y:S01]  /*6a3f0*/  STL.64 [R1+0x68], R18 ;  /* 0x0000681201007387 */ /* 0x000fe20000100a00 */
[----:B------:R-:W-:-:S03]  /*6a400*/  IMAD.MOV.U32 R94, RZ, RZ, R234 ;  /* 0x000000ffff5e7224 */ /* 0x000fc600078e00ea */
[----:B------:R-:W2:Y:S01]  /*6a410*/  LDL.LU R232, [R1+0x412c] ;  /* 0x00412c0001e87983 */ /* 0x000ea20000300800 */
[----:B------:R-:W-:Y:S03]  /*6a420*/  HMMA.1688.F32.TF32 R68, R4, R42, R192 ;  /* 0x0000002a0444723c */ /* 0x000fe600000810c0 */
[----:B------:R-:W-:Y:S01]  /*6a430*/  STL.64 [R1+0x40], R8 ;  /* 0x0000400801007387 */ /* 0x000fe20000100a00 */
[----:B------:R-:W-:-:S03]  /*6a440*/  IMAD.MOV.U32 R95, RZ, RZ, R204 ;  /* 0x000000ffff5f7224 */ /* 0x000fc600078e00cc */
[----:B------:R-:W-:Y:S01]  /*6a450*/  STL.64 [R1+0x48], R10 ;  /* 0x0000480a01007387 */ /* 0x000fe20000100a00 */
[----:B------:R-:W-:-:S03]  /*6a460*/  IMAD.MOV.U32 R192, RZ, RZ, R205 ;  /* 0x000000ffffc07224 */ /* 0x000fc600078e00cd */
[----:B------:R-:W2:Y:S01]  /*6a470*/  LDL.LU R233, [R1+0x4128] ;  /* 0x0041280001e97983 */ /* 0x000ea20000300800 */
[----:B------:R-:W-:-:S03]  /*6a480*/  IMAD.MOV.U32 R193, RZ, RZ, R206 ;  /* 0x000000ffffc17224 */ /* 0x000fc600078e00ce */
[----:B------:R-:W2:Y:S01]  /*6a490*/  LDL.LU R234, [R1+0x4124] ;  /* 0x0041240001ea7983 */ /* 0x000ea20000300800 */
[----:B------:R-:W-:-:S03]  /*6a4a0*/  IMAD.MOV.U32 R194, RZ, RZ, R207 ;  /* 0x000000ffffc27224 */ /* 0x000fc600078e00cf */
[----:B------:R-:W3:Y:S01]  /*6a4b0*/  LDL.LU R204, [R1+0x4120] ;  /* 0x0041200001cc7983 */ /* 0x000ee20000300800 */
[----:B------:R-:W-:-:S03]  /*6a4c0*/  IMAD.MOV.U32 R195, RZ, RZ, R224 ;  /* 0x000000ffffc37224 */ /* 0x000fc600078e00e0 */
[----:B------:R-:W3:Y:S04]  /*6a4d0*/  LDL.LU R205, [R1+0x411c] ;  /* 0x00411c0001cd7983 */ /* 0x000ee80000300800 */
[----:B------:R-:W3:Y:S04]  /*6a4e0*/  LDL.LU R206, [R1+0x4118] ;  /* 0x0041180001ce7983 */ /* 0x000ee80000300800 */
[----:B------:R-:W3:Y:S04]  /*6a4f0*/  LDL.LU R207, [R1+0x4114] ;  /* 0x0041140001cf7983 */ /* 0x000ee80000300800 */
[----:B------:R-:W4:Y:S04]  /*6a500*/  LDL.LU R224, [R1+0x4110] ;  /* 0x0041100001e07983 */ /* 0x000f280000300800 */
[----:B------:R-:W2:Y:S04]  /*6a510*/  LDL.LU R120, [R1+0x220] ;  /* 0x0002200001787983 */ /* 0x000ea80000300800 */
[----:B------:R-:W2:Y:S04]  /*6a520*/  LDL.LU R121, [R1+0x224] ;  /* 0x0002240001797983 */ /* 0x000ea80000300800 */
[----:B------:R-:W2:Y:S04]  /*6a530*/  LDL.LU R122, [R1+0x228] ;  /* 0x00022800017a7983 */ /* 0x000ea80000300800 */
[----:B------:R-:W2:Y:S01]  /*6a540*/  LDL.LU R123, [R1+0x22c] ;  /* 0x00022c00017b7983 */ /* 0x000ea20000300800 */
[----:B------:R-:W-:Y:S03]  /*6a550*/  HMMA.1688.F32.TF32 R48, R4, R54, R136 ;  /* 0x000000360430723c */ /* 0x000fe60000081088 */
[----:B------:R-:W2:Y:S04]  /*6a560*/  LDL.LU R184, [R1+0x300] ;  /* 0x0003000001b87983 */ /* 0x000ea80000300800 */
[----:B------:R-:W2:Y:S04]  /*6a570*/  LDL.LU R185, [R1+0x304] ;  /* 0x0003040001b97983 */ /* 0x000ea80000300800 */
        /* <DEDUP_REMOVED lines=30> */
[----:B------:R-:W-:-:S03]  /*6a760*/  IMAD.MOV.U32 R88, RZ, RZ, R225 ;  /* 0x000000ffff587224 */ /* 0x000fc600078e00e1 */
[----:B------:R-:W4:Y:S01]  /*6a770*/  LDL.LU R196, [R1+0x270] ;  /* 0x0002700001c47983 */ /* 0x000f220000300800 */
[----:B------:R-:W-:-:S03]  /*6a780*/  IMAD.MOV.U32 R89, RZ, RZ, R226 ;  /* 0x000000ffff597224 */ /* 0x000fc600078e00e2 */
[----:B------:R-:W4:Y:S01]  /*6a790*/  LDL.LU R197, [R1+0x274] ;  /* 0x0002740001c57983 */ /* 0x000f220000300800 */
[----:B------:R-:W-:-:S03]  /*6a7a0*/  IMAD.MOV.U32 R90, RZ, RZ, R227 ;  /* 0x000000ffff5a7224 */ /* 0x000fc600078e00e3 */
[----:B------:R-:W4:Y:S04]  /*6a7b0*/  LDL.LU R198, [R1+0x278] ;  /* 0x0002780001c67983 */ /* 0x000f280000300800 */
[----:B------:R-:W4:Y:S04]  /*6a7c0*/  LDL.LU R199, [R1+0x27c] ;  /* 0x00027c0001c77983 */ /* 0x000f280000300800 */
[----:B------:R-:W4:Y:S04]  /*6a7d0*/  LDL.LU R225, [R1+0x410c] ;  /* 0x00410c0001e17983 */ /* 0x000f280000300800 */
[----:B------:R-:W4:Y:S04]  /*6a7e0*/  LDL.LU R226, [R1+0x4108] ;  /* 0x0041080001e27983 */ /* 0x000f280000300800 */
[----:B------:R-:W4:Y:S01]  /*6a7f0*/  LDL.LU R227, [R1+0x4104] ;  /* 0x0041040001e37983 */ /* 0x000f220000300800 */
[----:B------:R-:W-:-:S03]  /*6a800*/  IMAD.MOV.U32 R91, RZ, RZ, R235 ;  /* 0x000000ffff5b7224 */ /* 0x000fc600078e00eb */
[----:B------:R-:W4:Y:S04]  /*6a810*/  LDL.LU R235, [R1+0x4100] ;  /* 0x0041000001eb7983 */ /* 0x000f280000300800 */
[----:B------:R-:W1:Y:S04]  /*6a820*/  LDS R15, [R252+0x101900] ;  /* 0x10190000fc0f7984 */ /* 0x000e680000000800 */
[----:B------:R-:W4:Y:S04]  /*6a830*/  LDL.LU R212, [R1+0x630] ;  /* 0x0006300001d47983 */ /* 0x000f280000300800 */
[----:B------:R-:W4:Y:S04]  /*6a840*/  LDL.LU R213, [R1+0x634] ;  /* 0x0006340001d57983 */ /* 0x000f280000300800 */
[----:B------:R-:W4:Y:S04]  /*6a850*/  LDL.LU R214, [R1+0x638] ;  /* 0x0006380001d67983 */ /* 0x000f280000300800 */
[----:B------:R-:W4:Y:S01]  /*6a860*/  LDL.LU R215, [R1+0x63c] ;  /* 0x00063c0001d77983 */ /* 0x000f220000300800 */
[C---:B------:R-:W-:Y:S08]  /*6a870*/  HMMA.1688.F32.TF32 R64, R4.reuse, R34, R64 ;  /* 0x000000220440723c */ /* 0x040ff00000081040 */
[----:B------:R-:W-:Y:S08]  /*6a880*/  HMMA.1688.F32.TF32 R60, R4, R30, R60 ;  /* 0x0000001e043c723c */ /* 0x000ff0000008103c */
[----:B-1----:R-:W-:Y:S08]  /*6a890*/  HMMA.1688.F32.TF32 R76, R12, R110, R88 ;  /* 0x0000006e0c4c723c */ /* 0x002ff00000081058 */
[----:B---3--:R-:W-:Y:S08]  /*6a8a0*/  HMMA.1688.F32.TF32 R16, R4, R114, R204 ;  /* 0x000000720410723c */ /* 0x008ff000000810cc */
[C---:B------:R-:W-:Y:S08]  /*6a8b0*/  HMMA.1688.F32.TF32 R228, R12.reuse, R118, R192 ;  /* 0x000000760ce4723c */ /* 0x040ff000000810c0 */
[C---:B--2---:R-:W-:Y:S08]  /*6a8c0*/  HMMA.1688.F32.TF32 R72, R12.reuse, R38, R184 ;  /* 0x000000260c48723c */ /* 0x044ff000000810b8 */
[C---:B----4-:R-:W-:Y:S08]  /*6a8d0*/  HMMA.1688.F32.TF32 R136, R12.reuse, R42, R136 ;  /* 0x0000002a0c88723c */ /* 0x050ff00000081088 */
[C---:B------:R-:W-:Y:S08]  /*6a8e0*/  HMMA.1688.F32.TF32 R128, R12.reuse, R30, R128 ;  /* 0x0000001e0c80723c */ /* 0x040ff00000081080 */
[----:B------:R-:W-:Y:S08]  /*6a8f0*/  HMMA.1688.F32.TF32 R124, R12, R54, R124 ;  /* 0x000000360c7c723c */ /* 0x000ff0000008107c */
[C---:B------:R-:W-:Y:S08]  /*6a900*/  HMMA.1688.F32.TF32 R8, R4.reuse, R118, R224 ;  /* 0x000000760408723c */ /* 0x040ff000000810e0 */
[C---:B------:R-:W-:Y:S11]  /*6a910*/  HMMA.1688.F32.TF32 R44, R4.reuse, R110, R232 ;  /* 0x0000006e042c723c */ /* 0x040ff600000810e8 */
[----:B------:R-:W-:Y:S04]  /*6a920*/  @!UPT UIADD3 URZ, URZ, URZ, URZ ;  /* 0x0000003f3f3ff290 */ /* 0x000fe8000fffe03f */
[----:B------:R-:W-:Y:S04]  /*6a930*/  STL.64 [R1+0xc0], R8 ;  /* 0x0000c00801007387 */ /* 0x000fe80000100a00 */
[----:B------:R1:W-:Y:S04]  /*6a940*/  STL.64 [R1+0xc8], R10 ;  /* 0x0000c80a01007387 */ /* 0x0003e80000100a00 */
[----:B------:R-:W-:Y:S04]  /*6a950*/  STL.64 [R1+0x5f0], R16 ;  /* 0x0005f01001007387 */ /* 0x000fe80000100a00 */
[----:B------:R2:W-:Y:S01]  /*6a960*/  STL.64 [R1+0x5f8], R18 ;  /* 0x0005f81201007387 */ /* 0x0005e20000100a00 */
[C---:B-1----:R-:W-:Y:S08]  /*6a970*/  HMMA.1688.F32.TF32 R8, R4.reuse, R106, R236 ;  /* 0x0000006a0408723c */ /* 0x042ff000000810ec */
[C---:B--2---:R-:W-:Y:S01]  /*6a980*/  HMMA.1688.F32.TF32 R16, R4.reuse, R102, R220 ;  /* 0x000000660410723c */ /* 0x044fe200000810dc */
[----:B------:R-:W-:Y:S04]  /*6a990*/  STL.64 [R1+0x5e0], R44 ;  /* 0x0005e02c01007387 */ /* 0x000fe80000100a00 */
[----:B------:R1:W-:Y:S03]  /*6a9a0*/  STL.64 [R1+0x5e8], R46 ;  /* 0x0005e82e01007387 */ /* 0x0003e60000100a00 */
[----:B------:R-:W-:Y:S07]  /*6a9b0*/  HMMA.1688.F32.TF32 R4, R4, R98, R208 ;  /* 0x000000620404723c */ /* 0x000fee00000810d0 */
[----:B------:R-:W-:Y:S04]  /*6a9c0*/  STL.64 [R1+0x5d0], R8 ;  /* 0x0005d00801007387 */ /* 0x000fe80000100a00 */
[----:B------:R-:W-:Y:S04]  /*6a9d0*/  STL.64 [R1+0x5d8], R10 ;  /* 0x0005d80a01007387 */ /* 0x000fe80000100a00 */
[----:B------:R-:W-:Y:S04]  /*6a9e0*/  STL.64 [R1+0x350], R16 ;  /* 0x0003501001007387 */ /* 0x000fe80000100a00 */
[----:B------:R2:W-:Y:S01]  /*6a9f0*/  STL.64 [R1+0x358], R18 ;  /* 0x0003581201007387 */ /* 0x0005e20000100a00 */
[C---:B-1----:R-:W-:Y:S08]  /*6aa00*/  HMMA.1688.F32.TF32 R44, R12.reuse, R106, R240 ;  /* 0x0000006a0c2c723c */ /* 0x042ff000000810f0 */
[C---:B------:R-:W-:Y:S08]  /*6aa10*/  HMMA.1688.F32.TF32 R156, R12.reuse, R182, R156 ;  /* 0x000000b60c9c723c */ /* 0x040ff0000008109c */
[C---:B------:R-:W-:Y:S08]  /*6aa20*/  HMMA.1688.F32.TF32 R160, R12.reuse, R178, R152 ;  /* 0x000000b20ca0723c */ /* 0x040ff00000081098 */
[C---:B------:R-:W-:Y:S08]  /*6aa30*/  HMMA.1688.F32.TF32 R164, R12.reuse, R58, R148 ;  /* 0x0000003a0ca4723c */ /* 0x040ff00000081094 */
[C---:B------:R-:W-:Y:S08]  /*6aa40*/  HMMA.1688.F32.TF32 R132, R12.reuse, R34, R132 ;  /* 0x000000220c84723c */ /* 0x040ff00000081084 */
[C---:B------:R-:W-:Y:S08]  /*6aa50*/  HMMA.1688.F32.TF32 R216, R12.reuse, R26, R196 ;  /* 0x0000001a0cd8723c */ /* 0x040ff000000810c4 */
[----:B------:R-:W-:Y:S01]  /*6aa60*/  HMMA.1688.F32.TF32 R224, R12, R22, R120 ;  /* 0x000000160ce0723c */ /* 0x000fe20000081078 */
[----:B------:R-:W-:Y:S01]  /*6aa70*/  IMAD.MOV.U32 R204, RZ, RZ, R176 ;  /* 0x000000ffffcc7224 */ /* 0x000fe200078e00b0 */
[----:B------:R-:W-:Y:S01]  /*6aa80*/  LDS R8, [R0+0x101180] ;  /* 0x1011800000087984 */ /* 0x000fe20000000800 */
[----:B------:R-:W-:-:S02]  /*6aa90*/  IMAD.MOV.U32 R205, RZ, RZ, R177 ;  /* 0x000000ffffcd7224 */ /* 0x000fc400078e00b1 */
[----:B------:R-:W-:Y:S01]  /*6aaa0*/  IMAD.MOV.U32 R206, RZ, RZ, R53 ;  /* 0x000000ffffce7224 */ /* 0x000fe200078e0035 */
[----:B------:R-:W-:Y:S02]  /*6aab0*/  LDS R10, [R0+0x101980] ;  /* 0x10198000000a7984 */ /* 0x000fe40000000800 */
[----:B--2---:R-:W-:Y:S02]  /*6aac0*/  HMMA.1688.F32.TF32 R16, R12, R114, R92 ;  /* 0x000000720c10723c */ /* 0x004fe4000008105c */
[----:B------:R-:W-:Y:S04]  /*6aad0*/  STL.64 [R1+0x2b0], R4 ;  /* 0x0002b00401007387 */ /* 0x000fe80000100a00 */
[----:B------:R-:W-:Y:S01]  /*6aae0*/  STL.64 [R1+0x2b8], R6 ;  /* 0x0002b80601007387 */ /* 0x000fe20000100a00 */
[----:B------:R-:W-:-:S02]  /*6aaf0*/  IMAD.MOV.U32 R207, RZ, RZ, R52 ;  /* 0x000000ffffcf7224 */ /* 0x000fc400078e0034 */
[----:B------:R-:W-:Y:S01]  /*6ab00*/  IMAD.MOV.U32 R234, RZ, RZ, R180 ;  /* 0x000000ffffea7224 */ /* 0x000fe200078e00b4 */
[----:B------:R-:W-:Y:S01]  /*6ab10*/  LDS R9, [R2+0x101180] ;  /* 0x1011800002097984 */ /* 0x000fe20000000800 */
[----:B------:R-:W-:-:S03]  /*6ab20*/  IMAD.MOV.U32 R235, RZ, RZ, R181 ;  /* 0x000000ffffeb7224 */ /* 0x000fc600078e00b5 */
[----:B------:R-:W1:Y:S04]  /*6ab30*/  LDS R11, [R2+0x101980] ;  /* 0x10198000020b7984 */ /* 0x000e680000000800 */
[----:B------:R-:W-:Y:S04]  /*6ab40*/  LDS R4, [R3+0x101180] ;  /* 0x1011800003047984 */ /* 0x000fe80000000800 */
[----:B------:R-:W-:Y:S04]  /*6ab50*/  LDS R6, [R3+0x101980] ;  /* 0x1019800003067984 */ /* 0x000fe80000000800 */
[----:B------:R-:W-:Y:S04]  /*6ab60*/  STL.64 [R1+0x240], R16 ;  /* 0x0002401001007387 */ /* 0x000fe80000100a00 */
[----:B------:R2:W-:Y:S04]  /*6ab70*/  STL.64 [R1+0x248], R18 ;  /* 0x0002481201007387 */ /* 0x0005e80000100a00 */
[----:B------:R-:W-:Y:S04]  /*6ab80*/  LDS R5, [R252+0x101180] ;  /* 0x10118000fc057984 */ /* 0x000fe80000000800 */
[----:B------:R-:W3:Y:S01]  /*6ab90*/  LDS R7, [R252+0x101980] ;  /* 0x10198000fc077984 */ /* 0x000ee20000000800 */
[C---:B--2---:R-:W-:Y:S08]  /*6aba0*/  HMMA.1688.F32.TF32 R16, R12.reuse, R102, R244 ;  /* 0x000000660c10723c */ /* 0x044ff000000810f4 */
[----:B------:R-:W-:Y:S01]  /*6abb0*/  HMMA.1688.F32.TF32 R12, R12, R98, R188 ;  /* 0x000000620c0c723c */ /* 0x000fe200000810bc */
[----:B------:R-:W-:Y:S04]  /*6abc0*/  STL.64 [R1+0x230], R76 ;  /* 0x0002304c01007387 */ /* 0x000fe80000100a00 */
[----:B------:R-:W-:Y:S04]  /*6abd0*/  STL.64 [R1+0x238], R78 ;  /* 0x0002384e01007387 */ /* 0x000fe80000100a00 */
[----:B------:R2:W-:Y:S04]  /*6abe0*/  STL.64 [R1+0x220], R44 ;  /* 0x0002202c01007387 */ /* 0x0005e80000100a00 */
[----:B------:R4:W-:Y:S04]  /*6abf0*/  STL.64 [R1+0x228], R46 ;  /* 0x0002282e01007387 */ /* 0x0009e80000100a00 */
[----:B------:R-:W-:Y:S04]  /*6ac00*/  STL.64 [R1+0x210], R16 ;  /* 0x0002101001007387 */ /* 0x000fe80000100a00 */
[----:B------:R-:W-:Y:S01]  /*6ac10*/  STL.64 [R1+0x218], R18 ;  /* 0x0002181201007387 */ /* 0x000fe20000100a00 */
[----:B--2---:R-:W-:-:S03]  /*6ac20*/  IMAD.MOV.U32 R44, RZ, RZ, R56 ;  /* 0x000000ffff2c7224 */ /* 0x004fc600078e0038 */
[----:B------:R2:W-:Y:S01]  /*6ac30*/  STL.64 [R1+0x1c0], R12 ;  /* 0x0001c00c01007387 */ /* 0x0005e20000100a00 */
[----:B------:R-:W-:-:S03]  /*6ac40*/  IMAD.MOV.U32 R45, RZ, RZ, R57 ;  /* 0x000000ffff2d7224 */ /* 0x000fc600078e0039 */
[----:B------:R1:W-:Y:S04]  /*6ac50*/  STL.64 [R1+0x1c8], R14 ;  /* 0x0001c80e01007387 */ /* 0x0003e80000100a00 */
[----:B------:R-:W2:Y:S04]  /*6ac60*/  LDL.LU R56, [R1+0x40fc] ;  /* 0x0040fc0001387983 */ /* 0x000ea80000300800 */
[----:B------:R-:W3:Y:S01]  /*6ac70*/  LDL.LU R57, [R1+0x40f8] ;  /* 0x0040f80001397983 */ /* 0x000ee20000300800 */
[----:B----4-:R-:W-:Y:S02]  /*6ac80*/  IMAD.MOV.U32 R46, RZ, RZ, R116 ;  /* 0x000000ffff2e7224 */ /* 0x010fe400078e0074 */
[----:B------:R-:W-:Y:S01]  /*6ac90*/  IMAD.MOV.U32 R47, RZ, RZ, R117 ;  /* 0x000000ffff2f7224 */ /* 0x000fe200078e0075 */
[----:B------:R-:W4:Y:S04]  /*6aca0*/  LDL.LU R116, [R1+0x40f4] ;  /* 0x0040f40001747983 */ /* 0x000f280000300800 */
[----:B------:R-:W4:Y:S04]  /*6acb0*/  LDL.LU R117, [R1+0x40f0] ;  /* 0x0040f00001757983 */ /* 0x000f280000300800 */
[----:B------:R-:W4:Y:S04]  /*6acc0*/  LDL.LU R176, [R1+0x40ec] ;  /* 0x0040ec0001b07983 */ /* 0x000f280000300800 */
[----:B------:R-:W4:Y:S04]  /*6acd0*/  LDL.LU R177, [R1+0x40e8] ;  /* 0x0040e80001b17983 */ /* 0x000f280000300800 */
[----:B------:R-:W4:Y:S04]  /*6ace0*/  LDL.LU R53, [R1+0x40e4] ;  /* 0x0040e40001357983 */ /* 0x000f280000300800 */
[----:B------:R-:W4:Y:S01]  /*6acf0*/  LDL.LU R52, [R1+0x40e0] ;  /* 0x0040e00001347983 */ /* 0x000f220000300800 */
[----:B--2---:R-:W-:-:S02]  /*6ad00*/  IMAD.MOV.U32 R233, RZ, RZ, R56 ;  /* 0x000000ffffe97224 */ /* 0x004fc400078e0038 */
[----:B---3--:R-:W-:Y:S02]  /*6ad10*/  IMAD.MOV.U32 R232, RZ, RZ, R57 ;  /* 0x000000ffffe87224 */ /* 0x008fe400078e0039 */
[----:B------:R-:W2:Y:S04]  /*6ad20*/  LDL.LU R57, [R1+0x40dc] ;  /* 0x0040dc0001397983 */ /* 0x000ea80000300800 */
[----:B------:R-:W3:Y:S04]  /*6ad30*/  LDL.LU R56, [R1+0x40d8] ;  /* 0x0040d80001387983 */ /* 0x000ee80000300800 */
[----:B------:R-:W2:Y:S04]  /*6ad40*/  LDL.LU R180, [R1+0x40d4] ;  /* 0x0040d40001b47983 */ /* 0x000ea80000300800 */
        /* <DEDUP_REMOVED lines=84> */
[----:B------:R-:W3:Y:S01]  /*6b290*/  LDL.LU R181, [R1+0x40c0] ;  /* 0x0040c00001b57983 */ /* 0x000ee20000300800 */
[----:B------:R-:W-:Y:S07]  /*6b2a0*/  HMMA.1688.F32.TF32 R168, R8, R182, R212 ;  /* 0x000000b608a8723c */ /* 0x000fee00000810d4 */
[----:B------:R-:W-:-:S02]  /*6b2b0*/  IMAD.MOV.U32 R212, RZ, RZ, R56 ;  /* 0x000000ffffd47224 */ /* 0x000fc400078e0038 */
[----:B------:R-:W3:Y:S01]  /*6b2c0*/  LDL.LU R56, [R1+0x40bc] ;  /* 0x0040bc0001387983 */ /* 0x000ee20000300800 */
[----:B------:R-:W-:Y:S02]  /*6b2d0*/  IMAD.MOV.U32 R213, RZ, RZ, R57 ;  /* 0x000000ffffd57224 */ /* 0x000fe400078e0039 */
[----:B----4-:R-:W-:Y:S01]  /*6b2e0*/  IMAD.MOV.U32 R214, RZ, RZ, R52 ;  /* 0x000000ffffd67224 */ /* 0x010fe200078e0034 */
[----:B------:R-:W4:Y:S01]  /*6b2f0*/  LDL.LU R57, [R1+0x40b8] ;  /* 0x0040b80001397983 */ /* 0x000f220000300800 */
[----:B------:R-:W-:-:S03]  /*6b300*/  IMAD.MOV.U32 R215, RZ, RZ, R53 ;  /* 0x000000ffffd77224 */ /* 0x000fc600078e0035 */
[----:B------:R-:W4:Y:S04]  /*6b310*/  LDL.LU R52, [R1+0x40b4] ;  /* 0x0040b40001347983 */ /* 0x000f280000300800 */
[----:B------:R-:W4:Y:S01]  /*6b320*/  LDL.LU R53, [R1+0x40b0] ;  /* 0x0040b00001357983 */ /* 0x000f220000300800 */
[----:B--2---:R-:W-:-:S03]  /*6b330*/  IMAD.MOV.U32 R188, RZ, RZ, R180 ;  /* 0x000000ffffbc7224 */ /* 0x004fc600078e00b4 */
[----:B------:R-:W2:Y:S01]  /*6b340*/  LDL.LU R180, [R1+0x40ac] ;  /* 0x0040ac0001b47983 */ /* 0x000ea20000300800 */
[----:B---3--:R-:W-:-:S03]  /*6b350*/  IMAD.MOV.U32 R189, RZ, RZ, R181 ;  /* 0x000000ffffbd7224 */ /* 0x008fc600078e00b5 */
[----:B------:R-:W3:Y:S01]  /*6b360*/  LDL.LU R181, [R1+0x40a8] ;  /* 0x0040a80001b57983 */ /* 0x000ee20000300800 */
[C---:B------:R-:W-:Y:S08]  /*6b370*/  HMMA.1688.F32.TF32 R84, R8.reuse, R114, R84 ;  /* 0x000000720854723c */ /* 0x040ff00000081054 */
[C---:B------:R-:W-:Y:S08]  /*6b380*/  HMMA.1688.F32.TF32 R76, R8.reuse, R110, R76 ;  /* 0x0000006e084c723c */ /* 0x040ff0000008104c */
[----:B------:R-:W-:Y:S01]  /*6b390*/  HMMA.1688.F32.TF32 R80, R8, R106, R80 ;  /* 0x0000006a0850723c */ /* 0x000fe20000081050 */
[----:B------:R-:W-:-:S02]  /*6b3a0*/  IMAD.MOV.U32 R190, RZ, RZ, R56 ;  /* 0x000000ffffbe7224 */ /* 0x000fc400078e0038 */
[----:B------:R-:W3:Y:S05]  /*6b3b0*/  LDL.LU R56, [R1+0x40a4] ;  /* 0x0040a40001387983 */ /* 0x000eea0000300800 */
[C---:B------:R-:W-:Y:S01]  /*6b3c0*/  HMMA.1688.F32.TF32 R16, R8.reuse, R102, R16 ;  /* 0x000000660810723c */ /* 0x040fe20000081010 */
[----:B----4-:R-:W-:Y:S02]  /*6b3d0*/  IMAD.MOV.U32 R191, RZ, RZ, R57 ;  /* 0x000000ffffbf7224 */ /* 0x010fe400078e0039 */
[----:B------:R-:W4:Y:S04]  /*6b3e0*/  LDL.LU R57, [R1+0x40a0] ;  /* 0x0040a00001397983 */ /* 0x000f280000300800 */
[----:B------:R-:W4:Y:S01]  /*6b3f0*/  LDL.LU R200, [R1+0x650] ;  /* 0x0006500001c87983 */ /* 0x000f220000300800 */
[C---:B------:R-:W-:Y:S03]  /*6b400*/  HMMA.1688.F32.TF32 R184, R8.reuse, R178, R184 ;  /* 0x000000b208b8723c */ /* 0x040fe600000810b8 */
[----:B------:R-:W4:Y:S05]  /*6b410*/  LDL.LU R201, [R1+0x654] ;  /* 0x0006540001c97983 */ /* 0x000f2a0000300800 */
[C---:B------:R-:W-:Y:S08]  /*6b420*/  HMMA.1688.F32.TF32 R172, R8.reuse, R58, R172 ;  /* 0x0000003a08ac723c */ /* 0x040ff000000810ac */
        /* <DEDUP_REMOVED lines=8> */
[----:B------:R-:W-:Y:S01]  /*6b4b0*/  HMMA.1688.F32.TF32 R8, R8, R98, R212 ;  /* 0x000000620808723c */ /* 0x000fe200000810d4 */
[----:B--2---:R-:W-:-:S02]  /*6b4c0*/  IMAD.MOV.U32 R202, RZ, RZ, R180 ;  /* 0x000000ffffca7224 */ /* 0x004fc400078e00b4 */
[----:B------:R-:W2:Y:S01]  /*6b4d0*/  LDL.LU R180, [R1+0x409c] ;  /* 0x00409c0001b47983 */ /* 0x000ea20000300800 */
[----:B---3--:R-:W-:-:S03]  /*6b4e0*/  IMAD.MOV.U32 R203, RZ, RZ, R181 ;  /* 0x000000ffffcb7224 */ /* 0x008fc600078e00b5 */
[----:B------:R-:W3:Y:S04]  /*6b4f0*/  LDL.LU R181, [R1+0x4098] ;  /* 0x0040980001b57983 */ /* 0x000ee80000300800 */
[----:B------:R-:W-:Y:S04]  /*6b500*/  STL.64 [R1+0x1b0], R84 ;  /* 0x0001b05401007387 */ /* 0x000fe80000100a00 */
[----:B------:R1:W-:Y:S04]  /*6b510*/  STL.64 [R1+0x1b8], R86 ;  /* 0x0001b85601007387 */ /* 0x0003e80000100a00 */
[----:B-1----:R-:W3:Y:S04]  /*6b520*/  LDL.LU.64 R86, [R1+0x4090] ;  /* 0x0040900001567983 */ /* 0x002ee80000300a00 */
[----:B------:R-:W3:Y:S04]  /*6b530*/  LDL.LU.64 R84, [R1+0x4088] ;  /* 0x0040880001547983 */ /* 0x000ee80000300a00 */
        /* <DEDUP_REMOVED lines=12> */
[----:B------:R-:W3:Y:S04]  /*6b600*/  LDL.LU.64 R214, [R1+0x4050] ;  /* 0x0040500001d67983 */ /* 0x000ee80000300a00 */
[----:B------:R-:W3:Y:S04]  /*6b610*/  LDL.LU.64 R212, [R1+0x4048] ;  /* 0x0040480001d47983 */ /* 0x000ee80000300a00 */
[----:B------:R1:W-:Y:S04]  /*6b620*/  STL.64 [R1+0x290], R8 ;  /* 0x0002900801007387 */ /* 0x0003e80000100a00 */
[----:B------:R2:W-:Y:S04]  /*6b630*/  STL.64 [R1+0x298], R10 ;  /* 0x0002980a01007387 */ /* 0x0005e80000100a00 */
[----:B-1----:R-:W3:Y:S04]  /*6b640*/  LDL.LU R8, [R1+0x6a0] ;  /* 0x0006a00001087983 */ /* 0x002ee80000300800 */
[----:B------:R-:W3:Y:S01]  /*6b650*/  LDL.LU R9, [R1+0x6a4] ;  /* 0x0006a40001097983 */ /* 0x000ee20000300800 */
[----:B------:R-:W-:-:S02]  /*6b660*/  IMAD.MOV.U32 R248, RZ, RZ, R41 ;  /* 0x000000fffff87224 */ /* 0x000fc400078e0029 */
[----:B------:R-:W-:Y:S02]  /*6b670*/  IMAD.MOV.U32 R249, RZ, RZ, R40 ;  /* 0x000000fffff97224 */ /* 0x000fe400078e0028 */
[----:B------:R-:W-:Y:S01]  /*6b680*/  HMMA.1688.F32.TF32 R40, R4, R42, R188 ;  /* 0x0000002a0428723c */ /* 0x000fe200000810bc */
[----:B------:R-:W-:Y:S02]  /*6b690*/  IMAD.MOV.U32 R250, RZ, RZ, R33 ;  /* 0x000000fffffa7224 */ /* 0x000fe400078e0021 */
[----:B------:R-:W-:-:S05]  /*6b6a0*/  IMAD.MOV.U32 R251, RZ, RZ, R32 ;  /* 0x000000fffffb7224 */ /* 0x000fca00078e0020 */
[C---:B------:R-:W-:Y:S08]  /*6b6b0*/  HMMA.1688.F32.TF32 R188, R4.reuse, R22, R208 ;  /* 0x0000001604bc723c */ /* 0x040ff000000810d0 */
[C---:B------:R-:W-:Y:S01]  /*6b6c0*/  HMMA.1688.F32.TF32 R208, R4.reuse, R114, R232 ;  /* 0x0000007204d0723c */ /* 0x040fe200000810e8 */
[----:B------:R-:W-:Y:S01]  /*6b6d0*/  IMAD.MOV.U32 R236, RZ, RZ, R177 ;  /* 0x000000ffffec7224 */ /* 0x000fe200078e00b1 */
[----:B------:R-:W-:Y:S06]  /*6b6e0*/  LDS R114, [R0+0x102900] ;  /* 0x1029000000727984 */ /* 0x000fec0000000800 */
[C---:B------:R-:W-:Y:S01]  /*6b6f0*/  HMMA.1688.F32.TF32 R32, R4.reuse, R34, R12 ;  /* 0x000000220420723c */ /* 0x040fe2000008100c */
[----:B------:R-:W-:Y:S01]  /*6b700*/  IMAD.MOV.U32 R237, RZ, RZ, R176 ;  /* 0x000000ffffed7224 */ /* 0x000fe200078e00b0 */
[----:B------:R-:W-:Y:S06]  /*6b710*/  LDS R115, [R2+0x102900] ;  /* 0x1029000002737984 */ /* 0x000fec0000000800 */
[----:B------:R-:W-:Y:S01]  /*6b720*/  HMMA.1688.F32.TF32 R12, R4, R110, R204 ;  /* 0x0000006e040c723c */ /* 0x000fe200000810cc */
[----:B----4-:R-:W-:Y:S01]  /*6b730*/  IMAD.MOV.U32 R176, RZ, RZ, R57 ;  /* 0x000000ffffb07224 */ /* 0x010fe200078e0039 */
[----:B------:R-:W-:Y:S01]  /*6b740*/  LDS R110, [R3+0x102880] ;  /* 0x10288000036e7984 */ /* 0x000fe20000000800 */
[----:B------:R-:W-:-:S05]  /*6b750*/  IMAD.MOV.U32 R177, RZ, RZ, R56 ;  /* 0x000000ffffb17224 */ /* 0x000fca00078e0038 */
[C---:B------:R-:W-:Y:S08]  /*6b760*/  HMMA.1688.F32.TF32 R196, R4.reuse, R178, R196 ;  /* 0x000000b204c4723c */ /* 0x040ff000000810c4 */
[C---:B------:R-:W-:Y:S01]  /*6b770*/  HMMA.1688.F32.TF32 R200, R4.reuse, R58, R200 ;  /* 0x0000003a04c8723c */ /* 0x040fe200000810c8 */
[----:B------:R-:W-:Y:S01]  /*6b780*/  IMAD.MOV.U32 R232, RZ, RZ, R97 ;  /* 0x000000ffffe87224 */ /* 0x000fe200078e0061 */
[----:B------:R-:W-:Y:S06]  /*6b790*/  LDS R111, [R252+0x102880] ;  /* 0x10288000fc6f7984 */ /* 0x000fec0000000800 */
[----:B------:R-:W-:Y:S01]  /*6b7a0*/  HMMA.1688.F32.TF32 R204, R4, R106, R44 ;  /* 0x0000006a04cc723c */ /* 0x000fe2000008102c */
[----:B------:R-:W-:Y:S01]  /*6b7b0*/  IMAD.MOV.U32 R178, RZ, RZ, R53 ;  /* 0x000000ffffb27224 */ /* 0x000fe200078e0035 */
[----:B------:R-:W-:Y:S01]  /*6b7c0*/  LDS R106, [R0+0x102880] ;  /* 0x10288000006a7984 */ /* 0x000fe20000000800 */
[----:B------:R-:W-:-:S02]  /*6b7d0*/  IMAD.MOV.U32 R179, RZ, RZ, R52 ;  /* 0x000000ffffb37224 */ /* 0x000fc400078e0034 */
[----:B--2---:R-:W-:Y:S02]  /*6b7e0*/  IMAD.MOV.U32 R11, RZ, RZ, R180 ;  /* 0x000000ffff0b7224 */ /* 0x004fe400078e00b4 */
[----:B---3--:R-:W-:Y:S01]  /*6b7f0*/  IMAD.MOV.U32 R10, RZ, RZ, R181 ;  /* 0x000000ffff0a7224 */ /* 0x008fe200078e00b5 */
[----:B------:R-:W-:Y:S01]  /*6b800*/  HMMA.1688.F32.TF32 R44, R4, R102, R248 ;  /* 0x00000066042c723c */ /* 0x000fe200000810f8 */
[----:B------:R-:W-:Y:S01]  /*6b810*/  IMAD.MOV.U32 R238, RZ, RZ, R117 ;  /* 0x000000ffffee7224 */ /* 0x000fe200078e0075 */
[----:B------:R-:W-:Y:S01]  /*6b820*/  LDS R102, [R3+0x102800] ;  /* 0x1028000003667984 */ /* 0x000fe20000000800 */
[----:B------:R-:W-:-:S03]  /*6b830*/  IMAD.MOV.U32 R239, RZ, RZ, R116 ;  /* 0x000000ffffef7224 */ /* 0x000fc600078e0074 */
[----:B------:R-:W-:Y:S02]  /*6b840*/  LDS R103, [R252+0x102800] ;  /* 0x10280000fc677984 */ /* 0x000fe40000000800 */
[C---:B------:R-:W-:Y:S08]  /*6b850*/  HMMA.1688.F32.TF32 R56, R4.reuse, R54, R176 ;  /* 0x000000360438723c */ /* 0x040ff000000810b0 */
[C---:B------:R-:W-:Y:S01]  /*6b860*/  HMMA.1688.F32.TF32 R192, R4.reuse, R30, R192 ;  /* 0x0000001e04c0723c */ /* 0x040fe200000810c0 */
[----:B------:R-:W-:Y:S01]  /*6b870*/  IMAD.MOV.U32 R233, RZ, RZ, R24 ;  /* 0x000000ffffe97224 */ /* 0x000fe200078e0018 */
[----:B------:R-:W-:Y:S06]  /*6b880*/  LDS R107, [R2+0x102880] ;  /* 0x10288000026b7984 */ /* 0x000fec0000000800 */
[----:B------:R-:W-:Y:S07]  /*6b890*/  HMMA.1688.F32.TF32 R176, R4, R26, R240 ;  /* 0x0000001a04b0723c */ /* 0x000fee00000810f0 */
[----:B------:R-:W-:-:S02]  /*6b8a0*/  IMAD.MOV.U32 R240, RZ, RZ, R104 ;  /* 0x000000fffff07224 */ /* 0x000fc400078e0068 */
[----:B------:R-:W-:Y:S02]  /*6b8b0*/  IMAD.MOV.U32 R241, RZ, RZ, R105 ;  /* 0x000000fffff17224 */ /* 0x000fe400078e0069 */
[----:B------:R-:W-:Y:S01]  /*6b8c0*/  IMAD.MOV.U32 R242, RZ, RZ, R108 ;  /* 0x000000fffff27224 */ /* 0x000fe200078e006c */
[----:B------:R-:W-:Y:S01]  /*6b8d0*/  HMMA.1688.F32.TF32 R52, R4, R38, R244 ;  /* 0x000000260434723c */ /* 0x000fe200000810f4 */
[----:B------:R-:W-:-:S06]  /*6b8e0*/  IMAD.MOV.U32 R243, RZ, RZ, R109 ;  /* 0x000000fffff37224 */ /* 0x000fcc00078e006d */
[----:B------:R-:W-:Y:S02]  /*6b8f0*/  IMAD.MOV.U32 R245, RZ, RZ, R96 ;  /* 0x000000fffff57224 */ /* 0x000fe400078e0060 */
[----:B------:R-:W-:Y:S02]  /*6b900*/  IMAD.MOV.U32 R246, RZ, RZ, R100 ;  /* 0x000000fffff67224 */ /* 0x000fe400078e0064 */
[----:B------:R-:W-:Y:S01]  /*6b910*/  IMAD.MOV.U32 R247, RZ, RZ, R101 ;  /* 0x000000fffff77224 */ /* 0x000fe200078e0065 */
[C---:B------:R-:W-:Y:S01]  /*6b920*/  HMMA.1688.F32.TF32 R180, R4.reuse, R182, R8 ;  /* 0x000000b604b4723c */ /* 0x040fe20000081008 */
[----:B------:R-:W2:Y:S04]  /*6b930*/  LDL R8, [R1+0x1e44] ;  /* 0x001e440001087983 */ /* 0x000ea80000100800 */
[----:B------:R-:W-:Y:S04]  /*6b940*/  STL.64 [R1+0x270], R208 ;  /* 0x000270d001007387 */ /* 0x000fe80000100a00 */
[----:B------:R-:W-:Y:S04]  /*6b950*/  STL.64 [R1+0x278], R210 ;  /* 0x000278d201007387 */ /* 0x000fe80000100a00 */
[----:B------:R-:W-:Y:S04]  /*6b960*/  STL.64 [R1+0x260], R12 ;  /* 0x0002600c01007387 */ /* 0x000fe80000100a00 */
[----:B------:R1:W-:Y:S01]  /*6b970*/  STL.64 [R1+0x268], R14 ;  /* 0x0002680e01007387 */ /* 0x0003e20000100a00 */
[----:B------:R-:W-:Y:S01]  /*6b980*/  HMMA.1688.F32.TF32 R116, R4, R118, R236 ;  /* 0x000000760474723c */ /* 0x000fe200000810ec */
[----:B------:R-:W-:-:S02]  /*6b990*/  IMAD.MOV.U32 R234, RZ, RZ, R113 ;  /* 0x000000ffffea7224 */ /* 0x000fc400078e0071 */
[----:B------:R-:W-:Y:S01]  /*6b9a0*/  IMAD.MOV.U32 R235, RZ, RZ, R112 ;  /* 0x000000ffffeb7224 */ /* 0x000fe200078e0070 */
[----:B------:R-:W-:Y:S04]  /*6b9b0*/  LDS R208, [R0+0x102180] ;  /* 0x1021800000d07984 */ /* 0x000fe80000000800 */
[----:B------:R-:W-:Y:S01]  /*6b9c0*/  LDS R210, [R0+0x102980] ;  /* 0x1029800000d27984 */ /* 0x000fe20000000800 */
[----:B-1----:R-:W-:Y:S03]  /*6b9d0*/  HMMA.1688.F32.TF32 R12, R4, R98, R212 ;  /* 0x00000062040c723c */ /* 0x002fe600000810d4 */
[----:B------:R-:W-:Y:S04]  /*6b9e0*/  STL.64 [R1+0x250], R204 ;  /* 0x000250cc01007387 */ /* 0x000fe80000100a00 */
[----:B------:R-:W-:Y:S04]  /*6b9f0*/  STL.64 [R1+0x258], R206 ;  /* 0x000258ce01007387 */ /* 0x000fe80000100a00 */
[----:B------:R-:W-:Y:S04]  /*6ba00*/  STL.64 [R1+0xf0], R44 ;  /* 0x0000f02c01007387 */ /* 0x000fe80000100a00 */
[----:B------:R1:W-:Y:S01]  /*6ba10*/  STL.64 [R1+0xf8], R46 ;  /* 0x0000f82e01007387 */ /* 0x0003e20000100a00 */
[----:B------:R-:W-:-:S03]  /*6ba20*/  IMAD.U32 R4, RZ, RZ, UR4 ;  /* 0x00000004ff047e24 */ /* 0x000fc6000f8e00ff */
[----:B------:R-:W-:Y:S04]  /*6ba30*/  LDS R98, [R0+0x102800] ;  /* 0x1028000000627984 */ /* 0x000fe80000000800 */
[----:B------:R-:W-:Y:S04]  /*6ba40*/  LDS R99, [R2+0x102800] ;  /* 0x1028000002637984 */ /* 0x000fe80000000800 */
[----:B------:R-:W-:Y:S04]  /*6ba50*/  STL.64 [R1+0xe0], R12 ;  /* 0x0000e00c01007387 */ /* 0x000fe80000100a00 */
[----:B------:R-:W-:Y:S04]  /*6ba60*/  STL.64 [R1+0xe8], R14 ;  /* 0x0000e80e01007387 */ /* 0x000fe80000100a00 */
[----:B------:R-:W3:Y:S04]  /*6ba70*/  LDL.LU R104, [R1+0x4040] ;  /* 0x0040400001687983 */ /* 0x000ee80000300800 */
[----:B------:R-:W4:Y:S04]  /*6ba80*/  LDL.LU R105, [R1+0x403c] ;  /* 0x00403c0001697983 */ /* 0x000f280000300800 */
[----:B------:R-:W3:Y:S04]  /*6ba90*/  LDL.LU R108, [R1+0x4038] ;  /* 0x00403800016c7983 */ /* 0x000ee80000300800 */
[----:B------:R-:W3:Y:S04]  /*6baa0*/  LDL.LU R109, [R1+0x4034] ;  /* 0x00403400016d7983 */ /* 0x000ee80000300800 */
[----:B------:R-:W3:Y:S04]  /*6bab0*/  LDL.LU R244, [R1+0x1f0] ;  /* 0x0001f00001f47983 */ /* 0x000ee80000300800 */
[----:B------:R-:W1:Y:S04]  /*6bac0*/  LDL.LU R96, [R1+0x4030] ;  /* 0x0040300001607983 */ /* 0x000e680000300800 */
[----:B------:R-:W3:Y:S04]  /*6bad0*/  LDL.LU R100, [R1+0x402c] ;  /* 0x00402c0001647983 */ /* 0x000ee80000300800 */
[----:B------:R-:W4:Y:S04]  /*6bae0*/  LDL.LU R101, [R1+0x4028] ;  /* 0x0040280001657983 */ /* 0x000f280000300800 */
[----:B------:R-:W4:Y:S04]  /*6baf0*/  LDL.LU R97, [R1+0x4024] ;  /* 0x0040240001617983 */ /* 0x000f280000300800 */
[----:B------:R-:W4:Y:S04]  /*6bb00*/  LDL.LU R24, [R1+0x4020] ;  /* 0x0040200001187983 */ /* 0x000f280000300800 */
        /* <DEDUP_REMOVED lines=13> */
[----:B------:R-:W2:Y:S04]  /*6bbe0*/  LDSM.16.M88.4 R4, [R236] ;  /* 0x00000000ec04783b */ /* 0x000ea80000000200 */
[----:B------:R-:W1:Y:S04]  /*6bbf0*/  LDSM.16.M88.4 R8, [R236+0x4000] ;  /* 0x00400000ec08783b */ /* 0x000e680000000200 */
[----:B------:R-:W-:Y:S04]  /*6bc00*/  LDSM.16.M88.4 R12, [R236+0x8000] ;  /* 0x00800000ec0c783b */ /* 0x000fe80000000200 */
[----:B------:R-:W-:Y:S04]  /*6bc10*/  STL [R1+0x548], R236 ;  /* 0x000548ec01007387 */ /* 0x000fe80000100800 */
[----:B------:R-:W-:Y:S01]  /*6bc20*/  STL [R1+0x3f50], R3 ;  /* 0x003f500301007387 */ /* 0x000fe20000100800 */
[----:B-1----:R-:W-:-:S03]  /*6bc30*/  IMAD.MOV.U32 R47, RZ, RZ, R96 ;  /* 0x000000ffff2f7224 */ /* 0x002fc600078e0060 */
[----:B------:R-:W-:Y:S01]  /*6bc40*/  LDS R96, [R0+0x102000] ;  /* 0x1020000000607984 */ /* 0x000fe20000000800 */
[----:B---3--:R-:W-:-:S03]  /*6bc50*/  IMAD.MOV.U32 R45, RZ, RZ, R100 ;  /* 0x000000ffff2d7224 */ /* 0x008fc600078e0064 */
[----:B------:R-:W-:Y:S01]  /*6bc60*/  LDS R100, [R3+0x102000] ;  /* 0x1020000003647984 */ /* 0x000fe20000000800 */
[----:B----4-:R-:W-:-:S03]  /*6bc70*/  IMAD.MOV.U32 R44, RZ, RZ, R101 ;  /* 0x000000ffff2c7224 */ /* 0x010fc600078e0065 */
[----:B------:R-:W1:Y:S01]  /*6bc80*/  LDS R101, [R252+0x102000] ;  /* 0x10200000fc657984 */ /* 0x000e620000000800 */
[----:B------:R-:W-:-:S03]  /*6bc90*/  IMAD.MOV.U32 R46, RZ, RZ, R97 ;  /* 0x000000ffff2e7224 */ /* 0x000fc600078e0061 */
[----:B------:R-:W3:Y:S01]  /*6bca0*/  LDS R97, [R2+0x102000] ;  /* 0x1020000002617984 */ /* 0x000ee20000000800 */
[----:B------:R-:W-:Y:S02]  /*6bcb0*/  IMAD.MOV.U32 R248, RZ, RZ, R109 ;  /* 0x000000fffff87224 */ /* 0x000fe400078e006d */
[----:B------:R-:W-:Y:S02]  /*6bcc0*/  IMAD.MOV.U32 R249, RZ, RZ, R108 ;  /* 0x000000fffff97224 */ /* 0x000fe400078e006c */
[----:B------:R-:W-:Y:S02]  /*6bcd0*/  IMAD.MOV.U32 R250, RZ, RZ, R105 ;  /* 0x000000fffffa7224 */ /* 0x000fe400078e0069 */
[----:B------:R-:W-:Y:S01]  /*6bce0*/  IMAD.MOV.U32 R251, RZ, RZ, R104 ;  /* 0x000000fffffb7224 */ /* 0x000fe200078e0068 */
[----:B--2---:R-:W-:Y:S04]  /*6bcf0*/  STL [R1+0x3f58], R6 ;  /* 0x003f580601007387 */ /* 0x004fe80000100800 */
[----:B------:R-:W-:Y:S04]  /*6bd00*/  STL [R1+0x3f54], R7 ;  /* 0x003f540701007387 */ /* 0x000fe80000100800 */
[----:B------:R-:W-:Y:S04]  /*6bd10*/  STL [R1+0x3f40], R10 ;  /* 0x003f400a01007387 */ /* 0x000fe80000100800 */
[----:B------:R-:W-:Y:S04]  /*6bd20*/  STL [R1+0x3f3c], R11 ;  /* 0x003f3c0b01007387 */ /* 0x000fe80000100800 */
[----:B------:R-:W-:Y:S04]  /*6bd30*/  LDS R104, [R0+0x102080] ;  /* 0x1020800000687984 */ /* 0x000fe80000000800 */
[----:B------:R-:W2:Y:S04]  /*6bd40*/  LDS R105, [R2+0x102080] ;  /* 0x1020800002697984 */ /* 0x000ea80000000800 */
[----:B------:R-:W-:Y:S01]  /*6bd50*/  LDS R108, [R3+0x102080] ;  /* 0x10208000036c7984 */ /* 0x000fe20000000800 */
[-C--:B-1----:R-:W-:Y:S08]  /*6bd60*/  HMMA.1688.F32.TF32 R248, R100, R4.reuse, R248 ;  /* 0x0000000464f8723c */ /* 0x082ff000000810f8 */
[----:B---3--:R-:W-:Y:S01]  /*6bd70*/  HMMA.1688.F32.TF32 R44, R96, R4, R44 ;  /* 0x00000004602c723c */ /* 0x008fe2000008102c */
[----:B------:R-:W-:Y:S04]  /*6bd80*/  STL [R1+0x3f38], R14 ;  /* 0x003f380e01007387 */ /* 0x000fe80000100800 */
[----:B------:R1:W-:Y:S04]  /*6bd90*/  STL [R1+0x3f34], R15 ;  /* 0x003f340f01007387 */ /* 0x0003e80000100800 */
[----:B------:R-:W3:Y:S07]  /*6bda0*/  LDS R109, [R252+0x102080] ;  /* 0x10208000fc6d7984 */ /* 0x000eee0000000800 */
[----:B-1----:R-:W-:-:S07]  /*6bdb0*/  IMAD.MOV.U32 R15, RZ, RZ, R248 ;  /* 0x000000ffff0f7224 */ /* 0x002fce00078e00f8 */
[----:B------:R-:W-:Y:S04]  /*6bdc0*/  STL.64 [R1+0x280], R44 ;  /* 0x0002802c01007387 */ /* 0x000fe80000100a00 */
[----:B------:R1:W-:Y:S04]  /*6bdd0*/  STL.64 [R1+0x288], R46 ;  /* 0x0002882e01007387 */ /* 0x0003e80000100a00 */
[----:B-1----:R-:W4:Y:S04]  /*6bde0*/  LDL.LU.64 R46, [R1+0x4018] ;  /* 0x00401800012e7983 */ /* 0x002f280000300a00 */
[----:B------:R-:W4:Y:S04]  /*6bdf0*/  LDL.LU.64 R44, [R1+0x4010] ;  /* 0x00401000012c7983 */ /* 0x000f280000300a00 */
[----:B------:R-:W-:Y:S04]  /*6be00*/  STL [R1+0x384], R249 ;  /* 0x000384f901007387 */ /* 0x000fe80000100800 */
[----:B------:R1:W-:Y:S04]  /*6be10*/  STL.64 [R1+0x388], R250 ;  /* 0x000388fa01007387 */ /* 0x0003e80000100a00 */
[----:B-1----:R-:W3:Y:S04]  /*6be20*/  LDL.LU.64 R250, [R1+0x4008] ;  /* 0x0040080001fa7983 */ /* 0x002ee80000300a00 */
[----:B------:R-:W3:Y:S01]  /*6be30*/  LDL.LU.64 R248, [R1+0x4000] ;  /* 0x0040000001f87983 */ /* 0x000ee20000300a00 */
[-C--:B--2---:R-:W-:Y:S11]  /*6be40*/  HMMA.1688.F32.TF32 R232, R104, R4.reuse, R232 ;  /* 0x0000000468e8723c */ /* 0x084ff600000810e8 */
[----:B------:R-:W-:Y:S11]  /*6be50*/  @!UPT UIADD3 URZ, URZ, URZ, URZ ;  /* 0x0000003f3f3ff290 */ /* 0x000ff6000fffe03f */
[----:B------:R-:W-:Y:S01]  /*6be60*/  @!UPT UIADD3 URZ, URZ, URZ, URZ ;  /* 0x0000003f3f3ff290 */ /* 0x000fe2000fffe03f */
[----:B------:R-:W-:Y:S04]  /*6be70*/  STL.64 [R1+0x470], R232 ;  /* 0x000470e801007387 */ /* 0x000fe80000100a00 */
[----:B------:R3:W-:Y:S01]  /*6be80*/  STL.64 [R1+0x478], R234 ;  /* 0x000478ea01007387 */ /* 0x0007e20000100a00 */
[-C--:B------:R-:W-:Y:S08]  /*6be90*/  HMMA.1688.F32.TF32 R80, R112, R4.reuse, R80 ;  /* 0x000000047050723c */ /* 0x080ff00000081050 */
[-C--:B---3--:R-:W-:Y:S01]  /*6bea0*/  HMMA.1688.F32.TF32 R232, R108, R4.reuse, R248 ;  /* 0x000000046ce8723c */ /* 0x088fe200000810f8 */
[----:B------:R-:W2:Y:S11]  /*6beb0*/  LDL.LU R248, [R1+0x4f0] ;  /* 0x0004f00001f87983 */ /* 0x000eb60000300800 */
[----:B------:R-:W-:Y:S11]  /*6bec0*/  @!UPT UIADD3 URZ, URZ, URZ, URZ ;  /* 0x0000003f3f3ff290 */ /* 0x000ff6000fffe03f */
[----:B------:R1:W-:Y:S04]  /*6bed0*/  STL.64 [R1+0x500], R232 ;  /* 0x000500e801007387 */ /* 0x0003e80000100a00 */
[----:B------:R3:W-:Y:S04]  /*6bee0*/  STL.64 [R1+0x508], R234 ;  /* 0x000508ea01007387 */ /* 0x0007e80000100a00 */
[----:B------:R-:W2:Y:S04]  /*6bef0*/  LDL.LU R249, [R1+0x4f4] ;  /* 0x0004f40001f97983 */ /* 0x000ea80000300800 */
[----:B------:R-:W2:Y:S04]  /*6bf00*/  LDL.LU R250, [R1+0x4f8] ;  /* 0x0004f80001fa7983 */ /* 0x000ea80000300800 */
[----:B------:R-:W2:Y:S04]  /*6bf10*/  LDL.LU R251, [R1+0x4fc] ;  /* 0x0004fc0001fb7983 */ /* 0x000ea80000300800 */
[----:B-1----:R-:W2:Y:S04]  /*6bf20*/  LDL.LU R232, [R1+0x530] ;  /* 0x0005300001e87983 */ /* 0x002ea80000300800 */
[----:B------:R-:W2:Y:S04]  /*6bf30*/  LDL.LU R233, [R1+0x534] ;  /* 0x0005340001e97983 */ /* 0x000ea80000300800 */
[----:B---3--:R-:W3:Y:S04]  /*6bf40*/  LDL.LU R234, [R1+0x538] ;  /* 0x0005380001ea7983 */ /* 0x008ee80000300800 */
[----:B------:R-:W3:Y:S04]  /*6bf50*/  LDL.LU R235, [R1+0x53c] ;  /* 0x00053c0001eb7983 */ /* 0x000ee80000300800 */
[----:B------:R-:W-:Y:S04]  /*6bf60*/  STL.64 [R1+0x700], R80 ;  /* 0x0007005001007387 */ /* 0x000fe80000100a00 */
[----:B------:R1:W-:Y:S02]  /*6bf70*/  STL.64 [R1+0x708], R82 ;  /* 0x0007085201007387 */ /* 0x0003e40000100a00 */
[-C--:B-1----:R-:W-:Y:S08]  /*6bf80*/  HMMA.1688.F32.TF32 R80, R204, R4.reuse, R156 ;  /* 0x00000004cc50723c */ /* 0x082ff0000008109c */
[-C--:B------:R-:W-:Y:S11]  /*6bf90*/  HMMA.1688.F32.TF32 R156, R208, R4.reuse, R168 ;  /* 0x00000004d09c723c */ /* 0x080ff600000810a8 */
[----:B------:R-:W-:Y:S04]  /*6bfa0*/  @!UPT UIADD3 URZ, URZ, URZ, URZ ;  /* 0x0000003f3f3ff290 */ /* 0x000fe8000fffe03f */
[----:B------:R-:W-:Y:S04]  /*6bfb0*/  STL.64 [R1+0x7f0], R80 ;  /* 0x0007f05001007387 */ /* 0x000fe80000100a00 */
[----:B------:R1:W-:Y:S02]  /*6bfc0*/  STL.64 [R1+0x7f8], R82 ;  /* 0x0007f85201007387 */ /* 0x0003e40000100a00 */
[----:B-1----:R-:W-:Y:S11]  /*6bfd0*/  HMMA.1688.F32.TF32 R80, R212, R4, R180 ;  /* 0x00000004d450723c */ /* 0x002ff600000810b4 */
[----:B------:R-:W-:Y:S11]  /*6bfe0*/  @!UPT UIADD3 URZ, URZ, URZ, URZ ;  /* 0x0000003f3f3ff290 */ /* 0x000ff6000fffe03f */
[----:B------:R-:W-:Y:S01]  /*6bff0*/  @!UPT UIADD3 URZ, URZ, URZ, URZ ;  /* 0x0000003f3f3ff290 */ /* 0x000fe2000fffe03f */
[----:B------:R-:W-:Y:S01]  /*6c000*/  STL.64 [R1+0x940], R80 ;  /* 0x0009405001007387 */ /* 0x000fe20000100a00 */
[----:B------:R-:W-:-:S03]  /*6c010*/  IMAD.MOV.U32 R5, RZ, RZ, R83 ;  /* 0x000000ffff057224 */ /* 0x000fc600078e0053 */
[----:B------:R-:W-:Y:S04]  /*6c020*/  STL.64 [R1+0x890], R156 ;  /* 0x0008909c01007387 */ /* 0x000fe80000100a00 */
[----:B------:R4:W-:Y:S04]  /*6c030*/  STL.64 [R1+0x898], R158 ;  /* 0x0008989e01007387 */ /* 0x0009e80000100a00 */
[----:B------:R2:W-:Y:S04]  /*6c040*/  STL [R1+0x948], R82 ;  /* 0x0009485201007387 */ /* 0x0005e80000100800 */
[----:B------:R-:W-:Y:S01]  /*6c050*/  STL [R1+0x3f00], R5 ;  /* 0x003f000501007387 */ /* 0x000fe20000100800 */
[-C--:B----4-:R-:W-:Y:S08]  /*6c060*/  HMMA.1688.F32.TF32 R156, R108, R8.reuse, R44 ;  /* 0x000000086c9c723c */ /* 0x090ff0000008102c */
[-C--:B------:R-:W-:Y:S08]  /*6c070*/  HMMA.1688.F32.TF32 R44, R112, R8.reuse, R76 ;  /* 0x00000008702c723c */ /* 0x080ff0000008104c */
        /* <DEDUP_REMOVED lines=8> */
[-C--:B------:R-:W-:Y:S11]  /*6c100*/  HMMA.1688.F32.TF32 R80, R100, R8.reuse, R244 ;  /* 0x000000086450723c */ /* 0x080ff600000810f4 */
[----:B------:R-:W-:Y:S11]  /*6c110*/  @!UPT UIADD3 URZ, URZ, URZ, URZ ;  /* 0x0000003f3f3ff290 */ /* 0x000ff6000fffe03f */
[----:B------:R-:W-:Y:S01]  /*6c120*/  @!UPT UIADD3 URZ, URZ, URZ, URZ ;  /* 0x0000003f3f3ff290 */ /* 0x000fe2000fffe03f */
[----:B------:R1:W-:Y:S01]  /*6c130*/  STL [R1+0x2e0], R80 ;  /* 0x0002e05001007387 */ /* 0x0003e20000100800 */
[----:B------:R-:W-:Y:S02]  /*6c140*/  IMAD.MOV.U32 R10, RZ, RZ, R81 ;  /* 0x000000ffff0a7224 */ /* 0x000fe400078e0051 */
[----:B------:R-:W-:Y:S02]  /*6c150*/  IMAD.MOV.U32 R11, RZ, RZ, R82 ;  /* 0x000000ffff0b7224 */ /* 0x000fe400078e0052 */
[----:B------:R-:W-:Y:S02]  /*6c160*/  IMAD.MOV.U32 R14, RZ, RZ, R83 ;  /* 0x000000ffff0e7224 */ /* 0x000fe400078e0053 */
[-C--:B-1----:R-:W-:Y:S11]  /*6c170*/  HMMA.1688.F32.TF32 R80, R104, R8.reuse, R240 ;  /* 0x000000086850723c */ /* 0x082ff600000810f0 */
[----:B------:R-:W-:Y:S11]  /*6c180*/  @!UPT UIADD3 URZ, URZ, URZ, URZ ;  /* 0x0000003f3f3ff290 */ /* 0x000ff6000fffe03f */
[----:B------:R-:W-:Y:S01]  /*6c190*/  @!UPT UIADD3 URZ, URZ, URZ, URZ ;  /* 0x0000003f3f3ff290 */ /* 0x000fe2000fffe03f */
        /* <DEDUP_REMOVED lines=9> */
[----:B------:R-:W-:Y:S04]  /*6c230*/  STL.64 [R1+0x780], R80 ;  /* 0x0007805001007387 */ /* 0x000fe80000100a00 */
[----:B------:R-:W-:Y:S04]  /*6c240*/  STL.64 [R1+0x788], R82 ;  /* 0x0007885201007387 */ /* 0x000fe80000100a00 */
[----:B------:R-:W-:Y:S04]  /*6c250*/  STL.64 [R1+0x880], R76 ;  /* 0x0008804c01007387 */ /* 0x000fe80000100a00 */
[----:B------:R3:W-:Y:S04]  /*6c260*/  STL.64 [R1+0x888], R78 ;  /* 0x0008884e01007387 */ /* 0x0007e80000100a00 */
[----:B------:R-:W-:Y:S04]  /*6c270*/  STL.64 [R1+0x930], R44 ;  /* 0x0009302c01007387 */ /* 0x000fe80000100a00 */
[----:B------:R-:W-:Y:S04]  /*6c280*/  STL.64 [R1+0x938], R46 ;  /* 0x0009382e01007387 */ /* 0x000fe80000100a00 */
[----:B------:R-:W2:Y:S01]  /*6c290*/  LDL.LU R26, [R1+0x208] ;  /* 0x00020800011a7983 */ /* 0x000ea20000300800 */
[----:B------:R-:W-:-:S03]  /*6c2a0*/  IMAD.MOV.U32 R244, RZ, RZ, R37 ;  /* 0x000000fffff47224 */ /* 0x000fc600078e0025 */
[----:B------:R-:W2:Y:S01]  /*6c2b0*/  LDL.LU R27, [R1+0x20c] ;  /* 0x00020c00011b7983 */ /* 0x000ea20000300800 */
[----:B------:R-:W-:-:S03]  /*6c2c0*/  IMAD.MOV.U32 R245, RZ, RZ, R36 ;  /* 0x000000fffff57224 */ /* 0x000fc600078e0024 */
[----:B------:R-:W4:Y:S01]  /*6c2d0*/  LDL.LU R30, [R1+0xd8] ;  /* 0x0000d800011e7983 */ /* 0x000f220000300800 */
[----:B------:R-:W-:-:S03]  /*6c2e0*/  IMAD.MOV.U32 R246, RZ, RZ, R21 ;  /* 0x000000fffff67224 */ /* 0x000fc600078e0015 */
[----:B------:R-:W4:Y:S01]  /*6c2f0*/  LDL.LU R31, [R1+0xdc] ;  /* 0x0000dc00011f7983 */ /* 0x000f220000300800 */
[----:B------:R-:W-:-:S03]  /*6c300*/  IMAD.MOV.U32 R247, RZ, RZ, R20 ;  /* 0x000000fffff77224 */ /* 0x000fc600078e0014 */
[----:B------:R1:W-:Y:S04]  /*6c310*/  STL.64 [R1+0x3f48], R10 ;  /* 0x003f480a01007387 */ /* 0x0003e80000100a00 */
[----:B------:R-:W2:Y:S04]  /*6c320*/  LDL.LU R37, [R1+0x3ffc] ;  /* 0x003ffc0001257983 */ /* 0x000ea80000300800 */
[----:B------:R-:W2:Y:S04]  /*6c330*/  LDL.LU R36, [R1+0x3ff8] ;  /* 0x003ff80001247983 */ /* 0x000ea80000300800 */
        /* <DEDUP_REMOVED lines=19> */
[----:B------:R-:W4:Y:S01]  /*6c470*/  LDL.LU R243, [R1+0x60c] ;  /* 0x00060c0001f37983 */ /* 0x000f220000300800 */
[-C--:B------:R-:W-:Y:S03]  /*6c480*/  HMMA.1688.F32.TF32 R76, R96, R12.reuse, R232 ;  /* 0x0000000c604c723c */ /* 0x080fe600000810e8 */
[----:B------:R-:W4:Y:S04]  /*6c490*/  LDL.LU R232, [R1+0x330] ;  /* 0x0003300001e87983 */ /* 0x000f280000300800 */
[----:B------:R-:W4:Y:S01]  /*6c4a0*/  LDL.LU R233, [R1+0x334] ;  /* 0x0003340001e97983 */ /* 0x000f220000300800 */
[-C--:B------:R-:W-:Y:S03]  /*6c4b0*/  HMMA.1688.F32.TF32 R80, R100, R12.reuse, R24 ;  /* 0x0000000c6450723c */ /* 0x080fe60000081018 */
[----:B------:R-:W-:Y:S05]  /*6c4c0*/  LDSM.16.M88.4 R24, [R236+0x14000] ;  /* 0x01400000ec18783b */ /* 0x000fea0000000200 */
[-C--:B------:R-:W-:Y:S07]  /*6c4d0*/  HMMA.1688.F32.TF32 R16, R108, R12.reuse, R16 ;  /* 0x0000000c6c10723c */ /* 0x080fee0000081010 */
[----:B------:R-:W-:Y:S01]  /*6c4e0*/  STL.64 [R1+0x3f68], R78 ;  /* 0x003f684e01007387 */ /* 0x000fe20000100a00 */
[----:B-1----:R-:W-:Y:S03]  /*6c4f0*/  HMMA.1688.F32.TF32 R8, R112, R12, R84 ;  /* 0x0000000c7008723c */ /* 0x002fe60000081054 */
[----:B------:R-:W-:Y:S04]  /*6c500*/  STL.64 [R1+0x3f60], R76 ;  /* 0x003f604c01007387 */ /* 0x000fe80000100a00 */
[----:B------:R-:W-:Y:S04]  /*6c510*/  STL.64 [R1+0x3f78], R82 ;  /* 0x003f785201007387 */ /* 0x000fe80000100a00 */
[----:B------:R-:W-:Y:S01]  /*6c520*/  STL.64 [R1+0x3f70], R80 ;  /* 0x003f705001007387 */ /* 0x000fe20000100a00 */
[----:B--2---:R-:W-:-:S02]  /*6c530*/  IMAD.MOV.U32 R235, RZ, RZ, R20 ;  /* 0x000000ffffeb7224 */ /* 0x004fc400078e0014 */
[----:B---3--:R-:W-:Y:S02]  /*6c540*/  IMAD.MOV.U32 R234, RZ, RZ, R21 ;  /* 0x000000ffffea7224 */ /* 0x008fe400078e0015 */
[-C--:B----4-:R-:W-:Y:S01]  /*6c550*/  HMMA.1688.F32.TF32 R20, R104, R12.reuse, R28 ;  /* 0x0000000c6814723c */ /* 0x090fe2000008101c */
[----:B------:R-:W-:Y:S11]  /*6c560*/  LDSM.16.M88.4 R28, [R236+0x18000] ;  /* 0x01800000ec1c783b */ /* 0x000ff60000000200 */
[----:B------:R-:W-:Y:S11]  /*6c570*/  @!UPT UIADD3 URZ, URZ, URZ, URZ ;  /* 0x0000003f3f3ff290 */ /* 0x000ff6000fffe03f */
[----:B------:R-:W-:Y:S04]  /*6c580*/  STL.64 [R1+0x3d0], R20 ;  /* 0x0003d01401007387 */ /* 0x000fe80000100a00 */
[----:B------:R1:W-:Y:S04]  /*6c590*/  STL.64 [R1+0x3d8], R22 ;  /* 0x0003d81601007387 */ /* 0x0003e80000100a00 */
[----:B------:R-:W-:Y:S04]  /*6c5a0*/  STL.64 [R1+0x490], R16 ;  /* 0x0004901001007387 */ /* 0x000fe80000100a00 */
[----:B------:R2:W-:Y:S01]  /*6c5b0*/  STL.64 [R1+0x498], R18 ;  /* 0x0004981201007387 */ /* 0x0005e20000100a00 */
[-C--:B-1----:R-:W-:Y:S08]  /*6c5c0*/  HMMA.1688.F32.TF32 R20, R204, R12.reuse, R164 ;  /* 0x0000000ccc14723c */ /* 0x082ff000000810a4 */
[-C--:B--2---:R-:W-:Y:S01]  /*6c5d0*/  HMMA.1688.F32.TF32 R16, R208, R12.reuse, R172 ;  /* 0x0000000cd010723c */ /* 0x084fe200000810ac */
[----:B------:R-:W-:Y:S04]  /*6c5e0*/  STL.64 [R1+0x5c0], R8 ;  /* 0x0005c00801007387 */ /* 0x000fe80000100a00 */
[----:B------:R1:W-:Y:S10]  /*6c5f0*/  STL.64 [R1+0x5c8], R10 ;  /* 0x0005c80a01007387 */ /* 0x0003f40000100a00 */
[----:B------:R-:W-:Y:S04]  /*6c600*/  STL.64 [R1+0x730], R20 ;  /* 0x0007301401007387 */ /* 0x000fe80000100a00 */
[----:B------:R-:W-:Y:S04]  /*6c610*/  STL.64 [R1+0x738], R22 ;  /* 0x0007381601007387 */ /* 0x000fe80000100a00 */
[----:B------:R-:W-:Y:S04]  /*6c620*/  STL.64 [R1+0x3f80], R14 ;  /* 0x003f800e01007387 */ /* 0x000fe80000100a00 */
[----:B------:R-:W-:Y:S04]  /*6c630*/  STL.64 [R1+0x810], R16 ;  /* 0x0008101001007387 */ /* 0x000fe80000100a00 */
[----:B------:R-:W-:Y:S04]  /*6c640*/  STL.64 [R1+0x818], R18 ;  /* 0x0008181201007387 */ /* 0x000fe80000100a00 */
[----:B------:R-:W2:Y:S01]  /*6c650*/  LDSM.16.M88.4 R16, [R236+0xc000] ;  /* 0x00c00000ec10783b */ /* 0x000ea20000000200 */
[----:B-1----:R-:W-:Y:S03]  /*6c660*/  HMMA.1688.F32.TF32 R8, R212, R12, R200 ;  /* 0x0000000cd408723c */ /* 0x002fe600000810c8 */
[----:B------:R-:W1:Y:S11]  /*6c670*/  LDSM.16.M88.4 R20, [R236+0x10000] ;  /* 0x01000000ec14783b */ /* 0x000e760000000200 */
[----:B------:R-:W-:Y:S09]  /*6c680*/  @!UPT UIADD3 URZ, URZ, URZ, URZ ;  /* 0x0000003f3f3ff290 */ /* 0x000ff2000fffe03f */
[----:B------:R-:W-:Y:S04]  /*6c690*/  STL.64 [R1+0x8e0], R8 ;  /* 0x0008e00801007387 */ /* 0x000fe80000100a00 */
[----:B------:R3:W-:Y:S01]  /*6c6a0*/  STL.64 [R1+0x8e8], R10 ;  /* 0x0008e80a01007387 */ /* 0x0007e20000100a00 */
[-C--:B--2---:R-:W-:Y:S08]  /*6c6b0*/  HMMA.1688.F32.TF32 R156, R96, R16.reuse, R156 ;  /* 0x00000010609c723c */ /* 0x084ff0000008109c */
[-C--:B------:R-:W-:Y:S08]  /*6c6c0*/  HMMA.1688.F32.TF32 R84, R100, R16.reuse, R168 ;  /* 0x000000106454723c */ /* 0x080ff000000810a8 */
[-C--:B------:R-:W-:Y:S08]  /*6c6d0*/  HMMA.1688.F32.TF32 R44, R104, R16.reuse, R248 ;  /* 0x00000010682c723c */ /* 0x080ff000000810f8 */
[-C--:B------:R-:W-:Y:S08]  /*6c6e0*/  HMMA.1688.F32.TF32 R12, R108, R16.reuse, R244 ;  /* 0x000000106c0c723c */ /* 0x080ff000000810f4 */
[-C--:B---3--:R-:W-:Y:S01]  /*6c6f0*/  HMMA.1688.F32.TF32 R8, R112, R16.reuse, R48 ;  /* 0x000000107008723c */ /* 0x088fe20000081030 */
[----:B------:R-:W-:Y:S04]  /*6c700*/  STL.64 [R1+0x3f90], R158 ;  /* 0x003f909e01007387 */ /* 0x000fe80000100a00 */
[----:B------:R-:W-:Y:S04]  /*6c710*/  STL.64 [R1+0x3f88], R156 ;  /* 0x003f889c01007387 */ /* 0x000fe80000100a00 */
[----:B------:R-:W-:Y:S04]  /*6c720*/  STL.64 [R1+0x3fa0], R86 ;  /* 0x003fa05601007387 */ /* 0x000fe80000100a00 */
[----:B------:R-:W-:Y:S04]  /*6c730*/  STL.64 [R1+0x3f98], R84 ;  /* 0x003f985401007387 */ /* 0x000fe80000100a00 */
[----:B------:R-:W-:Y:S04]  /*6c740*/  STL.64 [R1+0x3a0], R44 ;  /* 0x0003a02c01007387 */ /* 0x000fe80000100a00 */
[----:B------:R2:W-:Y:S04]  /*6c750*/  STL.64 [R1+0x3a8], R46 ;  /* 0x0003a82e01007387 */ /* 0x0005e80000100a00 */
[----:B------:R-:W-:Y:S04]  /*6c760*/  STL.64 [R1+0x460], R12 ;  /* 0x0004600c01007387 */ /* 0x000fe80000100a00 */
[----:B------:R3:W-:Y:S01]  /*6c770*/  STL.64 [R1+0x468], R14 ;  /* 0x0004680e01007387 */ /* 0x0007e20000100a00 */
[-C--:B--2---:R-:W-:Y:S03]  /*6c780*/  HMMA.1688.F32.TF32 R44, R204, R16.reuse, R124 ;  /* 0x00000010cc2c723c */ /* 0x084fe6000008107c */
[----:B------:R-:W-:Y:S04]  /*6c790*/  STL.64 [R1+0x4e0], R8 ;  /* 0x0004e00801007387 */ /* 0x000fe80000100a00 */
[----:B------:R2:W-:Y:S01]  /*6c7a0*/  STL.64 [R1+0x4e8], R10 ;  /* 0x0004e80a01007387 */ /* 0x0005e20000100a00 */
[-C--:B---3--:R-:W-:Y:S08]  /*6c7b0*/  HMMA.1688.F32.TF32 R12, R208, R16.reuse, R144 ;  /* 0x00000010d00c723c */ /* 0x088ff00000081090 */
[----:B--2---:R-:W-:Y:S08]  /*6c7c0*/  HMMA.1688.F32.TF32 R8, R212, R16, R56 ;  /* 0x00000010d408723c */ /* 0x004ff00000081038 */
[-C--:B-1----:R-:W-:Y:S01]  /*6c7d0*/  HMMA.1688.F32.TF32 R160, R96, R20.reuse, R240 ;  /* 0x0000001460a0723c */ /* 0x082fe200000810f0 */
[----:B------:R-:W-:Y:S04]  /*6c7e0*/  STL.64 [R1+0x630], R44 ;  /* 0x0006302c01007387 */ /* 0x000fe80000100a00 */
[----:B------:R-:W-:Y:S04]  /*6c7f0*/  STL.64 [R1+0x638], R46 ;  /* 0x0006382e01007387 */ /* 0x000fe80000100a00 */
[----:B------:R-:W-:Y:S04]  /*6c800*/  STL.64 [R1+0x3fa8], R18 ;  /* 0x003fa81201007387 */ /* 0x000fe80000100a00 */
[----:B------:R-:W-:Y:S04]  /*6c810*/  STL.64 [R1+0x7a0], R12 ;  /* 0x0007a00c01007387 */ /* 0x000fe80000100a00 */
[----:B------:R-:W-:Y:S04]  /*6c820*/  STL.64 [R1+0x7a8], R14 ;  /* 0x0007a80e01007387 */ /* 0x000fe80000100a00 */
[----:B------:R1:W-:Y:S04]  /*6c830*/  STL.64 [R1+0x8d0], R8 ;  /* 0x0008d00801007387 */ /* 0x0003e80000100a00 */
[----:B------:R2:W-:Y:S04]  /*6c840*/  STL.64 [R1+0x8d8], R10 ;  /* 0x0008d80a01007387 */ /* 0x0005e80000100a00 */
[----:B------:R-:W-:Y:S04]  /*6c850*/  STL.64 [R1+0x3fb8], R162 ;  /* 0x003fb8a201007387 */ /* 0x000fe80000100a00 */
[----:B------:R-:W-:Y:S04]  /*6c860*/  STL.64 [R1+0x3fb0], R160 ;  /* 0x003fb0a001007387 */ /* 0x000fe80000100a00 */
[----:B------:R-:W3:Y:S04]  /*6c870*/  LDL.LU R38, [R1+0x178] ;  /* 0x0001780001267983 */ /* 0x000ee80000300800 */
[----:B------:R-:W3:Y:S04]  /*6c880*/  LDL.LU R39, [R1+0x17c] ;  /* 0x00017c0001277983 */ /* 0x000ee80000300800 */
        /* <DEDUP_REMOVED lines=8> */
[----:B-1----:R-:W3:Y:S04]  /*6c910*/  LDL.LU R8, [R1+0x70] ;  /* 0x0000700001087983 */ /* 0x002ee80000300800 */
[----:B------:R-:W3:Y:S04]  /*6c920*/  LDL.LU R9, [R1+0x74] ;  /* 0x0000740001097983 */ /* 0x000ee80000300800 */
[----:B--2---:R-:W3:Y:S04]  /*6c930*/  LDL.LU R10, [R1+0x78] ;  /* 0x00007800010a7983 */ /* 0x004ee80000300800 */
[----:B------:R-:W3:Y:S04]  /*6c940*/  LDL.LU R11, [R1+0x7c] ;  /* 0x00007c00010b7983 */ /* 0x000ee80000300800 */
        /* <DEDUP_REMOVED lines=24> */
[-C--:B------:R-:W-:Y:S03]  /*6cad0*/  HMMA.1688.F32.TF32 R144, R100, R20.reuse, R232 ;  /* 0x000000146490723c */ /* 0x080fe600000810e8 */
        /* <DEDUP_REMOVED lines=8> */
[----:B------:R-:W-:Y:S04]  /*6cb60*/  STL.64 [R1+0x3fc8], R146 ;  /* 0x003fc89201007387 */ /* 0x000fe80000100a00 */
[----:B------:R-:W-:Y:S01]  /*6cb70*/  STL.64 [R1+0x3fc0], R144 ;  /* 0x003fc09001007387 */ /* 0x000fe20000100a00 */
[-C--:B---3--:R-:W-:Y:S08]  /*6cb80*/  HMMA.1688.F32.TF32 R12, R108, R20.reuse, R8 ;  /* 0x000000146c0c723c */ /* 0x088ff00000081008 */
[-C--:B------:R-:W-:Y:S08]  /*6cb90*/  HMMA.1688.F32.TF32 R8, R112, R20.reuse, R64 ;  /* 0x000000147008723c */ /* 0x080ff00000081040 */
[-C--:B--2---:R-:W-:Y:S11]  /*6cba0*/  HMMA.1688.F32.TF32 R16, R104, R20.reuse, R76 ;  /* 0x000000146810723c */ /* 0x084ff6000008104c */
[----:B------:R-:W-:Y:S11]  /*6cbb0*/  @!UPT UIADD3 URZ, URZ, URZ, URZ ;  /* 0x0000003f3f3ff290 */ /* 0x000ff6000fffe03f */
[----:B------:R-:W-:Y:S01]  /*6cbc0*/  @!UPT UIADD3 URZ, URZ, URZ, URZ ;  /* 0x0000003f3f3ff290 */ /* 0x000fe2000fffe03f */
[----:B------:R-:W-:Y:S04]  /*6cbd0*/  STL.64 [R1+0x360], R16 ;  /* 0x0003601001007387 */ /* 0x000fe80000100a00 */
[----:B------:R1:W-:Y:S04]  /*6cbe0*/  STL.64 [R1+0x368], R18 ;  /* 0x0003681201007387 */ /* 0x0003e80000100a00 */
[----:B------:R-:W-:Y:S04]  /*6cbf0*/  STL.64 [R1+0x420], R12 ;  /* 0x0004200c01007387 */ /* 0x000fe80000100a00 */
[----:B------:R2:W-:Y:S01]  /*6cc00*/  STL.64 [R1+0x428], R14 ;  /* 0x0004280e01007387 */ /* 0x0005e20000100a00 */
[-C--:B-1----:R-:W-:Y:S03]  /*6cc10*/  HMMA.1688.F32.TF32 R16, R204, R20.reuse, R132 ;  /* 0x00000014cc10723c */ /* 0x082fe60000081084 */
[----:B------:R-:W-:Y:S04]  /*6cc20*/  STL.64 [R1+0x4a0], R8 ;  /* 0x0004a00801007387 */ /* 0x000fe80000100a00 */
[----:B------:R1:W-:Y:S01]  /*6cc30*/  STL.64 [R1+0x4a8], R10 ;  /* 0x0004a80a01007387 */ /* 0x0003e20000100a00 */
[-C--:B--2---:R-:W-:Y:S08]  /*6cc40*/  HMMA.1688.F32.TF32 R12, R208, R20.reuse, R140 ;  /* 0x00000014d00c723c */ /* 0x084ff0000008108c */
[----:B-1----:R-:W-:Y:S01]  /*6cc50*/  HMMA.1688.F32.TF32 R8, R212, R20, R32 ;  /* 0x00000014d408723c */ /* 0x002fe20000081020 */
[----:B------:R-:W1:Y:S06]  /*6cc60*/  LDSM.16.M88.4 R32, [R236+0x1c000] ;  /* 0x01c00000ec20783b */ /* 0x000e6c0000000200 */
[----:B------:R-:W-:Y:S01]  /*6cc70*/  STL.64 [R1+0x5a0], R16 ;  /* 0x0005a01001007387 */ /* 0x000fe20000100a00 */
[-C--:B----4-:R-:W-:Y:S03]  /*6cc80*/  HMMA.1688.F32.TF32 R180, R96, R24.reuse, R180 ;  /* 0x0000001860b4723c */ /* 0x090fe600000810b4 */
[----:B------:R-:W-:Y:S04]  /*6cc90*/  STL.64 [R1+0x5a8], R18 ;  /* 0x0005a81201007387 */ /* 0x000fe80000100a00 */
[----:B------:R-:W-:Y:S04]  /*6cca0*/  STL.64 [R1+0x3fd0], R22 ;  /* 0x003fd01601007387 */ /* 0x000fe80000100a00 */
[----:B------:R-:W-:Y:S04]  /*6ccb0*/  STL.64 [R1+0x740], R12 ;  /* 0x0007400c01007387 */ /* 0x000fe80000100a00 */
[----:B------:R2:W-:Y:S04]  /*6ccc0*/  STL.64 [R1+0x748], R14 ;  /* 0x0007480e01007387 */ /* 0x0005e80000100a00 */
[----:B------:R-:W-:Y:S04]  /*6ccd0*/  STL.64 [R1+0x8c0], R8 ;  /* 0x0008c00801007387 */ /* 0x000fe80000100a00 */
[----:B------:R3:W-:Y:S01]  /*6cce0*/  STL.64 [R1+0x8c8], R10 ;  /* 0x0008c80a01007387 */ /* 0x0007e20000100a00 */
[-C--:B--2---:R-:W-:Y:S08]  /*6ccf0*/  HMMA.1688.F32.TF32 R12, R108, R24.reuse, R44 ;  /* 0x000000186c0c723c */ /* 0x084ff0000008102c */
[-C--:B---3--:R-:W-:Y:S01]  /*6cd00*/  HMMA.1688.F32.TF32 R8, R112, R24.reuse, R60 ;  /* 0x000000187008723c */ /* 0x088fe2000008103c */
[----:B------:R-:W-:Y:S04]  /*6cd10*/  STL.64 [R1+0x3fe0], R182 ;  /* 0x003fe0b601007387 */ /* 0x000fe80000100a00 */
[----:B------:R-:W-:Y:S03]  /*6cd20*/  STL.64 [R1+0x3fd8], R180 ;  /* 0x003fd8b401007387 */ /* 0x000fe60000100a00 */
[-C--:B------:R-:W-:Y:S01]  /*6cd30*/  HMMA.1688.F32.TF32 R16, R204, R24.reuse, R128 ;  /* 0x00000018cc10723c */ /* 0x080fe20000081080 */
[----:B------:R-:W-:Y:S06]  /*6cd40*/  LDSM.16.M88.4 R44, [R236+0x28000] ;  /* 0x02800000ec2c783b */ /* 0x000fec0000000200 */
[----:B------:R-:W-:Y:S04]  /*6cd50*/  STL.64 [R1+0x3e0], R12 ;  /* 0x0003e00c01007387 */ /* 0x000fe80000100a00 */
[----:B------:R2:W-:Y:S04]  /*6cd60*/  STL.64 [R1+0x3e8], R14 ;  /* 0x0003e80e01007387 */ /* 0x0005e80000100a00 */
[----:B------:R-:W-:Y:S04]  /*6cd70*/  STL.64 [R1+0x480], R8 ;  /* 0x0004800801007387 */ /* 0x000fe80000100a00 */
[----:B------:R3:W-:Y:S01]  /*6cd80*/  STL.64 [R1+0x488], R10 ;  /* 0x0004880a01007387 */ /* 0x0007e20000100a00 */
[-C--:B--2---:R-:W-:Y:S08]  /*6cd90*/  HMMA.1688.F32.TF32 R12, R208, R24.reuse, R148 ;  /* 0x00000018d00c723c */ /* 0x084ff00000081094 */
[----:B---3--:R-:W-:Y:S01]  /*6cda0*/  HMMA.1688.F32.TF32 R8, R212, R24, R192 ;  /* 0x00000018d408723c */ /* 0x008fe200000810c0 */
[----:B------:R-:W-:Y:S04]  /*6cdb0*/  STL.64 [R1+0x590], R16 ;  /* 0x0005901001007387 */ /* 0x000fe80000100a00 */
[----:B------:R-:W-:Y:S10]  /*6cdc0*/  STL.64 [R1+0x598], R18 ;  /* 0x0005981201007387 */ /* 0x000ff40000100a00 */
[----:B------:R-:W-:Y:S04]  /*6cdd0*/  STL.64 [R1+0x690], R12 ;  /* 0x0006900c01007387 */ /* 0x000fe80000100a00 */
[----:B------:R2:W-:Y:S04]  /*6cde0*/  STL.64 [R1+0x698], R14 ;  /* 0x0006980e01007387 */ /* 0x0005e80000100a00 */
[----:B------:R-:W-:Y:S04]  /*6cdf0*/  STL.64 [R1+0x8b0], R8 ;  /* 0x0008b00801007387 */ /* 0x000fe80000100a00 */
[----:B------:R3:W-:Y:S01]  /*6ce00*/  STL.64 [R1+0x8b8], R10 ;  /* 0x0008b80a01007387 */ /* 0x0007e20000100a00 */
[-C--:B--2---:R-:W-:Y:S08]  /*6ce10*/  HMMA.1688.F32.TF32 R12, R108, R28.reuse, R244 ;  /* 0x0000001c6c0c723c */ /* 0x084ff000000810f4 */
[-C--:B---3--:R-:W-:Y:S08]  /*6ce20*/  HMMA.1688.F32.TF32 R8, R112, R28.reuse, R68 ;  /* 0x0000001c7008723c */ /* 0x088ff00000081044 */
[-C--:B------:R-:W-:Y:S07]  /*6ce30*/  HMMA.1688.F32.TF32 R16, R204, R28.reuse, R136 ;  /* 0x0000001ccc10723c */ /* 0x080fee0000081088 */
[----:B------:R-:W-:Y:S04]  /*6ce40*/  STL.64 [R1+0x3b0], R12 ;  /* 0x0003b00c01007387 */ /* 0x000fe80000100a00 */
[----:B------:R2:W-:Y:S04]  /*6ce50*/  STL.64 [R1+0x3b8], R14 ;  /* 0x0003b80e01007387 */ /* 0x0005e80000100a00 */
[----:B------:R-:W-:Y:S04]  /*6ce60*/  STL.64 [R1+0x450], R8 ;  /* 0x0004500801007387 */ /* 0x000fe80000100a00 */
[----:B------:R3:W-:Y:S01]  /*6ce70*/  STL.64 [R1+0x458], R10 ;  /* 0x0004580a01007387 */ /* 0x0007e20000100a00 */
[-C--:B--2---:R-:W-:Y:S08]  /*6ce80*/  HMMA.1688.F32.TF32 R12, R208, R28.reuse, R152 ;  /* 0x0000001cd00c723c */ /* 0x084ff00000081098 */
[----:B---3--:R-:W-:Y:S01]  /*6ce90*/  HMMA.1688.F32.TF32 R8, R212, R28, R40 ;  /* 0x0000001cd408723c */ /* 0x008fe20000081028 */
[----:B------:R2:W-:Y:S04]  /*6cea0*/  STL.64 [R1+0x580], R16 ;  /* 0x0005801001007387 */ /* 0x0005e80000100a00 */
[----:B------:R3:W-:Y:S03]  /*6ceb0*/  STL.64 [R1+0x588], R18 ;  /* 0x0005881201007387 */ /* 0x0007e60000100a00 */
[----:B------:R-:W-:Y:S01]  /*6cec0*/  HMMA.1688.F32.TF32 R172, R100, R24, R196 ;  /* 0x0000001864ac723c */ /* 0x000fe200000810c4 */
[----:B------:R-:W-:Y:S06]  /*6ced0*/  LDSM.16.M88.4 R40, [R236+0x24000] ;  /* 0x02400000ec28783b */ /* 0x000fec0000000200 */
[----:B------:R2:W-:Y:S01]  /*6cee0*/  STL.64 [R1+0x600], R12 ;  /* 0x0006000c01007387 */ /* 0x0005e20000100a00 */
[----:B-1----:R-:W-:Y:S03]  /*6cef0*/  HMMA.1688.F32.TF32 R196, R96, R32, R240 ;  /* 0x0000002060c4723c */ /* 0x002fe600000810f0 */
[----:B------:R1:W-:Y:S04]  /*6cf00*/  STL.64 [R1+0x608], R14 ;  /* 0x0006080e01007387 */ /* 0x0003e80000100a00 */
[----:B------:R1:W-:Y:S04]  /*6cf10*/  STL.64 [R1+0x750], R8 ;  /* 0x0007500801007387 */ /* 0x0003e80000100a00 */
        /* <DEDUP_REMOVED lines=43> */
[----:B---3--:R-:W2:Y:S04]  /*6d1d0*/  LDL.LU R18, [R1+0x58] ;  /* 0x0000580001127983 */ /* 0x008ea80000300800 */
[----:B------:R-:W2:Y:S04]  /*6d1e0*/  LDL.LU R19, [R1+0x5c] ;  /* 0x00005c0001137983 */ /* 0x000ea80000300800 */
        /* <DEDUP_REMOVED lines=16> */
[----:B------:R-:W-:Y:S08]  /*6d2f0*/  HMMA.1688.F32.TF32 R64, R104, R24, R184 ;  /* 0x000000186840723c */ /* 0x000ff000000810b8 */
[-C--:B------:R-:W-:Y:S01]  /*6d300*/  HMMA.1688.F32.TF32 R184, R100, R28.reuse, R248 ;  /* 0x0000001c64b8723c */ /* 0x080fe200000810f8 */
[----:B------:R-:W3:Y:S04]  /*6d310*/  LDL.LU R248, [R1+0x760] ;  /* 0x0007600001f87983 */ /* 0x000ee80000300800 */
[----:B------:R-:W3:Y:S03]  /*6d320*/  LDL.LU R249, [R1+0x764] ;  /* 0x0007640001f97983 */ /* 0x000ee60000300800 */
[----:B------:R-:W-:Y:S01]  /*6d330*/  HMMA.1688.F32.TF32 R192, R96, R28, R168 ;  /* 0x0000001c60c0723c */ /* 0x000fe200000810a8 */
[----:B------:R-:W3:Y:S04]  /*6d340*/  LDL.LU R250, [R1+0x768] ;  /* 0x0007680001fa7983 */ /* 0x000ee80000300800 */
[----:B------:R-:W3:Y:S04]  /*6d350*/  LDL.LU R251, [R1+0x76c] ;  /* 0x00076c0001fb7983 */ /* 0x000ee80000300800 */
[----:B------:R-:W3:Y:S01]  /*6d360*/  LDL.LU R168, [R1+0x870] ;  /* 0x0008700001a87983 */ /* 0x000ee20000300800 */
[----:B------:R-:W-:Y:S03]  /*6d370*/  HMMA.1688.F32.TF32 R68, R100, R32, R232 ;  /* 0x000000206444723c */ /* 0x000fe600000810e8 */
[----:B------:R-:W3:Y:S04]  /*6d380*/  LDL.LU R169, [R1+0x874] ;  /* 0x0008740001a97983 */ /* 0x000ee80000300800 */
[----:B------:R-:W3:Y:S04]  /*6d390*/  LDL.LU R170, [R1+0x878] ;  /* 0x0008780001aa7983 */ /* 0x000ee80000300800 */
[----:B------:R-:W3:Y:S04]  /*6d3a0*/  LDL.LU R171, [R1+0x87c] ;  /* 0x00087c0001ab7983 */ /* 0x000ee80000300800 */
[----:B------:R-:W3:Y:S04]  /*6d3b0*/  LDL.LU R232, [R1+0xc0] ;  /* 0x0000c00001e87983 */ /* 0x000ee80000300800 */
[----:B------:R-:W3:Y:S04]  /*6d3c0*/  LDL.LU R233, [R1+0xc4] ;  /* 0x0000c40001e97983 */ /* 0x000ee80000300800 */
[----:B------:R-:W3:Y:S04]  /*6d3d0*/  LDL.LU R234, [R1+0xc8] ;  /* 0x0000c80001ea7983 */ /* 0x000ee80000300800 */
[----:B------:R-:W3:Y:S01]  /*6d3e0*/  LDL.LU R235, [R1+0xcc] ;  /* 0x0000cc0001eb7983 */ /* 0x000ee20000300800 */
[----:B------:R-:W-:Y:S03]  /*6d3f0*/  HMMA.1688.F32.TF32 R124, R104, R28, R36 ;  /* 0x0000001c687c723c */ /* 0x000fe60000081024 */
[----:B------:R-:W3:Y:S05]  /*6d400*/  LDSM.16.M88.4 R36, [R236+0x20000] ;  /* 0x02000000ec24783b */ /* 0x000eea0000000200 */
[-C--:B------:R-:W-:Y:S08]  /*6d410*/  HMMA.1688.F32.TF32 R60, R204, R32.reuse, R72 ;  /* 0x00000020cc3c723c */ /* 0x080ff00000081048 */
[-C--:B----4-:R-:W-:Y:S08]  /*6d420*/  HMMA.1688.F32.TF32 R20, R108, R32.reuse, R160 ;  /* 0x000000206c14723c */ /* 0x090ff000000810a0 */
[-C--:B--2---:R-:W-:Y:S11]  /*6d430*/  HMMA.1688.F32.TF32 R16, R112, R32.reuse, R16 ;  /* 0x000000207010723c */ /* 0x084ff60000081010 */
[----:B------:R-:W-:Y:S04]  /*6d440*/  @!UPT UIADD3 URZ, URZ, URZ, URZ ;  /* 0x0000003f3f3ff290 */ /* 0x000fe8000fffe03f */
[----:B------:R-:W-:Y:S04]  /*6d450*/  STL.64 [R1+0x370], R20 ;  /* 0x0003701401007387 */ /* 0x000fe80000100a00 */
[----:B------:R1:W-:Y:S02]  /*6d460*/  STL.64 [R1+0x378], R22 ;  /* 0x0003781601007387 */ /* 0x0003e40000100a00 */
[-C--:B-1----:R-:W-:Y:S02]  /*6d470*/  HMMA.1688.F32.TF32 R20, R208, R32.reuse, R120 ;  /* 0x00000020d014723c */ /* 0x082fe40000081078 */
[----:B------:R-:W-:Y:S04]  /*6d480*/  STL.64 [R1+0x430], R16 ;  /* 0x0004301001007387 */ /* 0x000fe80000100a00 */
[----:B------:R1:W-:Y:S02]  /*6d490*/  STL.64 [R1+0x438], R18 ;  /* 0x0004381201007387 */ /* 0x0003e40000100a00 */
[----:B-1----:R-:W-:Y:S02]  /*6d4a0*/  HMMA.1688.F32.TF32 R16, R212, R32, R52 ;  /* 0x00000020d410723c */ /* 0x002fe40000081034 */
[----:B------:R-:W-:Y:S04]  /*6d4b0*/  STL.64 [R1+0x530], R60 ;  /* 0x0005303c01007387 */ /* 0x000fe80000100a00 */
[----:B------:R-:W-:Y:S09]  /*6d4c0*/  STL.64 [R1+0x538], R62 ;  /* 0x0005383e01007387 */ /* 0x000ff20000100a00 */
[----:B------:R-:W-:Y:S04]  /*6d4d0*/  STL.64 [R1+0x5b0], R20 ;  /* 0x0005b01401007387 */ /* 0x000fe80000100a00 */
[----:B------:R-:W-:Y:S01]  /*6d4e0*/  STL.64 [R1+0x5b8], R22 ;  /* 0x0005b81601007387 */ /* 0x000fe20000100a00 */
[-C--:B---3--:R-:W-:Y:S03]  /*6d4f0*/  HMMA.1688.F32.TF32 R12, R112, R36.reuse, R12 ;  /* 0x00000024700c723c */ /* 0x088fe6000008100c */
[----:B------:R-:W-:Y:S04]  /*6d500*/  LDSM.16.M88.4 R52, [R236+0x30000] ;  /* 0x03000000ec34783b */ /* 0x000fe80000000200 */
[----:B------:R-:W-:Y:S04]  /*6d510*/  LDSM.16.M88.4 R60, [R236+0x38000] ;  /* 0x03800000ec3c783b */ /* 0x000fe80000000200 */
[----:B------:R-:W-:Y:S04]  /*6d520*/  STL.64 [R1+0x6a0], R16 ;  /* 0x0006a01001007387 */ /* 0x000fe80000100a00 */
[----:B------:R1:W-:Y:S02]  /*6d530*/  STL.64 [R1+0x6a8], R18 ;  /* 0x0006a81201007387 */ /* 0x0003e40000100a00 */
[-C--:B-1----:R-:W-:Y:S08]  /*6d540*/  HMMA.1688.F32.TF32 R16, R108, R36.reuse, R156 ;  /* 0x000000246c10723c */ /* 0x082ff0000008109c */
[-C--:B------:R-:W-:Y:S11]  /*6d550*/  HMMA.1688.F32.TF32 R20, R204, R36.reuse, R216 ;  /* 0x00000024cc14723c */ /* 0x080ff600000810d8 */
[----:B------:R-:W-:Y:S04]  /*6d560*/  @!UPT UIADD3 URZ, URZ, URZ, URZ ;  /* 0x0000003f3f3ff290 */ /* 0x000fe8000fffe03f */
[----:B------:R-:W-:Y:S04]  /*6d570*/  STL.64 [R1+0x2d0], R16 ;  /* 0x0002d01001007387 */ /* 0x000fe80000100a00 */
[----:B------:R1:W-:Y:S04]  /*6d580*/  STL.64 [R1+0x2d8], R18 ;  /* 0x0002d81201007387 */ /* 0x0003e80000100a00 */
[----:B------:R-:W-:Y:S04]  /*6d590*/  STL.64 [R1+0x3f0], R12 ;  /* 0x0003f00c01007387 */ /* 0x000fe80000100a00 */
[----:B------:R2:W-:Y:S01]  /*6d5a0*/  STL.64 [R1+0x3f8], R14 ;  /* 0x0003f80e01007387 */ /* 0x0005e20000100a00 */
[-C--:B-1----:R-:W-:Y:S08]  /*6d5b0*/  HMMA.1688.F32.TF32 R16, R208, R36.reuse, R88 ;  /* 0x00000024d010723c */ /* 0x082ff00000081058 */
[----:B--2---:R-:W-:Y:S01]  /*6d5c0*/  HMMA.1688.F32.TF32 R12, R212, R36, R176 ;  /* 0x00000024d40c723c */ /* 0x004fe200000810b0 */
[----:B------:R-:W-:Y:S04]  /*6d5d0*/  STL.64 [R1+0x520], R20 ;  /* 0x0005201401007387 */ /* 0x000fe80000100a00 */
[----:B------:R1:W-:Y:S10]  /*6d5e0*/  STL.64 [R1+0x528], R22 ;  /* 0x0005281601007387 */ /* 0x0003f40000100a00 */
[----:B------:R-:W-:Y:S01]  /*6d5f0*/  STL.64 [R1+0x560], R16 ;  /* 0x0005601001007387 */ /* 0x000fe20000100a00 */
[-C--:B-1----:R-:W-:Y:S03]  /*6d600*/  HMMA.1688.F32.TF32 R20, R108, R40.reuse, R76 ;  /* 0x000000286c14723c */ /* 0x082fe6000008104c */
[----:B------:R1:W-:Y:S04]  /*6d610*/  STL.64 [R1+0x568], R18 ;  /* 0x0005681201007387 */ /* 0x0003e80000100a00 */
[----:B------:R-:W-:Y:S04]  /*6d620*/  STL.64 [R1+0x650], R12 ;  /* 0x0006500c01007387 */ /* 0x000fe80000100a00 */
[----:B------:R2:W-:Y:S01]  /*6d630*/  STL.64 [R1+0x658], R14 ;  /* 0x0006580e01007387 */ /* 0x0005e20000100a00 */
[-C--:B-1----:R-:W-:Y:S08]  /*6d640*/  HMMA.1688.F32.TF32 R16, R112, R40.reuse, R8 ;  /* 0x000000287010723c */ /* 0x082ff00000081008 */
[-C--:B--2---:R-:W-:Y:S08]  /*6d650*/  HMMA.1688.F32.TF32 R12, R204, R40.reuse, R224 ;  /* 0x00000028cc0c723c */ /* 0x084ff000000810e0 */
[----:B------:R-:W-:Y:S01]  /*6d660*/  HMMA.1688.F32.TF32 R8, R208, R40, R92 ;  /* 0x00000028d008723c */ /* 0x000fe2000008105c */
[----:B------:R-:W-:Y:S04]  /*6d670*/  STL.64 [R1+0xb0], R20 ;  /* 0x0000b01401007387 */ /* 0x000fe80000100a00 */
[----:B------:R-:W-:Y:S04]  /*6d680*/  STL.64 [R1+0xb8], R22 ;  /* 0x0000b81601007387 */ /* 0x000fe80000100a00 */
[----:B------:R-:W-:Y:S01]  /*6d690*/  STL.64 [R1+0x3c0], R16 ;  /* 0x0003c01001007387 */ /* 0x000fe20000100a00 */
[-C--:B------:R-:W-:Y:S03]  /*6d6a0*/  HMMA.1688.F32.TF32 R120, R96, R36.reuse, R56 ;  /* 0x000000246078723c */ /* 0x080fe60000081038 */
[----:B------:R-:W-:Y:S04]  /*6d6b0*/  STL.64 [R1+0x3c8], R18 ;  /* 0x0003c81201007387 */ /* 0x000fe80000100a00 */
[----:B------:R-:W-:Y:S01]  /*6d6c0*/  STL.64 [R1+0x510], R12 ;  /* 0x0005100c01007387 */ /* 0x000fe20000100a00 */
[-C--:B------:R-:W-:Y:S03]  /*6d6d0*/  HMMA.1688.F32.TF32 R72, R100, R36.reuse, R48 ;  /* 0x000000246448723c */ /* 0x080fe60000081030 */
[----:B------:R-:W-:Y:S03]  /*6d6e0*/  STL.64 [R1+0x518], R14 ;  /* 0x0005180e01007387 */ /* 0x000fe60000100a00 */
[----:B------:R-:W-:Y:S01]  /*6d6f0*/  IMAD.MOV.U32 R5, RZ, RZ, R10 ;  /* 0x000000ffff057224 */ /* 0x000fe200078e000a */
[----:B------:R1:W-:Y:S01]  /*6d700*/  STL.64 [R1+0x4f0], R8 ;  /* 0x0004f00801007387 */ /* 0x0003e20000100a00 */
[----:B------:R-:W-:Y:S03]  /*6d710*/  HMMA.1688.F32.TF32 R132, R104, R36, R84 ;  /* 0x000000246884723c */ /* 0x000fe60000081054 */
[----:B------:R-:W-:Y:S04]  /*6d720*/  LDSM.16.M88.4 R56, [R236+0x34000] ;  /* 0x03400000ec38783b */ /* 0x000fe80000000200 */
[----:B------:R-:W-:-:S02]  /*6d730*/  IMAD.MOV.U32 R37, RZ, RZ, R11 ;  /* 0x000000ffff257224 */ /* 0x000fc400078e000b */
[----:B-1----:R-:W-:Y:S08]  /*6d740*/  HMMA.1688.F32.TF32 R8, R212, R40, R188 ;  /* 0x00000028d408723c */ /* 0x002ff000000810bc */
[-C--:B------:R-:W-:Y:S01]  /*6d750*/  HMMA.1688.F32.TF32 R12, R108, R44.reuse, R240 ;  /* 0x0000002c6c0c723c */ /* 0x080fe200000810f0 */
[----:B------:R-:W-:Y:S04]  /*6d760*/  STL [R1+0x3f08], R37 ;  /* 0x003f082501007387 */ /* 0x000fe80000100800 */
[----:B------:R-:W-:Y:S03]  /*6d770*/  STL [R1+0x3f04], R5 ;  /* 0x003f040501007387 */ /* 0x000fe60000100800 */
[-C--:B------:R-:W-:Y:S07]  /*6d780*/  HMMA.1688.F32.TF32 R16, R204, R44.reuse, R228 ;  /* 0x0000002ccc10723c */ /* 0x080fee00000810e4 */
[----:B------:R-:W-:Y:S04]  /*6d790*/  STL.64 [R1+0x4c0], R8 ;  /* 0x0004c00801007387 */ /* 0x000fe80000100a00 */
[----:B------:R1:W-:Y:S04]  /*6d7a0*/  STL.64 [R1+0x4c8], R10 ;  /* 0x0004c80a01007387 */ /* 0x0003e80000100a00 */
[----:B------:R-:W-:Y:S04]  /*6d7b0*/  STL.64 [R1+0x80], R12 ;  /* 0x0000800c01007387 */ /* 0x000fe80000100a00 */
[----:B------:R2:W-:Y:S01]  /*6d7c0*/  STL.64 [R1+0x88], R14 ;  /* 0x0000880e01007387 */ /* 0x0005e20000100a00 */
[-C--:B-1----:R-:W-:Y:S08]  /*6d7d0*/  HMMA.1688.F32.TF32 R8, R112, R44.reuse, R232 ;  /* 0x0000002c7008723c */ /* 0x082ff000000810e8 */
[-C--:B--2---:R-:W-:Y:S11]  /*6d7e0*/  HMMA.1688.F32.TF32 R12, R208, R44.reuse, R220 ;  /* 0x0000002cd00c723c */ /* 0x084ff600000810dc */
[----:B------:R-:W-:Y:S04]  /*6d7f0*/  @!UPT UIADD3 URZ, URZ, URZ, URZ ;  /* 0x0000003f3f3ff290 */ /* 0x000fe8000fffe03f */
[----:B------:R1:W-:Y:S04]  /*6d800*/  STL.64 [R1+0x390], R8 ;  /* 0x0003900801007387 */ /* 0x0003e80000100a00 */
[----:B------:R2:W-:Y:S01]  /*6d810*/  STL.64 [R1+0x398], R10 ;  /* 0x0003980a01007387 */ /* 0x0005e20000100a00 */
[-C--:B------:R-:W-:Y:S03]  /*6d820*/  HMMA.1688.F32.TF32 R188, R100, R44.reuse, R248 ;  /* 0x0000002c64bc723c */ /* 0x080fe600000810f8 */
[----:B-1----:R-:W3:Y:S04]  /*6d830*/  LDL.LU R8, [R1+0x6c0] ;  /* 0x0006c00001087983 */ /* 0x002ee80000300800 */
[----:B------:R-:W-:Y:S04]  /*6d840*/  STL.64 [R1+0x4b0], R16 ;  /* 0x0004b01001007387 */ /* 0x000fe80000100a00 */
[----:B------:R-:W-:Y:S04]  /*6d850*/  STL.64 [R1+0x4b8], R18 ;  /* 0x0004b81201007387 */ /* 0x000fe80000100a00 */
[----:B------:R1:W-:Y:S04]  /*6d860*/  STL.64 [R1+0x410], R12 ;  /* 0x0004100c01007387 */ /* 0x0003e80000100a00 */
[----:B------:R4:W-:Y:S04]  /*6d870*/  STL.64 [R1+0x418], R14 ;  /* 0x0004180e01007387 */ /* 0x0009e80000100a00 */
[----:B------:R-:W3:Y:S04]  /*6d880*/  LDL.LU R9, [R1+0x6c4] ;  /* 0x0006c40001097983 */ /* 0x000ee80000300800 */
[----:B--2---:R-:W3:Y:S04]  /*6d890*/  LDL.LU R10, [R1+0x6c8] ;  /* 0x0006c800010a7983 */ /* 0x004ee80000300800 */
[----:B------:R-:W3:Y:S04]  /*6d8a0*/  LDL.LU R11, [R1+0x6cc] ;  /* 0x0006cc00010b7983 */ /* 0x000ee80000300800 */
[----:B------:R-:W2:Y:S04]  /*6d8b0*/  LDL.LU R248, [R1+0x6f0] ;  /* 0x0006f00001f87983 */ /* 0x000ea80000300800 */
[----:B------:R-:W2:Y:S04]  /*6d8c0*/  LDL.LU R249, [R1+0x6f4] ;  /* 0x0006f40001f97983 */ /* 0x000ea80000300800 */
[----:B------:R-:W2:Y:S04]  /*6d8d0*/  LDL.LU R250, [R1+0x6f8] ;  /* 0x0006f80001fa7983 */ /* 0x000ea80000300800 */
[----:B------:R-:W2:Y:S04]  /*6d8e0*/  LDL.LU R251, [R1+0x6fc] ;  /* 0x0006fc0001fb7983 */ /* 0x000ea80000300800 */
[----:B-1----:R-:W2:Y:S04]  /*6d8f0*/  LDL.LU R12, [R1+0x790] ;  /* 0x00079000010c7983 */ /* 0x002ea80000300800 */
[----:B------:R-:W2:Y:S04]  /*6d900*/  LDL.LU R13, [R1+0x794] ;  /* 0x00079400010d7983 */ /* 0x000ea80000300800 */
[----:B----4-:R-:W4:Y:S04]  /*6d910*/  LDL.LU R14, [R1+0x798] ;  /* 0x00079800010e7983 */ /* 0x010f280000300800 */
[----:B------:R-:W4:Y:S01]  /*6d920*/  LDL.LU R15, [R1+0x79c] ;  /* 0x00079c00010f7983 */ /* 0x000f220000300800 */
[----:B------:R-:W-:Y:S03]  /*6d930*/  HMMA.1688.F32.TF32 R216, R96, R44, R168 ;  /* 0x0000002c60d8723c */ /* 0x000fe600000810a8 */
[----:B------:R-:W2:Y:S04]  /*6d940*/  LDL.LU R156, [R1+0x7b0] ;  /* 0x0007b000019c7983 */ /* 0x000ea80000300800 */
[----:B------:R-:W2:Y:S04]  /*6d950*/  LDL.LU R157, [R1+0x7b4] ;  /* 0x0007b400019d7983 */ /* 0x000ea80000300800 */
[----:B------:R-:W2:Y:S04]  /*6d960*/  LDL.LU R158, [R1+0x7b8] ;  /* 0x0007b800019e7983 */ /* 0x000ea80000300800 */
[----:B------:R-:W2:Y:S04]  /*6d970*/  LDL.LU R159, [R1+0x7bc] ;  /* 0x0007bc00019f7983 */ /* 0x000ea80000300800 */
[----:B------:R-:W2:Y:S04]  /*6d980*/  LDL.LU R168, [R1+0x7d0] ;  /* 0x0007d00001a87983 */ /* 0x000ea80000300800 */
[----:B------:R-:W2:Y:S04]  /*6d990*/  LDL.LU R169, [R1+0x7d4] ;  /* 0x0007d40001a97983 */ /* 0x000ea80000300800 */
[----:B------:R-:W3:Y:S04]  /*6d9a0*/  LDL.LU R170, [R1+0x7d8] ;  /* 0x0007d80001aa7983 */ /* 0x000ee80000300800 */
[----:B------:R-:W3:Y:S04]  /*6d9b0*/  LDL.LU R171, [R1+0x7dc] ;  /* 0x0007dc0001ab7983 */ /* 0x000ee80000300800 */
[----:B------:R-:W3:Y:S04]  /*6d9c0*/  LDL.LU R84, [R1+0x7e0] ;  /* 0x0007e00001547983 */ /* 0x000ee80000300800 */
[----:B------:R-:W3:Y:S04]  /*6d9d0*/  LDL.LU R85, [R1+0x7e4] ;  /* 0x0007e40001557983 */ /* 0x000ee80000300800 */
[----:B------:R-:W3:Y:S04]  /*6d9e0*/  LDL.LU R86, [R1+0x7e8] ;  /* 0x0007e80001567983 */ /* 0x000ee80000300800 */
[----:B------:R-:W3:Y:S01]  /*6d9f0*/  LDL.LU R87, [R1+0x7ec] ;  /* 0x0007ec0001577983 */ /* 0x000ee20000300800 */
[C---:B------:R-:W-:Y:S03]  /*6da00*/  HMMA.1688.F32.TF32 R128, R104.reuse, R32, R144 ;  /* 0x000000206880723c */ /* 0x040fe60000081090 */
        /* <DEDUP_REMOVED lines=28> */
[----:B------:R-:W-:Y:S03]  /*6dbd0*/  HMMA.1688.F32.TF32 R140, R104, R44, R244 ;  /* 0x0000002c688c723c */ /* 0x000fe600000810f4 */
        /* <DEDUP_REMOVED lines=26> */
[----:B------:R-:W-:Y:S11]  /*6dd80*/  HMMA.1688.F32.TF32 R48, R212, R44, R116 ;  /* 0x0000002cd430723c */ /* 0x000ff60000081074 */
[----:B------:R-:W-:Y:S11]  /*6dd90*/  @!UPT UIADD3 URZ, URZ, URZ, URZ ;  /* 0x0000003f3f3ff290 */ /* 0x000ff6000fffe03f */
[----:B------:R-:W-:Y:S01]  /*6dda0*/  @!UPT UIADD3 URZ, URZ, URZ, URZ ;  /* 0x0000003f3f3ff290 */ /* 0x000fe2000fffe03f */
[----:B------:R-:W-:Y:S01]  /*6ddb0*/  STL.64 [R1+0x400], R48 ;  /* 0x0004003001007387 */ /* 0x000fe20000100a00 */
[----:B------:R-:W-:Y:S02]  /*6ddc0*/  IMAD.MOV.U32 R37, RZ, RZ, R50 ;  /* 0x000000ffff257224 */ /* 0x000fe400078e0032 */
[----:B------:R-:W-:Y:S02]  /*6ddd0*/  IMAD.MOV.U32 R5, RZ, RZ, R51 ;  /* 0x000000ffff057224 */ /* 0x000fe400078e0033 */
[----:B------:R-:W2:Y:S04]  /*6dde0*/  LDSM.16.M88.4 R48, [R236+0x2c000] ;  /* 0x02c00000ec30783b */ /* 0x000ea80000000200 */
[----:B------:R-:W1:Y:S01]  /*6ddf0*/  LDSM.16.M88.4 R236, [R236+0x3c000] ;  /* 0x03c00000ecec783b */ /* 0x000e620000000200 */
[----:B------:R-:W-:Y:S03]  /*6de00*/  HMMA.1688.F32.TF32 R200, R96, R40, R200 ;  /* 0x0000002860c8723c */ /* 0x000fe600000810c8 */
[----:B------:R-:W-:Y:S04]  /*6de10*/  STL [R1+0x3f10], R5 ;  /* 0x003f100501007387 */ /* 0x000fe80000100800 */
[----:B------:R-:W-:Y:S01]  /*6de20*/  STL [R1+0x3f0c], R37 ;  /* 0x003f0c2501007387 */ /* 0x000fe20000100800 */
[----:B--2---:R-:W-:Y:S11]  /*6de30*/  HMMA.1688.F32.TF32 R248, R108, R48, R248 ;  /* 0x000000306cf8723c */ /* 0x004ff600000810f8 */
[----:B------:R-:W-:Y:S11]  /*6de40*/  @!UPT UIADD3 URZ, URZ, URZ, URZ ;  /* 0x0000003f3f3ff290 */ /* 0x000ff6000fffe03f */
[----:B------:R-:W-:Y:S01]  /*6de50*/  @!UPT UIADD3 URZ, URZ, URZ, URZ ;  /* 0x0000003f3f3ff290 */ /* 0x000fe2000fffe03f */
[----:B------:R-:W-:Y:S04]  /*6de60*/  STL [R1+0x3f30], R248 ;  /* 0x003f30f801007387 */ /* 0x000fe80000100800 */
[----:B------:R-:W-:Y:S04]  /*6de70*/  STL [R1+0x3f2c], R249 ;  /* 0x003f2cf901007387 */ /* 0x000fe80000100800 */
[----:B------:R-:W-:Y:S04]  /*6de80*/  STL [R1+0x3f28], R250 ;  /* 0x003f28fa01007387 */ /* 0x000fe80000100800 */
[----:B------:R-:W-:Y:S01]  /*6de90*/  STL [R1+0x3f24], R251 ;  /* 0x003f24fb01007387 */ /* 0x000fe20000100800 */
[C---:B---3--:R-:W-:Y:S08]  /*6dea0*/  HMMA.1688.F32.TF32 R116, R100.reuse, R52, R20 ;  /* 0x000000346474723c */ /* 0x048ff00000081014 */
[----:B----4-:R-:W-:Y:S08]  /*6deb0*/  HMMA.1688.F32.TF32 R220, R100, R48, R180 ;  /* 0x0000003064dc723c */ /* 0x010ff000000810b4 */
[C---:B------:R-:W-:Y:S08]  /*6dec0*/  HMMA.1688.F32.TF32 R240, R96.reuse, R60, R240 ;  /* 0x0000003c60f0723c */ /* 0x040ff000000810f0 */
[C---:B------:R-:W-:Y:S08]  /*6ded0*/  HMMA.1688.F32.TF32 R232, R96.reuse, R56, R232 ;  /* 0x0000003860e8723c */ /* 0x040ff000000810e8 */
[C---:B------:R-:W-:Y:S08]  /*6dee0*/  HMMA.1688.F32.TF32 R228, R96.reuse, R52, R148 ;  /* 0x0000003460e4723c */ /* 0x040ff00000081094 */
[----:B------:R-:W-:Y:S08]  /*6def0*/  HMMA.1688.F32.TF32 R224, R96, R48, R152 ;  /* 0x0000003060e0723c */ /* 0x000ff00000081098 */
[-C--:B-1----:R-:W-:Y:S08]  /*6df00*/  HMMA.1688.F32.TF32 R152, R104, R236.reuse, R12 ;  /* 0x000000ec6898723c */ /* 0x082ff0000008100c */
[----:B------:R-:W-:Y:S08]  /*6df10*/  HMMA.1688.F32.TF32 R244, R96, R236, R244 ;  /* 0x000000ec60f4723c */ /* 0x000ff000000810f4 */
[C---:B------:R-:W-:Y:S08]  /*6df20*/  HMMA.1688.F32.TF32 R96, R100.reuse, R56, R144 ;  /* 0x000000386460723c */ /* 0x040ff00000081090 */
[C---:B------:R-:W-:Y:S08]  /*6df30*/  HMMA.1688.F32.TF32 R92, R100.reuse, R60, R160 ;  /* 0x0000003c645c723c */ /* 0x040ff000000810a0 */
[----:B------:R-:W-:Y:S08]  /*6df40*/  HMMA.1688.F32.TF32 R100, R100, R236, R16 ;  /* 0x000000ec6464723c */ /* 0x000ff00000081010 */
[C---:B------:R-:W-:Y:S08]  /*6df50*/  HMMA.1688.F32.TF32 R12, R108.reuse, R60, R8 ;  /* 0x0000003c6c0c723c */ /* 0x040ff00000081008 */
[C---:B------:R-:W-:Y:S08]  /*6df60*/  HMMA.1688.F32.TF32 R16, R108.reuse, R56, R76 ;  /* 0x000000386c10723c */ /* 0x040ff0000008104c */
[----:B------:R-:W-:Y:S11]  /*6df70*/  HMMA.1688.F32.TF32 R20, R108, R52, R80 ;  /* 0x000000346c14723c */ /* 0x000ff60000081050 */
[----:B------:R-:W-:Y:S11]  /*6df80*/  @!UPT UIADD3 URZ, URZ, URZ, URZ ;  /* 0x0000003f3f3ff290 */ /* 0x000ff6000fffe03f */
[----:B------:R-:W-:Y:S01]  /*6df90*/  @!UPT UIADD3 URZ, URZ, URZ, URZ ;  /* 0x0000003f3f3ff290 */ /* 0x000fe2000fffe03f */
[----:B------:R-:W-:Y:S04]  /*6dfa0*/  STL.64 [R1], R20 ;  /* 0x0000001401007387 */ /* 0x000fe80000100a00 */
[----:B------:R-:W-:Y:S04]  /*6dfb0*/  STL.64 [R1+0x8], R22 ;  /* 0x0000081601007387 */ /* 0x000fe80000100a00 */
[----:B------:R-:W2:Y:S04]  /*6dfc0*/  LDL.LU R8, [R1+0x180] ;  /* 0x0001800001087983 */ /* 0x000ea80000300800 */
[----:B------:R-:W-:Y:S04]  /*6dfd0*/  STL.64 [R1+0x20], R16 ;  /* 0x0000201001007387 */ /* 0x000fe80000100a00 */
[----:B------:R-:W-:Y:S04]  /*6dfe0*/  STL.64 [R1+0x28], R18 ;  /* 0x0000281201007387 */ /* 0x000fe80000100a00 */
[----:B------:R1:W-:Y:S04]  /*6dff0*/  STL.64 [R1+0x40], R12 ;  /* 0x0000400c01007387 */ /* 0x0003e80000100a00 */
[----:B------:R3:W-:Y:S04]  /*6e000*/  STL.64 [R1+0x48], R14 ;  /* 0x0000480e01007387 */ /* 0x0007e80000100a00 */
[----:B------:R-:W2:Y:S04]  /*6e010*/  LDL.LU R9, [R1+0x184] ;  /* 0x0001840001097983 */ /* 0x000ea80000300800 */
[----:B------:R-:W2:Y:S04]  /*6e020*/  LDL.LU R10, [R1+0x188] ;  /* 0x00018800010a7983 */ /* 0x000ea80000300800 */
[----:B------:R-:W2:Y:S04]  /*6e030*/  LDL.LU R11, [R1+0x18c] ;  /* 0x00018c00010b7983 */ /* 0x000ea80000300800 */
[----:B-1----:R-:W4:Y:S04]  /*6e040*/  LDL.LU R12, [R1+0x220] ;  /* 0x00022000010c7983 */ /* 0x002f280000300800 */
[----:B------:R-:W4:Y:S04]  /*6e050*/  LDL.LU R13, [R1+0x224] ;  /* 0x00022400010d7983 */ /* 0x000f280000300800 */
[----:B---3--:R-:W4:Y:S04]  /*6e060*/  LDL.LU R14, [R1+0x228] ;  /* 0x00022800010e7983 */ /* 0x008f280000300800 */
[----:B------:R-:W4:Y:S01]  /*6e070*/  LDL.LU R15, [R1+0x22c] ;  /* 0x00022c00010f7983 */ /* 0x000f220000300800 */
[C---:B------:R-:W-:Y:S03]  /*6e080*/  HMMA.1688.F32.TF32 R176, R104.reuse, R48, R84 ;  /* 0x0000003068b0723c */ /* 0x040fe60000081054 */
[----:B------:R-:W3:Y:S04]  /*6e090*/  LDL.LU R16, [R1+0x2b0] ;  /* 0x0002b00001107983 */ /* 0x000ee80000300800 */
[----:B------:R-:W3:Y:S01]  /*6e0a0*/  LDL.LU R17, [R1+0x2b4] ;  /* 0x0002b40001117983 */ /* 0x000ee20000300800 */
[C---:B------:R-:W-:Y:S03]  /*6e0b0*/  HMMA.1688.F32.TF32 R168, R104.reuse, R52, R168 ;  /* 0x0000003468a8723c */ /* 0x040fe600000810a8 */
[----:B------:R-:W3:Y:S04]  /*6e0c0*/  LDL.LU R18, [R1+0x2b8] ;  /* 0x0002b80001127983 */ /* 0x000ee80000300800 */
[----:B------:R-:W3:Y:S01]  /*6e0d0*/  LDL.LU R19, [R1+0x2bc] ;  /* 0x0002bc0001137983 */ /* 0x000ee20000300800 */
[C---:B------:R-:W-:Y:S08]  /*6e0e0*/  HMMA.1688.F32.TF32 R164, R104.reuse, R56, R164 ;  /* 0x0000003868a4723c */ /* 0x040ff000000810a4 */
[----:B------:R-:W-:Y:S01]  /*6e0f0*/  HMMA.1688.F32.TF32 R148, R104, R60, R156 ;  /* 0x0000003c6894723c */ /* 0x000fe2000008109c */
        /* <DEDUP_REMOVED lines=36> */
[----:B--2---:R-:W-:Y:S03]  /*6e340*/  HMMA.1688.F32.TF32 R104, R108, R236, R104 ;  /* 0x000000ec6c68723c */ /* 0x004fe60000081068 */
[----:B------:R-:W2:Y:S04]  /*6e350*/  LDL.LU R108, [R1+0x1c0] ;  /* 0x0001c000016c7983 */ /* 0x000ea80000300800 */
[----:B------:R-:W2:Y:S04]  /*6e360*/  LDL.LU R109, [R1+0x1c4] ;  /* 0x0001c400016d7983 */ /* 0x000ea80000300800 */
[----:B------:R-:W2:Y:S04]  /*6e370*/  LDL.LU R110, [R1+0x1c8] ;  /* 0x0001c800016e7983 */ /* 0x000ea80000300800 */
[----:B------:R-:W2:Y:S01]  /*6e380*/  LDL.LU R111, [R1+0x1cc] ;  /* 0x0001cc00016f7983 */ /* 0x000ea20000300800 */
[C---:B---3--:R-:W-:Y:S08]  /*6e390*/  HMMA.1688.F32.TF32 R160, R112.reuse, R60, R160 ;  /* 0x0000003c70a0723c */ /* 0x048ff000000810a0 */
[C---:B----4-:R-:W-:Y:S08]  /*6e3a0*/  HMMA.1688.F32.TF32 R144, R112.reuse, R56, R144 ;  /* 0x000000387090723c */ /* 0x050ff00000081090 */
[----:B------:R-:W-:Y:S01]  /*6e3b0*/  HMMA.1688.F32.TF32 R180, R112, R48, R180 ;  /* 0x0000003070b4723c */ /* 0x000fe200000810b4 */
[----:B------:R-:W-:-:S07]  /*6e3c0*/  IMAD.MOV.U32 R248, RZ, RZ, R104 ;  /* 0x000000fffff87224 */ /* 0x000fce00078e0068 */
[C---:B------:R-:W-:Y:S01]  /*6e3d0*/  HMMA.1688.F32.TF32 R20, R112.reuse, R52, R20 ;  /* 0x000000347014723c */ /* 0x040fe20000081014 */
[----:B------:R-:W-:Y:S01]  /*6e3e0*/  IMAD.MOV.U32 R249, RZ, RZ, R105 ;  /* 0x000000fffff97224 */ /* 0x000fe200078e0069 */
[----:B------:R-:W3:Y:S01]  /*6e3f0*/  LDL.LU R104, [R1+0x290] ;  /* 0x0002900001687983 */ /* 0x000ee20000300800 */
[----:B------:R-:W-:Y:S02]  /*6e400*/  IMAD.MOV.U32 R250, RZ, RZ, R106 ;  /* 0x000000fffffa7224 */ /* 0x000fe400078e006a */
[----:B------:R-:W-:Y:S01]  /*6e410*/  IMAD.MOV.U32 R251, RZ, RZ, R107 ;  /* 0x000000fffffb7224 */ /* 0x000fe200078e006b */
[----:B------:R-:W3:Y:S02]  /*6e420*/  LDL.LU R105, [R1+0x294] ;  /* 0x0002940001697983 */ /* 0x000ee40000300800 */
[----:B------:R-:W-:Y:S02]  /*6e430*/  HMMA.1688.F32.TF32 R112, R112, R236, R16 ;  /* 0x000000ec7070723c */ /* 0x000fe40000081010 */
[----:B------:R-:W3:Y:S04]  /*6e440*/  LDL.LU R106, [R1+0x298] ;  /* 0x00029800016a7983 */ /* 0x000ee80000300800 */
[----:B------:R-:W3:Y:S04]  /*6e450*/  LDL.LU R107, [R1+0x29c] ;  /* 0x00029c00016b7983 */ /* 0x000ee80000300800 */
[----:B------:R-:W-:Y:S04]  /*6e460*/  STL.64 [R1+0x200], R180 ;  /* 0x000200b401007387 */ /* 0x000fe80000100a00 */
[----:B------:R1:W-:Y:S04]  /*6e470*/  STL.64 [R1+0x208], R182 ;  /* 0x000208b601007387 */ /* 0x0003e80000100a00 */
[----:B-1----:R-:W4:Y:S04]  /*6e480*/  LDL.LU.64 R182, [R1+0x3fe0] ;  /* 0x003fe00001b67983 */ /* 0x002f280000300a00 */
[----:B------:R-:W4:Y:S04]  /*6e490*/  LDL.LU.64 R180, [R1+0x3fd8] ;  /* 0x003fd80001b47983 */ /* 0x000f280000300a00 */
[----:B------:R-:W-:Y:S04]  /*6e4a0*/  STL.64 [R1+0x1f0], R20 ;  /* 0x0001f01401007387 */ /* 0x000fe80000100a00 */
[----:B------:R1:W-:Y:S04]  /*6e4b0*/  STL.64 [R1+0x1f8], R22 ;  /* 0x0001f81601007387 */ /* 0x0003e80000100a00 */
[----:B-1----:R-:W3:Y:S04]  /*6e4c0*/  LDL.LU.64 R22, [R1+0x3fd0] ;  /* 0x003fd00001167983 */ /* 0x002ee80000300a00 */
        /* <DEDUP_REMOVED lines=9> */
[----:B------:R1:W-:Y:S04]  /*6e560*/  STL.64 [R1+0x140], R112 ;  /* 0x0001407001007387 */ /* 0x0003e80000100a00 */
[----:B------:R1:W-:Y:S04]  /*6e570*/  STL.64 [R1+0x148], R114 ;  /* 0x0001487201007387 */ /* 0x0003e80000100a00 */
[----:B-1----:R-:W3:Y:S04]  /*6e580*/  LDL.LU R112, [R1+0x210] ;  /* 0x0002100001707983 */ /* 0x002ee80000300800 */
[----:B------:R-:W3:Y:S04]  /*6e590*/  LDL.LU R113, [R1+0x214] ;  /* 0x0002140001717983 */ /* 0x000ee80000300800 */
[----:B------:R-:W3:Y:S04]  /*6e5a0*/  LDL.LU R114, [R1+0x218] ;  /* 0x0002180001727983 */ /* 0x000ee80000300800 */
[----:B------:R-:W3:Y:S01]  /*6e5b0*/  LDL.LU R115, [R1+0x21c] ;  /* 0x00021c0001737983 */ /* 0x000ee20000300800 */
[C---:B------:R-:W-:Y:S08]  /*6e5c0*/  HMMA.1688.F32.TF32 R84, R204.reuse, R48, R84 ;  /* 0x00000030cc54723c */ /* 0x040ff00000081054 */
[C---:B------:R-:W-:Y:S08]  /*6e5d0*/  HMMA.1688.F32.TF32 R156, R204.reuse, R52, R156 ;  /* 0x00000034cc9c723c */ /* 0x040ff0000008109c */
[C---:B------:R-:W-:Y:S07]  /*6e5e0*/  HMMA.1688.F32.TF32 R12, R204.reuse, R56, R12 ;  /* 0x00000038cc0c723c */ /* 0x040fee000008100c */
[----:B------:R-:W-:Y:S04]  /*6e5f0*/  STL.64 [R1+0x240], R84 ;  /* 0x0002405401007387 */ /* 0x000fe80000100a00 */
[----:B------:R1:W-:Y:S04]  /*6e600*/  STL.64 [R1+0x248], R86 ;  /* 0x0002485601007387 */ /* 0x0003e80000100a00 */
[----:B-1----:R-:W4:Y:S04]  /*6e610*/  LDL.LU.64 R86, [R1+0x3fa0] ;  /* 0x003fa00001567983 */ /* 0x002f280000300a00 */
[----:B------:R-:W4:Y:S04]  /*6e620*/  LDL.LU.64 R84, [R1+0x3f98] ;  /* 0x003f980001547983 */ /* 0x000f280000300a00 */
[----:B------:R-:W-:Y:S04]  /*6e630*/  STL.64 [R1+0x230], R156 ;  /* 0x0002309c01007387 */ /* 0x000fe80000100a00 */
[----:B------:R1:W-:Y:S04]  /*6e640*/  STL.64 [R1+0x238], R158 ;  /* 0x0002389e01007387 */ /* 0x0003e80000100a00 */
[----:B-1----:R-:W4:Y:S04]  /*6e650*/  LDL.LU.64 R158, [R1+0x3f90] ;  /* 0x003f9000019e7983 */ /* 0x002f280000300a00 */
[----:B------:R-:W4:Y:S04]  /*6e660*/  LDL.LU.64 R156, [R1+0x3f88] ;  /* 0x003f8800019c7983 */ /* 0x000f280000300a00 */
[----:B------:R-:W-:Y:S04]  /*6e670*/  STL.64 [R1+0x220], R12 ;  /* 0x0002200c01007387 */ /* 0x000fe80000100a00 */
[----:B------:R1:W-:Y:S04]  /*6e680*/  STL.64 [R1+0x228], R14 ;  /* 0x0002280e01007387 */ /* 0x0003e80000100a00 */
[----:B-1----:R-:W4:Y:S01]  /*6e690*/  LDL.LU.64 R14, [R1+0x3f80] ;  /* 0x003f8000010e7983 */ /* 0x002f220000300a00 */
[C---:B--2---:R-:W-:Y:S08]  /*6e6a0*/  HMMA.1688.F32.TF32 R108, R204.reuse, R236, R108 ;  /* 0x000000eccc6c723c */ /* 0x044ff0000008106c */
[----:B---3--:R-:W-:Y:S11]  /*6e6b0*/  HMMA.1688.F32.TF32 R112, R204, R60, R112 ;  /* 0x0000003ccc70723c */ /* 0x008ff60000081070 */
[----:B------:R-:W-:Y:S11]  /*6e6c0*/  @!UPT UIADD3 URZ, URZ, URZ, URZ ;  /* 0x0000003f3f3ff290 */ /* 0x000ff6000fffe03f */
[----:B------:R-:W-:Y:S01]  /*6e6d0*/  @!UPT UIADD3 URZ, URZ, URZ, URZ ;  /* 0x0000003f3f3ff290 */ /* 0x000fe2000fffe03f */
[----:B------:R1:W-:Y:S04]  /*6e6e0*/  STL.64 [R1+0x210], R112 ;  /* 0x0002107001007387 */ /* 0x0003e80000100a00 */
[----:B------:R2:W-:Y:S04]  /*6e6f0*/  STL.64 [R1+0x218], R114 ;  /* 0x0002187201007387 */ /* 0x0005e80000100a00 */
[----:B-1----:R-:W3:Y:S04]  /*6e700*/  LDL.LU R112, [R1+0x270] ;  /* 0x0002700001707983 */ /* 0x002ee80000300800 */
[----:B------:R-:W3:Y:S04]  /*6e710*/  LDL.LU R113, [R1+0x274] ;  /* 0x0002740001717983 */ /* 0x000ee80000300800 */
[----:B--2---:R-:W3:Y:S04]  /*6e720*/  LDL.LU R114, [R1+0x278] ;  /* 0x0002780001727983 */ /* 0x004ee80000300800 */
[----:B------:R-:W3:Y:S04]  /*6e730*/  LDL.LU R115, [R1+0x27c] ;  /* 0x00027c0001737983 */ /* 0x000ee80000300800 */
[----:B------:R-:W2:Y:S04]  /*6e740*/  LDL.LU R204, [R1+0x190] ;  /* 0x0001900001cc7983 */ /* 0x000ea80000300800 */
[----:B------:R-:W-:Y:S04]  /*6e750*/  STL.64 [R1+0x1c0], R108 ;  /* 0x0001c06c01007387 */ /* 0x000fe80000100a00 */
[----:B------:R-:W-:Y:S04]  /*6e760*/  STL.64 [R1+0x1c8], R110 ;  /* 0x0001c86e01007387 */ /* 0x000fe80000100a00 */
[----:B------:R-:W2:Y:S04]  /*6e770*/  LDL.LU R205, [R1+0x194] ;  /* 0x0001940001cd7983 */ /* 0x000ea80000300800 */
[----:B------:R-:W2:Y:S04]  /*6e780*/  LDL.LU R206, [R1+0x198] ;  /* 0x0001980001ce7983 */ /* 0x000ea80000300800 */
[----:B------:R-:W2:Y:S01]  /*6e790*/  LDL.LU R207, [R1+0x19c] ;  /* 0x00019c0001cf7983 */ /* 0x000ea20000300800 */
[C---:B------:R-:W-:Y:S03]  /*6e7a0*/  HMMA.1688.F32.TF32 R80, R208.reuse, R48, R80 ;  /* 0x00000030d050723c */ /* 0x040fe60000081050 */
[----:B------:R-:W-:Y:S04]  /*6e7b0*/  LDS R108, [R0+0x103000] ;  /* 0x10300000006c7984 */ /* 0x000fe80000000800 */
[----:B------:R-:W-:Y:S01]  /*6e7c0*/  LDS R110, [R0+0x103800] ;  /* 0x10380000006e7984 */ /* 0x000fe20000000800 */
[C---:B------:R-:W-:Y:S03]  /*6e7d0*/  HMMA.1688.F32.TF32 R76, R208.reuse, R52, R76 ;  /* 0x00000034d04c723c */ /* 0x040fe6000008104c */
[----:B------:R-:W-:Y:S04]  /*6e7e0*/  LDS R109, [R2+0x103000] ;  /* 0x10300000026d7984 */ /* 0x000fe80000000800 */
[----:B------:R-:W1:Y:S08]  /*6e7f0*/  LDS R111, [R2+0x103800] ;  /* 0x10380000026f7984 */ /* 0x000e700000000800 */
[----:B------:R-:W-:Y:S04]  /*6e800*/  STL.64 [R1+0x1b0], R80 ;  /* 0x0001b05001007387 */ /* 0x000fe80000100a00 */
[----:B------:R4:W-:Y:S04]  /*6e810*/  STL.64 [R1+0x1b8], R82 ;  /* 0x0001b85201007387 */ /* 0x0009e80000100a00 */
[----:B----4-:R-:W4:Y:S04]  /*6e820*/  LDL.LU.64 R82, [R1+0x3f78] ;  /* 0x003f780001527983 */ /* 0x010f280000300a00 */
[----:B------:R-:W4:Y:S04]  /*6e830*/  LDL.LU.64 R80, [R1+0x3f70] ;  /* 0x003f700001507983 */ /* 0x000f280000300a00 */
[----:B------:R-:W-:Y:S04]  /*6e840*/  STL.64 [R1+0x1a0], R76 ;  /* 0x0001a04c01007387 */ /* 0x000fe80000100a00 */
[----:B------:R1:W-:Y:S04]  /*6e850*/  STL.64 [R1+0x1a8], R78 ;  /* 0x0001a84e01007387 */ /* 0x0003e80000100a00 */
[----:B-1----:R-:W3:Y:S04]  /*6e860*/  LDL.LU.64 R78, [R1+0x3f68] ;  /* 0x003f6800014e7983 */ /* 0x002ee80000300a00 */
[----:B------:R-:W3:Y:S01]  /*6e870*/  LDL.LU.64 R76, [R1+0x3f60] ;  /* 0x003f6000014c7983 */ /* 0x000ee20000300a00 */
[C---:B------:R-:W-:Y:S08]  /*6e880*/  HMMA.1688.F32.TF32 R104, R208.reuse, R236, R104 ;  /* 0x000000ecd068723c */ /* 0x040ff00000081068 */
[C---:B--2---:R-:W-:Y:S11]  /*6e890*/  HMMA.1688.F32.TF32 R204, R208.reuse, R56, R204 ;  /* 0x00000038d0cc723c */ /* 0x044ff600000810cc */
[----:B------:R-:W-:Y:S11]  /*6e8a0*/  @!UPT UIADD3 URZ, URZ, URZ, URZ ;  /* 0x0000003f3f3ff290 */ /* 0x000ff6000fffe03f */
[----:B------:R-:W-:Y:S01]  /*6e8b0*/  @!UPT UIADD3 URZ, URZ, URZ, URZ ;  /* 0x0000003f3f3ff290 */ /* 0x000fe2000fffe03f */
[----:B------:R-:W-:Y:S04]  /*6e8c0*/  STL.64 [R1+0x190], R204 ;  /* 0x000190cc01007387 */ /* 0x000fe80000100a00 */
[----:B------:R1:W-:Y:S02]  /*6e8d0*/  STL.64 [R1+0x198], R206 ;  /* 0x000198ce01007387 */ /* 0x0003e40000100a00 */
[----:B-1----:R-:W-:Y:S02]  /*6e8e0*/  HMMA.1688.F32.TF32 R204, R208, R60, R8 ;  /* 0x0000003cd0cc723c */ /* 0x002fe40000081008 */
[----:B------:R-:W2:Y:S11]  /*6e8f0*/  LDL.LU R8, [R1+0x250] ;  /* 0x0002500001087983 */ /* 0x000eb60000300800 */
[----:B------:R-:W-:Y:S10]  /*6e900*/  @!UPT UIADD3 URZ, URZ, URZ, URZ ;  /* 0x0000003f3f3ff290 */ /* 0x000ff4000fffe03f */
[----:B------:R1:W-:Y:S04]  /*6e910*/  STL.64 [R1+0x180], R204 ;  /* 0x000180cc01007387 */ /* 0x0003e80000100a00 */
[----:B------:R1:W-:Y:S04]  /*6e920*/  STL.64 [R1+0x188], R206 ;  /* 0x000188ce01007387 */ /* 0x0003e80000100a00 */
[----:B------:R-:W2:Y:S04]  /*6e930*/  LDL.LU R9, [R1+0x254] ;  /* 0x0002540001097983 */ /* 0x000ea80000300800 */
[----:B------:R-:W2:Y:S04]  /*6e940*/  LDL.LU R10, [R1+0x258] ;  /* 0x00025800010a7983 */ /* 0x000ea80000300800 */
[----:B------:R-:W2:Y:S04]  /*6e950*/  LDL.LU R11, [R1+0x25c] ;  /* 0x00025c00010b7983 */ /* 0x000ea80000300800 */
[----:B-1----:R-:W4:Y:S04]  /*6e960*/  LDL.LU R204, [R1+0xf0] ;  /* 0x0000f00001cc7983 */ /* 0x002f280000300800 */
[----:B------:R-:W4:Y:S04]  /*6e970*/  LDL.LU R205, [R1+0xf4] ;  /* 0x0000f40001cd7983 */ /* 0x000f280000300800 */
[----:B------:R-:W4:Y:S04]  /*6e980*/  LDL.LU R206, [R1+0xf8] ;  /* 0x0000f80001ce7983 */ /* 0x000f280000300800 */
[----:B------:R-:W4:Y:S04]  /*6e990*/  LDL.LU R207, [R1+0xfc] ;  /* 0x0000fc0001cf7983 */ /* 0x000f280000300800 */
[----:B------:R1:W-:Y:S04]  /*6e9a0*/  STL.64 [R1+0x130], R104 ;  /* 0x0001306801007387 */ /* 0x0003e80000100a00 */
[----:B------:R-:W4:Y:S04]  /*6e9b0*/  LDL.LU R208, [R1+0x260] ;  /* 0x0002600001d07983 */ /* 0x000f280000300800 */
[----:B------:R-:W4:Y:S04]  /*6e9c0*/  LDL.LU R209, [R1+0x264] ;  /* 0x0002640001d17983 */ /* 0x000f280000300800 */
[----:B------:R-:W4:Y:S04]  /*6e9d0*/  LDL.LU R210, [R1+0x268] ;  /* 0x0002680001d27983 */ /* 0x000f280000300800 */
[----:B------:R-:W4:Y:S01]  /*6e9e0*/  LDL.LU R211, [R1+0x26c] ;  /* 0x00026c0001d37983 */ /* 0x000f220000300800 */
[----:B---3--:R-:W-:Y:S01]  /*6e9f0*/  HMMA.1688.F32.TF32 R112, R212, R48, R112 ;  /* 0x00000030d470723c */ /* 0x008fe20000081070 */
[----:B------:R-:W-:-:S02]  /*6ea00*/  IMAD.MOV.U32 R37, RZ, RZ, R107 ;  /* 0x000000ffff257224 */ /* 0x000fc400078e006b */
[----:B------:R-:W-:Y:S01]  /*6ea10*/  IMAD.MOV.U32 R5, RZ, RZ, R106 ;  /* 0x000000ffff057224 */ /* 0x000fe200078e006a */
[----:B-1----:R-:W3:Y:S04]  /*6ea20*/  LDL.LU R104, [R1+0xe0] ;  /* 0x0000e00001687983 */ /* 0x002ee80000300800 */
[----:B------:R-:W3:Y:S04]  /*6ea30*/  LDL.LU R105, [R1+0xe4] ;  /* 0x0000e40001697983 */ /* 0x000ee80000300800 */
[----:B------:R-:W3:Y:S04]  /*6ea40*/  LDL.LU R106, [R1+0xe8] ;  /* 0x0000e800016a7983 */ /* 0x000ee80000300800 */
[----:B------:R-:W3:Y:S04]  /*6ea50*/  LDL.LU R107, [R1+0xec] ;  /* 0x0000ec00016b7983 */ /* 0x000ee80000300800 */
[----:B------:R-:W-:Y:S04]  /*6ea60*/  STL [R1+0x3f18], R37 ;  /* 0x003f182501007387 */ /* 0x000fe80000100800 */
[----:B------:R-:W-:Y:S01]  /*6ea70*/  STL [R1+0x3f14], R5 ;  /* 0x003f140501007387 */ /* 0x000fe20000100800 */
[----:B------:R-:W-:-:S02]  /*6ea80*/  IMAD.MOV.U32 R48, RZ, RZ, R115 ;  /* 0x000000ffff307224 */ /* 0x000fc400078e0073 */
[----:B------:R-:W-:Y:S01]  /*6ea90*/  IMAD.MOV.U32 R49, RZ, RZ, R114 ;  /* 0x000000ffff317224 */ /* 0x000fe200078e0072 */
[----:B------:R1:W-:Y:S04]  /*6eaa0*/  STL.64 [R1+0x120], R112 ;  /* 0x0001207001007387 */ /* 0x0003e80000100a00 */
[----:B-1----:R-:W3:Y:S04]  /*6eab0*/  LDL.LU R112, [R1+0x280] ;  /* 0x0002800001707983 */ /* 0x002ee80000300800 */
[----:B------:R-:W3:Y:S04]  /*6eac0*/  LDL.LU R113, [R1+0x284] ;  /* 0x0002840001717983 */ /* 0x000ee80000300800 */
[----:B------:R-:W3:Y:S04]  /*6ead0*/  LDL.LU R114, [R1+0x288] ;  /* 0x0002880001727983 */ /* 0x000ee80000300800 */
[----:B------:R-:W3:Y:S04]  /*6eae0*/  LDL.LU R115, [R1+0x28c] ;  /* 0x00028c0001737983 */ /* 0x000ee80000300800 */
[----:B------:R-:W-:Y:S04]  /*6eaf0*/  STL [R1+0x3f20], R48 ;  /* 0x003f203001007387 */ /* 0x000fe80000100800 */
[----:B------:R1:W-:Y:S01]  /*6eb00*/  STL [R1+0x3f1c], R49 ;  /* 0x003f1c3101007387 */ /* 0x0003e20000100800 */
[C---:B--2---:R-:W-:Y:S08]  /*6eb10*/  HMMA.1688.F32.TF32 R8, R212.reuse, R56, R8 ;  /* 0x00000038d408723c */ /* 0x044ff00000081008 */
[----:B----4-:R-:W-:Y:S11]  /*6eb20*/  HMMA.1688.F32.TF32 R208, R212, R52, R208 ;  /* 0x00000034d4d0723c */ /* 0x010ff600000810d0 */
[----:B------:R-:W-:Y:S11]  /*6eb30*/  @!UPT UIADD3 URZ, URZ, URZ, URZ ;  /* 0x0000003f3f3ff290 */ /* 0x000ff6000fffe03f */
[----:B------:R-:W-:Y:S02]  /*6eb40*/  @!UPT UIADD3 URZ, URZ, URZ, URZ ;  /* 0x0000003f3f3ff290 */ /* 0x000fe4000fffe03f */
[----:B------:R-:W-:Y:S02]  /*6eb50*/  IMAD.MOV.U32 R37, RZ, RZ, R208 ;  /* 0x000000ffff257224 */ /* 0x000fe400078e00d0 */
[----:B------:R-:W-:Y:S02]  /*6eb60*/  IMAD.MOV.U32 R5, RZ, RZ, R209 ;  /* 0x000000ffff057224 */ /* 0x000fe400078e00d1 */
[----:B------:R-:W-:Y:S02]  /*6eb70*/  IMAD.MOV.U32 R208, RZ, RZ, R6 ;  /* 0x000000ffffd07224 */ /* 0x000fe400078e0006 */
[----:B------:R-:W3:Y:S01]  /*6eb80*/  LDL.LU R6, [R1+0x3f58] ;  /* 0x003f580001067983 */ /* 0x000ee20000300800 */
[----:B------:R-:W-:-:S03]  /*6eb90*/  IMAD.MOV.U32 R209, RZ, RZ, R7 ;  /* 0x000000ffffd17224 */ /* 0x000fc600078e0007 */
[----:B------:R-:W3:Y:S01]  /*6eba0*/  LDL.LU R7, [R1+0x3f54] ;  /* 0x003f540001077983 */ /* 0x000ee20000300800 */
[----:B------:R-:W-:Y:S02]  /*6ebb0*/  IMAD.MOV.U32 R53, RZ, RZ, R210 ;  /* 0x000000ffff357224 */ /* 0x000fe400078e00d2 */
[----:B------:R-:W-:Y:S02]  /*6ebc0*/  IMAD.MOV.U32 R210, RZ, RZ, R3 ;  /* 0x000000ffffd27224 */ /* 0x000fe400078e0003 */
[----:B------:R-:W2:Y:S01]  /*6ebd0*/  LDL.LU R3, [R1+0x3f50] ;  /* 0x003f500001037983 */ /* 0x000ea20000300800 */
[----:B------:R-:W-:Y:S02]  /*6ebe0*/  IMAD.MOV.U32 R57, RZ, RZ, R10 ;  /* 0x000000ffff397224 */ /* 0x000fe400078e000a */
[----:B------:R-:W-:Y:S02]  /*6ebf0*/  IMAD.MOV.U32 R56, RZ, RZ, R11 ;  /* 0x000000ffff387224 */ /* 0x000fe400078e000b */
[----:B------:R-:W4:Y:S01]  /*6ec00*/  LDL.LU.64 R10, [R1+0x3f48] ;  /* 0x003f4800010a7983 */ /* 0x000f220000300a00 */
[----:B------:R-:W-:Y:S01]  /*6ec10*/  HMMA.1688.F32.TF32 R204, R212, R60, R204 ;  /* 0x0000003cd4cc723c */ /* 0x000fe200000810cc */
[----:B-1----:R-:W-:-:S02]  /*6ec20*/  IMAD.MOV.U32 R49, RZ, RZ, R9 ;  /* 0x000000ffff317224 */ /* 0x002fc400078e0009 */
[----:B------:R-:W-:Y:S02]  /*6ec30*/  IMAD.MOV.U32 R52, RZ, RZ, R211 ;  /* 0x000000ffff347224 */ /* 0x000fe400078e00d3 */
[----:B------:R-:W-:Y:S02]  /*6ec40*/  IMAD.MOV.U32 R48, RZ, RZ, R8 ;  /* 0x000000ffff307224 */ /* 0x000fe400078e0008 */
[----:B------:R-:W-:Y:S11]  /*6ec50*/  IMAD.MOV.U32 R211, RZ, RZ, R4 ;  /* 0x000000ffffd37224 */ /* 0x000ff600078e0004 */
[----:B------:R-:W-:Y:S06]  /*6ec60*/  @!UPT UIADD3 URZ, URZ, URZ, URZ ;  /* 0x0000003f3f3ff290 */ /* 0x000fec000fffe03f */
[----:B------:R-:W-:Y:S02]  /*6ec70*/  IMAD.MOV.U32 R45, RZ, RZ, R204 ;  /* 0x000000ffff2d7224 */ /* 0x000fe400078e00cc */
[----:B------:R-:W-:Y:S02]  /*6ec80*/  IMAD.MOV.U32 R204, RZ, RZ, R15 ;  /* 0x000000ffffcc7224 */ /* 0x000fe400078e000f */
[----:B------:R-:W-:Y:S02]  /*6ec90*/  IMAD.MOV.U32 R44, RZ, RZ, R205 ;  /* 0x000000ffff2c7224 */ /* 0x000fe400078e00cd */
[----:B------:R-:W-:Y:S02]  /*6eca0*/  IMAD.MOV.U32 R41, RZ, RZ, R206 ;  /* 0x000000ffff297224 */ /* 0x000fe400078e00ce */
[----:B------:R-:W-:Y:S01]  /*6ecb0*/  IMAD.MOV.U32 R40, RZ, RZ, R207 ;  /* 0x000000ffff287224 */ /* 0x000fe200078e00cf */
[----:B---3--:R-:W-:Y:S11]  /*6ecc0*/  HMMA.1688.F32.TF32 R112, R108, R6, R112 ;  /* 0x000000066c70723c */ /* 0x008ff60000081070 */
[----:B------:R-:W-:Y:S11]  /*6ecd0*/  @!UPT UIADD3 URZ, URZ, URZ, URZ ;  /* 0x0000003f3f3ff290 */ /* 0x000ff6000fffe03f */
[----:B------:R-:W-:Y:S02]  /*6ece0*/  @!UPT UIADD3 URZ, URZ, URZ, URZ ;  /* 0x0000003f3f3ff290 */ /* 0x000fe4000fffe03f */
[----:B------:R-:W-:Y:S02]  /*6ecf0*/  IMAD.MOV.U32 R12, RZ, RZ, R112 ;  /* 0x000000ffff0c7224 */ /* 0x000fe400078e0070 */
[----:B------:R-:W-:Y:S01]  /*6ed00*/  IMAD.MOV.U32 R9, RZ, RZ, R113 ;  /* 0x000000ffff097224 */ /* 0x000fe200078e0071 */
[----:B------:R-:W3:Y:S01]  /*6ed10*/  LDL.LU R112, [R1+0x2e0] ;  /* 0x0002e00001707983 */ /* 0x000ee20000300800 */
[----:B------:R-:W-:Y:S02]  /*6ed20*/  IMAD.MOV.U32 R8, RZ, RZ, R114 ;  /* 0x000000ffff087224 */ /* 0x000fe400078e0072 */
[----:B----4-:R-:W-:Y:S02]  /*6ed30*/  IMAD.MOV.U32 R113, RZ, RZ, R10 ;  /* 0x000000ffff717224 */ /* 0x010fe400078e000a */
[----:B------:R-:W-:Y:S01]  /*6ed40*/  IMAD.MOV.U32 R4, RZ, RZ, R115 ;  /* 0x000000ffff047224 */ /* 0x000fe200078e0073 */
[----:B------:R-:W4:Y:S01]  /*6ed50*/  LDL.LU R10, [R1+0x3f40] ;  /* 0x003f4000010a7983 */ /* 0x000f220000300800 */
[----:B------:R-:W-:-:S02]  /*6ed60*/  IMAD.MOV.U32 R114, RZ, RZ, R11 ;  /* 0x000000ffff727224 */ /* 0x000fc400078e000b */
[----:B------:R-:W-:Y:S01]  /*6ed70*/  IMAD.MOV.U32 R115, RZ, RZ, R14 ;  /* 0x000000ffff737224 */ /* 0x000fe200078e000e */
[----:B------:R-:W4:Y:S04]  /*6ed80*/  LDL.LU R11, [R1+0x3f3c] ;  /* 0x003f3c00010b7983 */ /* 0x000f280000300800 */
[----:B------:R-:W3:Y:S04]  /*6ed90*/  LDL.LU R14, [R1+0x3f38] ;  /* 0x003f3800010e7983 */ /* 0x000ee80000300800 */
[----:B------:R-:W3:Y:S04]  /*6eda0*/  LDL.LU R15, [R1+0x3f34] ;  /* 0x003f3400010f7983 */ /* 0x000ee80000300800 */
[----:B------:R-:W4:Y:S04]  /*6edb0*/  LDL.LU R205, [R1+0x384] ;  /* 0x0003840001cd7983 */ /* 0x000f280000300800 */
[----:B------:R-:W4:Y:S04]  /*6edc0*/  LDL.LU R206, [R1+0x388] ;  /* 0x0003880001ce7983 */ /* 0x000f280000300800 */
[----:B------:R-:W4:Y:S01]  /*6edd0*/  LDL.LU R207, [R1+0x38c] ;  /* 0x00038c0001cf7983 */ /* 0x000f220000300800 */
[----:B------:R-:W-:Y:S08]  /*6ede0*/  HMMA.1688.F32.TF32 R120, R108, R38, R120 ;  /* 0x000000266c78723c */ /* 0x000ff00000081078 */
[----:B------:R-:W-:Y:S11]  /*6edf0*/  HMMA.1688.F32.TF32 R104, R212, R236, R104 ;  /* 0x000000ecd468723c */ /* 0x000ff60000081068 */
[----:B------:R-:W-:Y:S11]  /*6ee00*/  @!UPT UIADD3 URZ, URZ, URZ, URZ ;  /* 0x0000003f3f3ff290 */ /* 0x000ff6000fffe03f */
[----:B------:R-:W-:Y:S02]  /*6ee10*/  @!UPT UIADD3 URZ, URZ, URZ, URZ ;  /* 0x0000003f3f3ff290 */ /* 0x000fe4000fffe03f */
[----:B------:R-:W-:Y:S01]  /*6ee20*/  IMAD.MOV.U32 R237, RZ, RZ, R104 ;  /* 0x000000ffffed7224 */ /* 0x000fe200078e0068 */
[----:B------:R-:W-:Y:S01]  /*6ee30*/  MOV R61, R106 ;  /* 0x0000006a003d7202 */ /* 0x000fe20000000f00 */
[----:B------:R-:W-:Y:S01]  /*6ee40*/  IMAD.MOV.U32 R236, RZ, RZ, R105 ;  /* 0x000000ffffec7224 */ /* 0x000fe200078e0069 */
[----:B--2---:R-:W-:Y:S01]  /*6ee50*/  LDS R104, [R3+0x103000] ;  /* 0x1030000003687984 */ /* 0x004fe20000000800 */
[----:B------:R-:W-:-:S03]  /*6ee60*/  IMAD.MOV.U32 R60, RZ, RZ, R107 ;  /* 0x000000ffff3c7224 */ /* 0x000fc600078e006b */
[----:B------:R-:W-:Y:S04]  /*6ee70*/  LDS R106, [R3+0x103800] ;  /* 0x10380000036a7984 */ /* 0x000fe80000000800 */
[----:B------:R-:W-:Y:S04]  /*6ee80*/  LDS R105, [R252+0x103000] ;  /* 0x10300000fc697984 */ /* 0x000fe80000000800 */
[----:B------:R-:W1:Y:S01]  /*6ee90*/  LDS R107, [R252+0x103800] ;  /* 0x10380000fc6b7984 */ /* 0x000e620000000800 */
[C---:B---3--:R-:W-:Y:S11]  /*6eea0*/  HMMA.1688.F32.TF32 R76, R108.reuse, R14, R76 ;  /* 0x0000000e6c4c723c */ /* 0x048ff6000008104c */
[----:B------:R-:W-:Y:S11]  /*6eeb0*/  @!UPT UIADD3 URZ, URZ, URZ, URZ ;  /* 0x0000003f3f3ff290 */ /* 0x000ff6000fffe03f */
[----:B------:R-:W-:Y:S02]  /*6eec0*/  @!UPT UIADD3 URZ, URZ, URZ, URZ ;  /* 0x0000003f3f3ff290 */ /* 0x000fe4000fffe03f */
[----:B------:R-:W-:Y:S02]  /*6eed0*/  IMAD.MOV.U32 R28, RZ, RZ, R76 ;  /* 0x000000ffff1c7224 */ /* 0x000fe400078e004c */
[----:B------:R-:W-:Y:S02]  /*6eee0*/  IMAD.MOV.U32 R25, RZ, RZ, R77 ;  /* 0x000000ffff197224 */ /* 0x000fe400078e004d */
[----:B------:R-:W-:Y:S02]  /*6eef0*/  IMAD.MOV.U32 R24, RZ, RZ, R78 ;  /* 0x000000ffff187224 */ /* 0x000fe400078e004e */
[----:B------:R-:W-:Y:S02]  /*6ef00*/  IMAD.MOV.U32 R21, RZ, RZ, R79 ;  /* 0x000000ffff157224 */ /* 0x000fe400078e004f */
[C---:B------:R-:W-:Y:S08]  /*6ef10*/  HMMA.1688.F32.TF32 R76, R108.reuse, R18, R156 ;  /* 0x000000126c4c723c */ /* 0x040ff0000008109c */
[C---:B------:R-:W-:Y:S08]  /*6ef20*/  HMMA.1688.F32.TF32 R156, R108.reuse, R22, R160 ;  /* 0x000000166c9c723c */ /* 0x040ff000000810a0 */
[----:B------:R-:W-:Y:S08]  /*6ef30*/  HMMA.1688.F32.TF32 R160, R108, R26, R180 ;  /* 0x0000001a6ca0723c */ /* 0x000ff000000810b4 */
[----:B------:R-:W-:-:S02]  /*6ef40*/  IMAD.MOV.U32 R36, RZ, RZ, R76 ;  /* 0x000000ffff247224 */ /* 0x000fc400078e004c */
[----:B------:R-:W-:Y:S02]  /*6ef50*/  IMAD.MOV.U32 R33, RZ, RZ, R77 ;  /* 0x000000ffff217224 */ /* 0x000fe400078e004d */
[----:B------:R-:W-:Y:S02]  /*6ef60*/  IMAD.MOV.U32 R32, RZ, RZ, R78 ;  /* 0x000000ffff207224 */ /* 0x000fe400078e004e */
[----:B------:R-:W-:Y:S02]  /*6ef70*/  IMAD.MOV.U32 R29, RZ, RZ, R79 ;  /* 0x000000ffff1d7224 */ /* 0x000fe400078e004f */
[C---:B------:R-:W-:Y:S01]  /*6ef80*/  HMMA.1688.F32.TF32 R76, R108.reuse, R30, R192 ;  /* 0x0000001e6c4c723c */ /* 0x040fe200000810c0 */
[----:B------:R-:W-:Y:S04]  /*6ef90*/  STL.64 [R1+0x310], R156 ;  /* 0x0003109c01007387 */ /* 0x000fe80000100a00 */
[----:B------:R2:W-:Y:S04]  /*6efa0*/  STL.64 [R1+0x318], R158 ;  /* 0x0003189e01007387 */ /* 0x0005e80000100a00 */
[----:B------:R-:W-:Y:S04]  /*6efb0*/  STL.64 [R1+0x300], R160 ;  /* 0x000300a001007387 */ /* 0x000fe80000100a00 */
[----:B------:R-:W-:Y:S01]  /*6efc0*/  STL.64 [R1+0x308], R162 ;  /* 0x000308a201007387 */ /* 0x000fe20000100a00 */
[C---:B--2---:R-:W-:Y:S09]  /*6efd0*/  HMMA.1688.F32.TF32 R156, R108.reuse, R34, R196 ;  /* 0x000000226c9c723c */ /* 0x044ff200000810c4 */
[----:B------:R-:W-:Y:S04]  /*6efe0*/  STL.64 [R1+0x2f0], R76 ;  /* 0x0002f04c01007387 */ /* 0x000fe80000100a00 */
[----:B------:R2:W-:Y:S02]  /*6eff0*/  STL.64 [R1+0x2f8], R78 ;  /* 0x0002f84e01007387 */ /* 0x0005e40000100a00 */
[C---:B--2---:R-:W-:Y:S08]  /*6f000*/  HMMA.1688.F32.TF32 R76, R108.reuse, R42, R200 ;  /* 0x0000002a6c4c723c */ /* 0x044ff000000810c8 */
[----:B------:R-:W-:Y:S04]  /*6f010*/  STL.64 [R1+0x2c0], R156 ;  /* 0x0002c09c01007387 */ /* 0x000fe80000100a00 */
[----:B------:R2:W-:Y:S04]  /*6f020*/  STL.64 [R1+0x2c8], R158 ;  /* 0x0002c89e01007387 */ /* 0x0005e80000100a00 */
[----:B------:R-:W-:Y:S04]  /*6f030*/  STL.64 [R1+0x2b0], R120 ;  /* 0x0002b07801007387 */ /* 0x000fe80000100a00 */
[----:B------:R3:W-:Y:S01]  /*6f040*/  STL.64 [R1+0x2b8], R122 ;  /* 0x0002b87a01007387 */ /* 0x0007e20000100a00 */
[C---:B--2---:R-:W-:Y:S03]  /*6f050*/  HMMA.1688.F32.TF32 R156, R108.reuse, R46, R216 ;  /* 0x0000002e6c9c723c */ /* 0x044fe600000810d8 */
[----:B------:R-:W-:Y:S04]  /*6f060*/  LDS R216, [R3+0x103080] ;  /* 0x1030800003d87984 */ /* 0x000fe80000000800 */
[----:B------:R-:W-:Y:S01]  /*6f070*/  LDS R218, [R3+0x103880] ;  /* 0x1038800003da7984 */ /* 0x000fe20000000800 */
[C---:B---3--:R-:W-:Y:S03]  /*6f080*/  HMMA.1688.F32.TF32 R120, R108.reuse, R50, R224 ;  /* 0x000000326c78723c */ /* 0x048fe600000810e0 */
[----:B------:R-:W-:Y:S04]  /*6f090*/  STL.64 [R1+0x2a0], R76 ;  /* 0x0002a04c01007387 */ /* 0x000fe80000100a00 */
[----:B------:R2:W-:Y:S01]  /*6f0a0*/  STL.64 [R1+0x2a8], R78 ;  /* 0x0002a84e01007387 */ /* 0x0005e20000100a00 */
[C---:B----4-:R-:W-:Y:S03]  /*6f0b0*/  HMMA.1688.F32.TF32 R208, R108.reuse, R10, R208 ;  /* 0x0000000a6cd0723c */ /* 0x050fe600000810d0 */
[----:B------:R-:W-:Y:S04]  /*6f0c0*/  LDS R217, [R252+0x103080] ;  /* 0x10308000fcd97984 */ /* 0x000fe80000000800 */
[----:B------:R-:W-:Y:S01]  /*6f0d0*/  LDS R219, [R252+0x103880] ;  /* 0x10388000fcdb7984 */ /* 0x000fe20000000800 */
[C---:B--2---:R-:W-:Y:S03]  /*6f0e0*/  HMMA.1688.F32.TF32 R76, R108.reuse, R54, R228 ;  /* 0x000000366c4c723c */ /* 0x044fe600000810e4 */
[----:B------:R-:W-:Y:S04]  /*6f0f0*/  STL.64 [R1+0x290], R156 ;  /* 0x0002909c01007387 */ /* 0x000fe80000100a00 */
[----:B------:R2:W-:Y:S04]  /*6f100*/  STL.64 [R1+0x298], R158 ;  /* 0x0002989e01007387 */ /* 0x0005e80000100a00 */
[----:B------:R-:W-:Y:S04]  /*6f110*/  STL.64 [R1+0x280], R120 ;  /* 0x0002807801007387 */ /* 0x000fe80000100a00 */
[----:B------:R3:W-:Y:S01]  /*6f120*/  STL.64 [R1+0x288], R122 ;  /* 0x0002887a01007387 */ /* 0x0007e20000100a00 */
[C---:B--2---:R-:W-:Y:S07]  /*6f130*/  HMMA.1688.F32.TF32 R156, R108.reuse, R58, R232 ;  /* 0x0000003a6c9c723c */ /* 0x044fee00000810e8 */
[----:B------:R-:W-:Y:S01]  /*6f140*/  STL.64 [R1+0x270], R76 ;  /* 0x0002704c01007387 */ /* 0x000fe20000100a00 */
[----:B---3--:R-:W-:Y:S03]  /*6f150*/  HMMA.1688.F32.TF32 R120, R108, R62, R240 ;  /* 0x0000003e6c78723c */ /* 0x008fe600000810f0 */
[----:B------:R2:W-:Y:S05]  /*6f160*/  STL.64 [R1+0x278], R78 ;  /* 0x0002784e01007387 */ /* 0x0005ea0000100a00 */
[----:B-1----:R-:W-:Y:S01]  /*6f170*/  HMMA.1688.F32.TF32 R72, R104, R38, R72 ;  /* 0x000000266848723c */ /* 0x002fe20000081048 */
[----:B------:R-:W-:Y:S01]  /*6f180*/  IMAD.MOV.U32 R20, RZ, RZ, R208 ;  /* 0x000000ffff147224 */ /* 0x000fe200078e00d0 */
[----:B------:R-:W-:Y:S01]  /*6f190*/  LDS R240, [R0+0x103100] ;  /* 0x1031000000f07984 */ /* 0x000fe20000000800 */
[----:B------:R-:W-:-:S02]  /*6f1a0*/  IMAD.MOV.U32 R17, RZ, RZ, R209 ;  /* 0x000000ffff117224 */ /* 0x000fc400078e00d1 */
[----:B------:R-:W-:Y:S01]  /*6f1b0*/  IMAD.MOV.U32 R16, RZ, RZ, R210 ;  /* 0x000000ffff107224 */ /* 0x000fe200078e00d2 */
[----:B------:R-:W-:Y:S02]  /*6f1c0*/  LDS R242, [R0+0x103900] ;  /* 0x1039000000f27984 */ /* 0x000fe40000000800 */
[----:B--2---:R-:W-:Y:S02]  /*6f1d0*/  HMMA.1688.F32.TF32 R76, R108, R238, R244 ;  /* 0x000000ee6c4c723c */ /* 0x004fe400000810f4 */
[----:B------:R-:W-:Y:S04]  /*6f1e0*/  STL.64 [R1+0x260], R156 ;  /* 0x0002609c01007387 */ /* 0x000fe80000100a00 */
[----:B------:R-:W-:Y:S04]  /*6f1f0*/  STL.64 [R1+0x268], R158 ;  /* 0x0002689e01007387 */ /* 0x000fe80000100a00 */
[----:B------:R-:W-:Y:S04]  /*6f200*/  STL.64 [R1+0x250], R120 ;  /* 0x0002507801007387 */ /* 0x000fe80000100a00 */
[----:B------:R1:W-:Y:S01]  /*6f210*/  STL.64 [R1+0x258], R122 ;  /* 0x0002587a01007387 */ /* 0x0003e20000100a00 */
[----:B------:R-:W-:Y:S01]  /*6f220*/  HMMA.1688.F32.TF32 R108, R104, R14, R80 ;  /* 0x0000000e686c723c */ /* 0x000fe20000081050 */
[----:B------:R-:W-:-:S02]  /*6f230*/  IMAD.MOV.U32 R13, RZ, RZ, R211 ;  /* 0x000000ffff0d7224 */ /* 0x000fc400078e00d3 */
[----:B------:R-:W-:Y:S04]  /*6f240*/  LDS R156, [R0+0x103080] ;  /* 0x10308000009c7984 */ /* 0x000fe80000000800 */
[----:B------:R-:W-:Y:S04]  /*6f250*/  LDS R158, [R0+0x103880] ;  /* 0x10388000009e7984 */ /* 0x000fe80000000800 */
[----:B------:R-:W-:Y:S01]  /*6f260*/  STL.64 [R1+0x170], R76 ;  /* 0x0001704c01007387 */ /* 0x000fe20000100a00 */
[C---:B-1----:R-:W-:Y:S03]  /*6f270*/  HMMA.1688.F32.TF32 R120, R104.reuse, R6, R204 ;  /* 0x000000066878723c */ /* 0x042fe600000810cc */
[----:B------:R1:W-:Y:S04]  /*6f280*/  STL.64 [R1+0x178], R78 ;  /* 0x0001784e01007387 */ /* 0x0003e80000100a00 */
[----:B------:R-:W-:Y:S04]  /*6f290*/  LDS R157, [R2+0x103080] ;  /* 0x10308000029d7984 */ /* 0x000fe80000000800 */
[----:B------:R-:W2:Y:S01]  /*6f2a0*/  LDS R159, [R2+0x103880] ;  /* 0x10388000029f7984 */ /* 0x000ea20000000800 */
[C---:B-1----:R-:W-:Y:S03]  /*6f2b0*/  HMMA.1688.F32.TF32 R76, R104.reuse, R10, R112 ;  /* 0x0000000a684c723c */ /* 0x042fe60000081070 */
[----:B------:R-:W-:Y:S04]  /*6f2c0*/  LDS R241, [R2+0x103100] ;  /* 0x1031000002f17984 */ /* 0x000fe80000000800 */
[----:B------:R-:W1:Y:S04]  /*6f2d0*/  LDS R243, [R2+0x103900] ;  /* 0x1039000002f37984 */ /* 0x000e680000000800 */
[----:B------:R-:W-:Y:S01]  /*6f2e0*/  STL.64 [R1+0x160], R120 ;  /* 0x0001607801007387 */ /* 0x000fe20000100a00 */
[C---:B------:R-:W-:Y:S03]  /*6f2f0*/  HMMA.1688.F32.TF32 R80, R104.reuse, R18, R84 ;  /* 0x000000126850723c */ /* 0x040fe60000081054 */
[----:B------:R-:W-:Y:S08]  /*6f300*/  STL.64 [R1+0x168], R122 ;  /* 0x0001687a01007387 */ /* 0x000ff00000100a00 */
[----:B------:R-:W-:Y:S04]  /*6f310*/  STL.64 [R1+0x150], R76 ;  /* 0x0001504c01007387 */ /* 0x000fe80000100a00 */
[----:B------:R3:W-:Y:S02]  /*6f320*/  STL.64 [R1+0x158], R78 ;  /* 0x0001584e01007387 */ /* 0x0007e40000100a00 */
[C---:B---3--:R-:W-:Y:S02]  /*6f330*/  HMMA.1688.F32.TF32 R76, R104.reuse, R22, R144 ;  /* 0x00000016684c723c */ /* 0x048fe40000081090 */
[----:B------:R-:W-:Y:S04]  /*6f340*/  STL.64 [R1+0xe0], R108 ;  /* 0x0000e06c01007387 */ /* 0x000fe80000100a00 */
[----:B------:R-:W-:Y:S02]  /*6f350*/  STL.64 [R1+0xe8], R110 ;  /* 0x0000e86e01007387 */ /* 0x000fe40000100a00 */
[C---:B------:R-:W-:Y:S02]  /*6f360*/  HMMA.1688.F32.TF32 R84, R104.reuse, R26, R172 ;  /* 0x0000001a6854723c */ /* 0x040fe400000810ac */
[----:B------:R-:W-:Y:S04]  /*6f370*/  STL.64 [R1+0xc0], R80 ;  /* 0x0000c05001007387 */ /* 0x000fe80000100a00 */
[----:B------:R3:W-:Y:S09]  /*6f380*/  STL.64 [R1+0xc8], R82 ;  /* 0x0000c85201007387 */ /* 0x0007f20000100a00 */
[----:B------:R-:W-:Y:S01]  /*6f390*/  STL.64 [R1+0xa0], R76 ;  /* 0x0000a04c01007387 */ /* 0x000fe20000100a00 */
[C---:B---3--:R-:W-:Y:S03]  /*6f3a0*/  HMMA.1688.F32.TF32 R80, R104.reuse, R30, R184 ;  /* 0x0000001e6850723c */ /* 0x048fe600000810b8 */
[----:B------:R3:W-:Y:S05]  /*6f3b0*/  STL.64 [R1+0xa8], R78 ;  /* 0x0000a84e01007387 */ /* 0x0007ea0000100a00 */
[C---:B---3--:R-:W-:Y:S08]  /*6f3c0*/  HMMA.1688.F32.TF32 R76, R104.reuse, R34, R68 ;  /* 0x00000022684c723c */ /* 0x048ff00000081044 */
[C---:B------:R-:W-:Y:S01]  /*6f3d0*/  HMMA.1688.F32.TF32 R68, R104.reuse, R42, R88 ;  /* 0x0000002a6844723c */ /* 0x040fe20000081058 */
[----:B------:R-:W-:Y:S04]  /*6f3e0*/  STL.64 [R1+0x90], R84 ;  /* 0x0000905401007387 */ /* 0x000fe80000100a00 */
[----:B------:R-:W-:Y:S04]  /*6f3f0*/  STL.64 [R1+0x98], R86 ;  /* 0x0000985601007387 */ /* 0x000fe80000100a00 */
[----:B------:R-:W-:Y:S04]  /*6f400*/  STL.64 [R1+0x70], R80 ;  /* 0x0000705001007387 */ /* 0x000fe80000100a00 */
[----:B------:R-:W-:Y:S04]  /*6f410*/  STL.64 [R1+0x78], R82 ;  /* 0x0000785201007387 */ /* 0x000fe80000100a00 */
[----:B------:R-:W-:Y:S04]  /*6f420*/  STL.64 [R1+0x60], R76 ;  /* 0x0000604c01007387 */ /* 0x000fe80000100a00 */
[----:B------:R-:W-:Y:S04]  /*6f430*/  STL.64 [R1+0x68], R78 ;  /* 0x0000684e01007387 */ /* 0x000fe80000100a00 */
[----:B------:R-:W3:Y:S04]  /*6f440*/  LDL.LU R112, [R1+0x360] ;  /* 0x0003600001707983 */ /* 0x000ee80000300800 */
[----:B------:R-:W-:Y:S04]  /*6f450*/  STL.64 [R1+0x50], R72 ;  /* 0x0000504801007387 */ /* 0x000fe80000100a00 */
[----:B------:R-:W-:Y:S04]  /*6f460*/  STL.64 [R1+0x58], R74 ;  /* 0x0000584a01007387 */ /* 0x000fe80000100a00 */
[----:B------:R-:W-:Y:S04]  /*6f470*/  STL.64 [R1+0x10], R68 ;  /* 0x0000104401007387 */ /* 0x000fe80000100a00 */
[----:B------:R4:W-:Y:S04]  /*6f480*/  STL.64 [R1+0x18], R70 ;  /* 0x0000184601007387 */ /* 0x0009e80000100a00 */
        /* <DEDUP_REMOVED lines=19> */
[C---:B----4-:R-:W-:Y:S08]  /*6f5c0*/  HMMA.1688.F32.TF32 R68, R104.reuse, R46, R188 ;  /* 0x0000002e6844723c */ /* 0x050ff000000810bc */
[C---:B------:R-:W-:Y:S08]  /*6f5d0*/  HMMA.1688.F32.TF32 R72, R104.reuse, R50, R220 ;  /* 0x000000326848723c */ /* 0x040ff000000810dc */
[C---:B------:R-:W-:Y:S08]  /*6f5e0*/  HMMA.1688.F32.TF32 R76, R104.reuse, R54, R116 ;  /* 0x00000036684c723c */ /* 0x040ff00000081074 */
[C---:B------:R-:W-:Y:S08]  /*6f5f0*/  HMMA.1688.F32.TF32 R80, R104.reuse, R58, R96 ;  /* 0x0000003a6850723c */ /* 0x040ff00000081060 */
[C---:B------:R-:W-:Y:S08]  /*6f600*/  HMMA.1688.F32.TF32 R84, R104.reuse, R62, R92 ;  /* 0x0000003e6854723c */ /* 0x040ff0000008105c */
[----:B------:R-:W-:Y:S01]  /*6f610*/  HMMA.1688.F32.TF32 R88, R104, R238, R100 ;  /* 0x000000ee6858723c */ /* 0x000fe20000081064 */
[----:B------:R-:W-:Y:S04]  /*6f620*/  STL.64 [R1+0x3db8], R70 ;  /* 0x003db84601007387 */ /* 0x000fe80000100a00 */
[----:B------:R4:W-:Y:S04]  /*6f630*/  STL.64 [R1+0x3db0], R68 ;  /* 0x003db04401007387 */ /* 0x0009e80000100a00 */
[----:B------:R-:W-:Y:S01]  /*6f640*/  STL.64 [R1+0x3dc8], R74 ;  /* 0x003dc84a01007387 */ /* 0x000fe20000100a00 */
[C---:B--2---:R-:W-:Y:S03]  /*6f650*/  HMMA.1688.F32.TF32 R116, R156.reuse, R30, R124 ;  /* 0x0000001e9c74723c */ /* 0x044fe6000008107c */
[----:B------:R-:W-:Y:S04]  /*6f660*/  STL.64 [R1+0x3dc0], R72 ;  /* 0x003dc04801007387 */ /* 0x000fe80000100a00 */
[----:B------:R-:W-:Y:S01]  /*6f670*/  STL.64 [R1+0x3dd8], R78 ;  /* 0x003dd84e01007387 */ /* 0x000fe20000100a00 */
[C---:B------:R-:W-:Y:S03]  /*6f680*/  HMMA.1688.F32.TF32 R120, R156.reuse, R34, R128 ;  /* 0x000000229c78723c */ /* 0x040fe60000081080 */
        /* <DEDUP_REMOVED lines=9> */
[----:B------:R2:W-:Y:S05]  /*6f720*/  STL.64 [R1+0x3e00], R88 ;  /* 0x003e005801007387 */ /* 0x0005ea0000100a00 */
[C---:B------:R-:W-:Y:S08]  /*6f730*/  HMMA.1688.F32.TF32 R136, R156.reuse, R50, R176 ;  /* 0x000000329c88723c */ /* 0x040ff000000810b0 */
[C---:B------:R-:W-:Y:S08]  /*6f740*/  HMMA.1688.F32.TF32 R140, R156.reuse, R54, R168 ;  /* 0x000000369c8c723c */ /* 0x040ff000000810a8 */
[C---:B------:R-:W-:Y:S08]  /*6f750*/  HMMA.1688.F32.TF32 R144, R156.reuse, R58, R164 ;  /* 0x0000003a9c90723c */ /* 0x040ff000000810a4 */
[C---:B------:R-:W-:Y:S08]  /*6f760*/  HMMA.1688.F32.TF32 R148, R156.reuse, R62, R148 ;  /* 0x0000003e9c94723c */ /* 0x040ff00000081094 */
[C---:B---3--:R-:W-:Y:S08]  /*6f770*/  HMMA.1688.F32.TF32 R108, R156.reuse, R22, R112 ;  /* 0x000000169c6c723c */ /* 0x048ff00000081070 */
[C---:B------:R-:W-:Y:S08]  /*6f780*/  HMMA.1688.F32.TF32 R96, R156.reuse, R10, R212 ;  /* 0x0000000a9c60723c */ /* 0x040ff000000810d4 */
[C---:B------:R-:W-:Y:S08]  /*6f790*/  HMMA.1688.F32.TF32 R92, R156.reuse, R6, R160 ;  /* 0x000000069c5c723c */ /* 0x040ff000000810a0 */
[C---:B------:R-:W-:Y:S08]  /*6f7a0*/  HMMA.1688.F32.TF32 R100, R156.reuse, R14, R208 ;  /* 0x0000000e9c64723c */ /* 0x040ff000000810d0 */
[C---:B------:R-:W-:Y:S08]  /*6f7b0*/  HMMA.1688.F32.TF32 R112, R156.reuse, R26, R64 ;  /* 0x0000001a9c70723c */ /* 0x040ff00000081040 */
[C---:B------:R-:W-:Y:S01]  /*6f7c0*/  HMMA.1688.F32.TF32 R104, R156.reuse, R18, R204 ;  /* 0x000000129c68723c */ /* 0x040fe200000810cc */
[----:B------:R-:W-:Y:S04]  /*6f7d0*/  STL.64 [R1+0x3e18], R94 ;  /* 0x003e185e01007387 */ /* 0x000fe80000100a00 */
[----:B------:R-:W-:Y:S04]  /*6f7e0*/  STL.64 [R1+0x3e10], R92 ;  /* 0x003e105c01007387 */ /* 0x000fe80000100a00 */
[----:B------:R-:W-:Y:S04]  /*6f7f0*/  STL.64 [R1+0x3e28], R98 ;  /* 0x003e286201007387 */ /* 0x000fe80000100a00 */
[----:B------:R-:W-:Y:S04]  /*6f800*/  STL.64 [R1+0x3e20], R96 ;  /* 0x003e206001007387 */ /* 0x000fe80000100a00 */
[----:B------:R-:W-:Y:S04]  /*6f810*/  STL.64 [R1+0x3e38], R102 ;  /* 0x003e386601007387 */ /* 0x000fe80000100a00 */
[----:B------:R3:W-:Y:S04]  /*6f820*/  STL.64 [R1+0x3e30], R100 ;  /* 0x003e306401007387 */ /* 0x0007e80000100a00 */
[----:B------:R-:W-:Y:S04]  /*6f830*/  STL.64 [R1+0x3e48], R106 ;  /* 0x003e486a01007387 */ /* 0x000fe80000100a00 */
[----:B------:R-:W-:Y:S04]  /*6f840*/  STL.64 [R1+0x3e40], R104 ;  /* 0x003e406801007387 */ /* 0x000fe80000100a00 */
[----:B------:R-:W2:Y:S04]  /*6f850*/  LDL.LU R204, [R1+0x500] ;  /* 0x0005000001cc7983 */ /* 0x000ea80000300800 */
[----:B------:R-:W2:Y:S04]  /*6f860*/  LDL.LU R205, [R1+0x504] ;  /* 0x0005040001cd7983 */ /* 0x000ea80000300800 */
[----:B------:R-:W2:Y:S04]  /*6f870*/  LDL.LU R206, [R1+0x508] ;  /* 0x0005080001ce7983 */ /* 0x000ea80000300800 */
[----:B------:R-:W2:Y:S04]  /*6f880*/  LDL.LU R207, [R1+0x50c] ;  /* 0x00050c0001cf7983 */ /* 0x000ea80000300800 */
        /* <DEDUP_REMOVED lines=70> */
[----:B------:R-:W3:Y:S01]  /*6fcf0*/  LDL.LU R187, [R1+0x37c] ;  /* 0x00037c0001bb7983 */ /* 0x000ee20000300800 */
[----:B------:R-:W-:-:S02]  /*6fd00*/  IMAD.MOV.U32 R244, RZ, RZ, R248 ;  /* 0x000000fffff47224 */ /* 0x000fc400078e00f8 */
[----:B------:R-:W-:Y:S02]  /*6fd10*/  IMAD.MOV.U32 R245, RZ, RZ, R249 ;  /* 0x000000fffff57224 */ /* 0x000fe400078e00f9 */
[----:B------:R-:W-:Y:S02]  /*6fd20*/  IMAD.MOV.U32 R246, RZ, RZ, R250 ;  /* 0x000000fffff67224 */ /* 0x000fe400078e00fa */
[----:B------:R-:W-:Y:S01]  /*6fd30*/  IMAD.MOV.U32 R247, RZ, RZ, R251 ;  /* 0x000000fffff77224 */ /* 0x000fe200078e00fb */
[C---:B--2---:R-:W-:Y:S01]  /*6fd40*/  HMMA.1688.F32.TF32 R156, R216.reuse, R6, R204 ;  /* 0x00000006d89c723c */ /* 0x044fe200000810cc */
[----:B------:R-:W2:Y:S04]  /*6fd50*/  LDL.LU R204, [R1] ;  /* 0x0000000001cc7983 */ /* 0x000ea80000300800 */
[----:B------:R-:W2:Y:S04]  /*6fd60*/  LDL.LU R205, [R1+0x4] ;  /* 0x0000040001cd7983 */ /* 0x000ea80000300800 */
[----:B------:R-:W2:Y:S04]  /*6fd70*/  LDL.LU R206, [R1+0x8] ;  /* 0x0000080001ce7983 */ /* 0x000ea80000300800 */
[----:B------:R-:W2:Y:S04]  /*6fd80*/  LDL.LU R207, [R1+0xc] ;  /* 0x00000c0001cf7983 */ /* 0x000ea80000300800 */
[----:B------:R-:W2:Y:S04]  /*6fd90*/  LDL.LU R248, [R1+0x3f30] ;  /* 0x003f300001f87983 */ /* 0x000ea80000300800 */
[----:B------:R-:W2:Y:S04]  /*6fda0*/  LDL.LU R249, [R1+0x3f2c] ;  /* 0x003f2c0001f97983 */ /* 0x000ea80000300800 */
[----:B------:R-:W2:Y:S04]  /*6fdb0*/  LDL.LU R250, [R1+0x3f28] ;  /* 0x003f280001fa7983 */ /* 0x000ea80000300800 */
[----:B------:R-:W2:Y:S04]  /*6fdc0*/  LDL.LU R251, [R1+0x3f24] ;  /* 0x003f240001fb7983 */ /* 0x000ea80000300800 */
[----:B----4-:R-:W1:Y:S04]  /*6fdd0*/  LDL.LU R68, [R1+0x700] ;  /* 0x0007000001447983 */ /* 0x010e680000300800 */
[----:B------:R-:W1:Y:S04]  /*6fde0*/  LDL.LU R69, [R1+0x704] ;  /* 0x0007040001457983 */ /* 0x000e680000300800 */
[----:B------:R-:W1:Y:S04]  /*6fdf0*/  LDL.LU R70, [R1+0x708] ;  /* 0x0007080001467983 */ /* 0x000e680000300800 */
[----:B------:R-:W1:Y:S01]  /*6fe00*/  LDL.LU R71, [R1+0x70c] ;  /* 0x00070c0001477983 */ /* 0x000e620000300800 */
[C---:B---3--:R-:W-:Y:S03]  /*6fe10*/  HMMA.1688.F32.TF32 R164, R216.reuse, R14, R224 ;  /* 0x0000000ed8a4723c */ /* 0x048fe600000810e0 */
[----:B------:R-:W3:Y:S04]  /*6fe20*/  LDL.LU R224, [R1+0x610] ;  /* 0x0006100001e07983 */ /* 0x000ee80000300800 */
[----:B------:R-:W3:Y:S04]  /*6fe30*/  LDL.LU R225, [R1+0x614] ;  /* 0x0006140001e17983 */ /* 0x000ee80000300800 */
[----:B------:R-:W3:Y:S04]  /*6fe40*/  LDL.LU R226, [R1+0x618] ;  /* 0x0006180001e27983 */ /* 0x000ee80000300800 */
[----:B------:R-:W3:Y:S01]  /*6fe50*/  LDL.LU R227, [R1+0x61c] ;  /* 0x00061c0001e37983 */ /* 0x000ee20000300800 */
[C---:B------:R-:W-:Y:S03]  /*6fe60*/  HMMA.1688.F32.TF32 R168, R216.reuse, R18, R228 ;  /* 0x00000012d8a8723c */ /* 0x040fe600000810e4 */
[----:B------:R-:W4:Y:S04]  /*6fe70*/  LDL.LU R228, [R1+0x5c0] ;  /* 0x0005c00001e47983 */ /* 0x000f280000300800 */
[----:B------:R-:W4:Y:S04]  /*6fe80*/  LDL.LU R229, [R1+0x5c4] ;  /* 0x0005c40001e57983 */ /* 0x000f280000300800 */
[----:B------:R-:W4:Y:S04]  /*6fe90*/  LDL.LU R230, [R1+0x5c8] ;  /* 0x0005c80001e67983 */ /* 0x000f280000300800 */
[----:B------:R-:W4:Y:S01]  /*6fea0*/  LDL.LU R231, [R1+0x5cc] ;  /* 0x0005cc0001e77983 */ /* 0x000f220000300800 */
[----:B------:R-:W-:Y:S03]  /*6feb0*/  HMMA.1688.F32.TF32 R172, R216, R22, R232 ;  /* 0x00000016d8ac723c */ /* 0x000fe600000810e8 */
[----:B------:R-:W2:Y:S04]  /*6fec0*/  LDL.LU R232, [R1+0x4e0] ;  /* 0x0004e00001e87983 */ /* 0x000ea80000300800 */
[----:B------:R-:W2:Y:S04]  /*6fed0*/  LDL.LU R233, [R1+0x4e4] ;  /* 0x0004e40001e97983 */ /* 0x000ea80000300800 */
[----:B------:R-:W2:Y:S04]  /*6fee0*/  LDL.LU R234, [R1+0x4e8] ;  /* 0x0004e80001ea7983 */ /* 0x000ea80000300800 */
[----:B------:R-:W2:Y:S01]  /*6fef0*/  LDL.LU R235, [R1+0x4ec] ;  /* 0x0004ec0001eb7983 */ /* 0x000ea20000300800 */
[C---:B-1----:R-:W-:Y:S11]  /*6ff00*/  HMMA.1688.F32.TF32 R220, R240.reuse, R6, R68 ;  /* 0x00000006f0dc723c */ /* 0x042ff60000081044 */
[----:B------:R-:W-:Y:S11]  /*6ff10*/  @!UPT UIADD3 URZ, URZ, URZ, URZ ;  /* 0x0000003f3f3ff290 */ /* 0x000ff6000fffe03f */
[----:B------:R-:W-:Y:S01]  /*6ff20*/  @!UPT UIADD3 URZ, URZ, URZ, URZ ;  /* 0x0000003f3f3ff290 */ /* 0x000fe2000fffe03f */
[----:B------:R-:W-:Y:S04]  /*6ff30*/  STL [R1+0x3d38], R220 ;  /* 0x003d38dc01007387 */ /* 0x000fe80000100800 */
[----:B------:R-:W-:Y:S04]  /*6ff40*/  STL [R1+0x3d34], R221 ;  /* 0x003d34dd01007387 */ /* 0x000fe80000100800 */
[----:B------:R-:W-:Y:S04]  /*6ff50*/  STL [R1+0x3d30], R222 ;  /* 0x003d30de01007387 */ /* 0x000fe80000100800 */
[----:B------:R-:W-:Y:S01]  /*6ff60*/  STL [R1+0x3d2c], R223 ;  /* 0x003d2cdf01007387 */ /* 0x000fe20000100800 */
[C---:B---3--:R-:W-:Y:S08]  /*6ff70*/  HMMA.1688.F32.TF32 R224, R240.reuse, R10, R224 ;  /* 0x0000000af0e0723c */ /* 0x048ff000000810e0 */
[C---:B----4-:R-:W-:Y:S11]  /*6ff80*/  HMMA.1688.F32.TF32 R228, R240.reuse, R14, R228 ;  /* 0x0000000ef0e4723c */ /* 0x050ff600000810e4 */
[----:B------:R-:W-:Y:S04]  /*6ff90*/  @!UPT UIADD3 URZ, URZ, URZ, URZ ;  /* 0x0000003f3f3ff290 */ /* 0x000fe8000fffe03f */
[----:B------:R-:W-:Y:S04]  /*6ffa0*/  STL [R1+0x3d48], R224 ;  /* 0x003d48e001007387 */ /* 0x000fe80000100800 */
[----:B------:R-:W-:Y:S04]  /*6ffb0*/  STL [R1+0x3d44], R225 ;  /* 0x003d44e101007387 */ /* 0x000fe80000100800 */
[----:B------:R-:W-:Y:S04]  /*6ffc0*/  STL [R1+0x3d40], R226 ;  /* 0x003d40e201007387 */ /* 0x000fe80000100800 */
[----:B------:R-:W-:Y:S04]  /*6ffd0*/  STL [R1+0x3d3c], R227 ;  /* 0x003d3ce301007387 */ /* 0x000fe80000100800 */
[----:B------:R-:W-:Y:S04]  /*6ffe0*/  STL [R1+0x3d54], R228 ;  /* 0x003d54e401007387 */ /* 0x000fe80000100800 */
[----:B------:R-:W-:Y:S04]  /*6fff0*/  STL [R1+0x3d50], R229 ;  /* 0x003d50e501007387 */ /* 0x000fe80000100800 */
[----:B------:R-:W-:Y:S04]  /*70000*/  STL [R1+0x3d4c], R230 ;  /* 0x003d4ce601007387 */ /* 0x000fe80000100800 */
[----:B------:R-:W-:Y:S04]  /*70010*/  STL [R1+0x3d28], R231 ;  /* 0x003d28e701007387 */ /* 0x000fe80000100800 */
        /* <DEDUP_REMOVED lines=28> */
[C---:B--2---:R-:W-:Y:S03]  /*701e0*/  HMMA.1688.F32.TF32 R232, R240.reuse, R18, R232 ;  /* 0x00000012f0e8723c */ /* 0x044fe600000810e8 */
        /* <DEDUP_REMOVED lines=8> */
[----:B------:R-:W-:Y:S04]  /*70270*/  STL [R1+0x3d60], R232 ;  /* 0x003d60e801007387 */ /* 0x000fe80000100800 */
[----:B------:R-:W-:Y:S04]  /*70280*/  STL [R1+0x3d5c], R233 ;  /* 0x003d5ce901007387 */ /* 0x000fe80000100800 */
[----:B------:R-:W-:Y:S04]  /*70290*/  STL [R1+0x3d58], R234 ;  /* 0x003d58ea01007387 */ /* 0x000fe80000100800 */
[----:B------:R-:W-:Y:S01]  /*702a0*/  STL [R1+0x3d24], R235 ;  /* 0x003d24eb01007387 */ /* 0x000fe20000100800 */
[C---:B----4-:R-:W-:Y:S08]  /*702b0*/  HMMA.1688.F32.TF32 R64, R240.reuse, R22, R100 ;  /* 0x00000016f040723c */ /* 0x050ff00000081064 */
[C---:B---3--:R-:W-:Y:S11]  /*702c0*/  HMMA.1688.F32.TF32 R96, R240.reuse, R26, R96 ;  /* 0x0000001af060723c */ /* 0x048ff60000081060 */
[----:B------:R-:W-:Y:S04]  /*702d0*/  @!UPT UIADD3 URZ, URZ, URZ, URZ ;  /* 0x0000003f3f3ff290 */ /* 0x000fe8000fffe03f */
[----:B------:R-:W-:Y:S04]  /*702e0*/  STL [R1+0x3d6c], R64 ;  /* 0x003d6c4001007387 */ /* 0x000fe80000100800 */
[----:B------:R-:W-:Y:S04]  /*702f0*/  STL [R1+0x3d68], R65 ;  /* 0x003d684101007387 */ /* 0x000fe80000100800 */
[----:B------:R-:W-:Y:S04]  /*70300*/  STL [R1+0x3d64], R66 ;  /* 0x003d644201007387 */ /* 0x000fe80000100800 */
[----:B------:R1:W-:Y:S02]  /*70310*/  STL [R1+0x3d20], R67 ;  /* 0x003d204301007387 */ /* 0x0003e40000100800 */
[C---:B-1----:R-:W-:Y:S02]  /*70320*/  HMMA.1688.F32.TF32 R64, R240.reuse, R30, R72 ;  /* 0x0000001ef040723c */ /* 0x042fe40000081048 */
[----:B------:R-:W3:Y:S04]  /*70330*/  LDL.LU R72, [R1+0x1e0] ;  /* 0x0001e00001487983 */ /* 0x000ee80000300800 */
[----:B------:R-:W-:Y:S04]  /*70340*/  STL.64 [R1], R96 ;  /* 0x0000006001007387 */ /* 0x000fe80000100a00 */
[----:B------:R-:W-:Y:S11]  /*70350*/  STL.64 [R1+0x8], R98 ;  /* 0x0000086201007387 */ /* 0x000ff60000100a00 */
[----:B------:R-:W-:Y:S02]  /*70360*/  @!UPT UIADD3 URZ, URZ, URZ, URZ ;  /* 0x0000003f3f3ff290 */ /* 0x000fe4000fffe03f */
[----:B------:R-:W-:Y:S04]  /*70370*/  STL.64 [R1+0x20], R64 ;  /* 0x0000204001007387 */ /* 0x000fe80000100a00 */
[----:B------:R1:W-:Y:S04]  /*70380*/  STL.64 [R1+0x28], R66 ;  /* 0x0000284201007387 */ /* 0x0003e80000100a00 */
[----:B------:R-:W3:Y:S04]  /*70390*/  LDL.LU R73, [R1+0x1e4] ;  /* 0x0001e40001497983 */ /* 0x000ee80000300800 */
[----:B------:R-:W3:Y:S04]  /*703a0*/  LDL.LU R74, [R1+0x1e8] ;  /* 0x0001e800014a7983 */ /* 0x000ee80000300800 */
[----:B------:R-:W3:Y:S01]  /*703b0*/  LDL.LU R75, [R1+0x1ec] ;  /* 0x0001ec00014b7983 */ /* 0x000ee20000300800 */
[C---:B-1----:R-:W-:Y:S03]  /*703c0*/  HMMA.1688.F32.TF32 R64, R240.reuse, R34, R68 ;  /* 0x00000022f040723c */ /* 0x042fe60000081044 */
[----:B------:R-:W3:Y:S11]  /*703d0*/  LDL.LU R68, [R1+0x1d0] ;  /* 0x0001d00001447983 */ /* 0x000ef60000300800 */
[----:B------:R-:W-:Y:S09]  /*703e0*/  @!UPT UIADD3 URZ, URZ, URZ, URZ ;  /* 0x0000003f3f3ff290 */ /* 0x000ff2000fffe03f */
[----:B------:R-:W-:Y:S04]  /*703f0*/  STL.64 [R1+0x30], R64 ;  /* 0x0000304001007387 */ /* 0x000fe80000100a00 */
[----:B------:R1:W-:Y:S04]  /*70400*/  STL.64 [R1+0x38], R66 ;  /* 0x0000384201007387 */ /* 0x0003e80000100a00 */
[----:B------:R-:W3:Y:S04]  /*70410*/  LDL.LU R69, [R1+0x1d4] ;  /* 0x0001d40001457983 */ /* 0x000ee80000300800 */
[----:B------:R-:W3:Y:S04]  /*70420*/  LDL.LU R70, [R1+0x1d8] ;  /* 0x0001d80001467983 */ /* 0x000ee80000300800 */
[----:B------:R-:W3:Y:S01]  /*70430*/  LDL.LU R71, [R1+0x1dc] ;  /* 0x0001dc0001477983 */ /* 0x000ee20000300800 */
[C---:B-1----:R-:W-:Y:S08]  /*70440*/  HMMA.1688.F32.TF32 R64, R240.reuse, R38, R92 ;  /* 0x00000026f040723c */ /* 0x042ff0000008105c */
[C---:B------:R-:W-:Y:S08]  /*70450*/  HMMA.1688.F32.TF32 R84, R240.reuse, R46, R84 ;  /* 0x0000002ef054723c */ /* 0x040ff00000081054 */
[----:B------:R-:W-:Y:S07]  /*70460*/  HMMA.1688.F32.TF32 R88, R240, R42, R88 ;  /* 0x0000002af058723c */ /* 0x000fee0000081058 */
[----:B------:R1:W-:Y:S04]  /*70470*/  STL.64 [R1+0x40], R64 ;  /* 0x0000404001007387 */ /* 0x0003e80000100a00 */
[----:B------:R2:W-:Y:S05]  /*70480*/  STL.64 [R1+0x48], R66 ;  /* 0x0000484201007387 */ /* 0x0005ea0000100a00 */
[----:B------:R-:W-:-:S02]  /*70490*/  IMAD.MOV.U32 R232, RZ, RZ, R87 ;  /* 0x000000ffffe87224 */ /* 0x000fc400078e0057 */
[----:B-1----:R-:W-:Y:S02]  /*704a0*/  IMAD.MOV.U32 R65, RZ, RZ, R85 ;  /* 0x000000ffff417224 */ /* 0x002fe400078e0055 */
[----:B------:R-:W-:Y:S02]  /*704b0*/  IMAD.MOV.U32 R64, RZ, RZ, R84 ;  /* 0x000000ffff407224 */ /* 0x000fe400078e0054 */
[----:B--2---:R-:W-:Y:S01]  /*704c0*/  IMAD.MOV.U32 R66, RZ, RZ, R86 ;  /* 0x000000ffff427224 */ /* 0x004fe200078e0056 */
[----:B------:R-:W-:Y:S04]  /*704d0*/  STL.64 [R1+0x4a0], R88 ;  /* 0x0004a05801007387 */ /* 0x000fe80000100a00 */
[----:B------:R-:W-:Y:S04]  /*704e0*/  STL.64 [R1+0x4a8], R90 ;  /* 0x0004a85a01007387 */ /* 0x000fe80000100a00 */
[----:B------:R-:W-:Y:S01]  /*704f0*/  STL [R1+0x3d7c], R232 ;  /* 0x003d7ce801007387 */ /* 0x000fe20000100800 */
[C---:B------:R-:W-:Y:S03]  /*70500*/  HMMA.1688.F32.TF32 R76, R240.reuse, R54, R76 ;  /* 0x00000036f04c723c */ /* 0x040fe6000008104c */
[----:B------:R-:W-:Y:S04]  /*70510*/  STL [R1+0x3d78], R66 ;  /* 0x003d784201007387 */ /* 0x000fe80000100800 */
[----:B------:R-:W-:Y:S04]  /*70520*/  STL [R1+0x3d74], R65 ;  /* 0x003d744101007387 */ /* 0x000fe80000100800 */
[----:B------:R1:W-:Y:S02]  /*70530*/  STL [R1+0x3d70], R64 ;  /* 0x003d704001007387 */ /* 0x0003e40000100800 */
[----:B-1----:R-:W-:Y:S11]  /*70540*/  HMMA.1688.F32.TF32 R64, R240, R50, R80 ;  /* 0x00000032f040723c */ /* 0x002ff60000081050 */
[----:B------:R-:W-:Y:S11]  /*70550*/  IMAD.MOV.U32 R232, RZ, RZ, R76 ;  /* 0x000000ffffe87224 */ /* 0x000ff600078e004c */
[----:B------:R-:W-:Y:S01]  /*70560*/  @!UPT UIADD3 URZ, URZ, URZ, URZ ;  /* 0x0000003f3f3ff290 */ /* 0x000fe2000fffe03f */
[----:B------:R1:W-:Y:S04]  /*70570*/  STL.64 [R1+0x480], R64 ;  /* 0x0004804001007387 */ /* 0x0003e80000100a00 */
[----:B------:R2:W-:Y:S04]  /*70580*/  STL.64 [R1+0x488], R66 ;  /* 0x0004884201007387 */ /* 0x0005e80000100a00 */
[----:B------:R-:W4:Y:S01]  /*70590*/  LDL.LU R84, [R1+0x140] ;  /* 0x0001400001547983 */ /* 0x000f220000300800 */
[----:B-1----:R-:W-:-:S03]  /*705a0*/  IMAD.MOV.U32 R64, RZ, RZ, R79 ;  /* 0x000000ffff407224 */ /* 0x002fc600078e004f */
[----:B------:R-:W4:Y:S01]  /*705b0*/  LDL.LU R85, [R1+0x144] ;  /* 0x0001440001557983 */ /* 0x000f220000300800 */
[----:B------:R-:W-:Y:S02]  /*705c0*/  IMAD.MOV.U32 R65, RZ, RZ, R78 ;  /* 0x000000ffff417224 */ /* 0x000fe400078e004e */
[----:B--2---:R-:W-:Y:S01]  /*705d0*/  IMAD.MOV.U32 R66, RZ, RZ, R77 ;  /* 0x000000ffff427224 */ /* 0x004fe200078e004d */
[----:B------:R-:W4:Y:S04]  /*705e0*/  LDL.LU R86, [R1+0x148] ;  /* 0x0001480001567983 */ /* 0x000f280000300800 */
[----:B------:R-:W4:Y:S04]  /*705f0*/  LDL.LU R87, [R1+0x14c] ;  /* 0x00014c0001577983 */ /* 0x000f280000300800 */
[----:B------:R-:W-:Y:S04]  /*70600*/  STL [R1+0x3d8c], R64 ;  /* 0x003d8c4001007387 */ /* 0x000fe80000100800 */
[----:B------:R-:W-:Y:S04]  /*70610*/  STL [R1+0x3d88], R65 ;  /* 0x003d884101007387 */ /* 0x000fe80000100800 */
[----:B------:R-:W-:Y:S04]  /*70620*/  STL [R1+0x3d84], R232 ;  /* 0x003d84e801007387 */ /* 0x000fe80000100800 */
[----:B------:R3:W-:Y:S04]  /*70630*/  STL [R1+0x3d80], R66 ;  /* 0x003d804201007387 */ /* 0x0007e80000100800 */
[----:B------:R-:W2:Y:S01]  /*70640*/  LDL.LU R80, [R1+0x7f0] ;  /* 0x0007f00001507983 */ /* 0x000ea20000300800 */
[C---:B---3--:R-:W-:Y:S11]  /*70650*/  HMMA.1688.F32.TF32 R64, R240.reuse, R58, R72 ;  /* 0x0000003af040723c */ /* 0x048ff60000081048 */
[----:B------:R-:W-:Y:S11]  /*70660*/  @!UPT UIADD3 URZ, URZ, URZ, URZ ;  /* 0x0000003f3f3ff290 */ /* 0x000ff6000fffe03f */
[----:B------:R-:W-:Y:S01]  /*70670*/  @!UPT UIADD3 URZ, URZ, URZ, URZ ;  /* 0x0000003f3f3ff290 */ /* 0x000fe2000fffe03f */
[----:B------:R-:W-:Y:S04]  /*70680*/  STL.64 [R1+0x460], R64 ;  /* 0x0004604001007387 */ /* 0x000fe80000100a00 */
[----:B------:R1:W-:Y:S04]  /*70690*/  STL.64 [R1+0x468], R66 ;  /* 0x0004684201007387 */ /* 0x0003e80000100a00 */
[----:B------:R-:W2:Y:S04]  /*706a0*/  LDL.LU R81, [R1+0x7f4] ;  /* 0x0007f40001517983 */ /* 0x000ea80000300800 */
[----:B------:R-:W2:Y:S04]  /*706b0*/  LDL.LU R82, [R1+0x7f8] ;  /* 0x0007f80001527983 */ /* 0x000ea80000300800 */
[----:B------:R-:W2:Y:S01]  /*706c0*/  LDL.LU R83, [R1+0x7fc] ;  /* 0x0007fc0001537983 */ /* 0x000ea20000300800 */
[----:B-1----:R-:W-:Y:S03]  /*706d0*/  HMMA.1688.F32.TF32 R64, R240, R62, R68 ;  /* 0x0000003ef040723c */ /* 0x002fe60000081044 */
        /* <DEDUP_REMOVED lines=22> */
[----:B------:R-:W-:Y:S08]  /*70840*/  HMMA.1688.F32.TF32 R212, R216, R62, R212 ;  /* 0x0000003ed8d4723c */ /* 0x000ff000000810d4 */
[----:B----4-:R-:W-:Y:S01]  /*70850*/  HMMA.1688.F32.TF32 R84, R240, R238, R84 ;  /* 0x000000eef054723c */ /* 0x010fe20000081054 */
[----:B------:R-:W-:Y:S01]  /*70860*/  IMAD.MOV.U32 R229, RZ, RZ, R67 ;  /* 0x000000ffffe57224 */ /* 0x000fe200078e0043 */
[----:B------:R-:W-:Y:S01]  /*70870*/  LDS R240, [R0+0x103180] ;  /* 0x1031800000f07984 */ /* 0x000fe20000000800 */
[----:B------:R-:W-:-:S02]  /*70880*/  IMAD.MOV.U32 R228, RZ, RZ, R66 ;  /* 0x000000ffffe47224 */ /* 0x000fc400078e0042 */
[----:B------:R-:W-:Y:S01]  /*70890*/  IMAD.MOV.U32 R234, RZ, RZ, R65 ;  /* 0x000000ffffea7224 */ /* 0x000fe200078e0041 */
[----:B------:R-:W-:Y:S02]  /*708a0*/  LDS R248, [R3+0x103180] ;  /* 0x1031800003f87984 */ /* 0x000fe40000000800 */
[----:B------:R-:W-:Y:S02]  /*708b0*/  HMMA.1688.F32.TF32 R216, R216, R238, R244 ;  /* 0x000000eed8d8723c */ /* 0x000fe400000810f4 */
[----:B------:R-:W-:Y:S04]  /*708c0*/  LDS R244, [R3+0x103100] ;  /* 0x1031000003f47984 */ /* 0x000fe80000000800 */
[----:B------:R-:W-:Y:S04]  /*708d0*/  LDS R246, [R3+0x103900] ;  /* 0x1039000003f67984 */ /* 0x000fe80000000800 */
[----:B------:R-:W-:Y:S04]  /*708e0*/  LDS R245, [R252+0x103100] ;  /* 0x10310000fcf57984 */ /* 0x000fe80000000800 */
[----:B------:R-:W2:Y:S01]  /*708f0*/  LDS R247, [R252+0x103900] ;  /* 0x10390000fcf77984 */ /* 0x000ea20000000800 */
[----:B------:R-:W-:-:S02]  /*70900*/  IMAD.MOV.U32 R233, RZ, RZ, R64 ;  /* 0x000000ffffe97224 */ /* 0x000fc400078e0040 */
[----:B------:R-:W-:Y:S01]  /*70910*/  IMAD.MOV.U32 R66, RZ, RZ, R87 ;  /* 0x000000ffff427224 */ /* 0x000fe200078e0057 */
[----:B------:R-:W-:Y:S01]  /*70920*/  STL [R1+0x3d9c], R229 ;  /* 0x003d9ce501007387 */ /* 0x000fe20000100800 */
[----:B------:R-:W-:Y:S02]  /*70930*/  IMAD.MOV.U32 R232, RZ, RZ, R86 ;  /* 0x000000ffffe87224 */ /* 0x000fe400078e0056 */
[----:B------:R-:W-:Y:S01]  /*70940*/  IMAD.MOV.U32 R64, RZ, RZ, R84 ;  /* 0x000000ffff407224 */ /* 0x000fe200078e0054 */
[----:B------:R-:W-:Y:S01]  /*70950*/  STL [R1+0x3d98], R228 ;  /* 0x003d98e401007387 */ /* 0x000fe20000100800 */
[----:B------:R-:W-:-:S03]  /*70960*/  IMAD.MOV.U32 R65, RZ, RZ, R85 ;  /* 0x000000ffff417224 */ /* 0x000fc600078e0055 */
[----:B------:R-:W-:Y:S04]  /*70970*/  STL [R1+0x3d94], R234 ;  /* 0x003d94ea01007387 */ /* 0x000fe80000100800 */
[----:B------:R-:W-:Y:S04]  /*70980*/  STL [R1+0x3d90], R233 ;  /* 0x003d90e901007387 */ /* 0x000fe80000100800 */
[----:B------:R-:W-:Y:S04]  /*70990*/  STL [R1+0x3dac], R66 ;  /* 0x003dac4201007387 */ /* 0x000fe80000100800 */
[----:B------:R-:W-:Y:S04]  /*709a0*/  STL [R1+0x3da8], R232 ;  /* 0x003da8e801007387 */ /* 0x000fe80000100800 */
[----:B------:R-:W-:Y:S04]  /*709b0*/  STL [R1+0x3da4], R64 ;  /* 0x003da44001007387 */ /* 0x000fe80000100800 */
[----:B------:R3:W-:Y:S04]  /*709c0*/  STL [R1+0x3da0], R65 ;  /* 0x003da04101007387 */ /* 0x0007e80000100800 */
[----:B------:R-:W-:Y:S04]  /*709d0*/  LDS R242, [R0+0x103980] ;  /* 0x1039800000f27984 */ /* 0x000fe80000000800 */
[----:B------:R-:W-:Y:S04]  /*709e0*/  LDS R241, [R2+0x103180] ;  /* 0x1031800002f17984 */ /* 0x000fe80000000800 */
[----:B------:R-:W1:Y:S04]  /*709f0*/  LDS R243, [R2+0x103980] ;  /* 0x1039800002f37984 */ /* 0x000e680000000800 */
[----:B------:R-:W-:Y:S04]  /*70a00*/  LDS R250, [R3+0x103980] ;  /* 0x1039800003fa7984 */ /* 0x000fe80000000800 */
[----:B------:R-:W-:Y:S04]  /*70a10*/  LDS R249, [R252+0x103180] ;  /* 0x10318000fcf97984 */ /* 0x000fe80000000800 */
[----:B------:R-:W4:Y:S01]  /*70a20*/  LDS R251, [R252+0x103980] ;  /* 0x10398000fcfb7984 */ /* 0x000f220000000800 */
[C---:B--2---:R-:W-:Y:S11]  /*70a30*/  HMMA.1688.F32.TF32 R80, R244.reuse, R6, R80 ;  /* 0x00000006f450723c */ /* 0x044ff60000081050 */
[----:B------:R-:W-:Y:S11]  /*70a40*/  @!UPT UIADD3 URZ, URZ, URZ, URZ ;  /* 0x0000003f3f3ff290 */ /* 0x000ff6000fffe03f */
[----:B------:R-:W-:Y:S02]  /*70a50*/  @!UPT UIADD3 URZ, URZ, URZ, URZ ;  /* 0x0000003f3f3ff290 */ /* 0x000fe4000fffe03f */
[----:B------:R-:W-:Y:S02]  /*70a60*/  IMAD.MOV.U32 R227, RZ, RZ, R80 ;  /* 0x000000ffffe37224 */ /* 0x000fe400078e0050 */
[----:B------:R-:W-:Y:S01]  /*70a70*/  IMAD.MOV.U32 R220, RZ, RZ, R81 ;  /* 0x000000ffffdc7224 */ /* 0x000fe200078e0051 */
[----:B---3--:R-:W-:Y:S01]  /*70a80*/  HMMA.1688.F32.TF32 R64, R244, R10, R76 ;  /* 0x0000000af440723c */ /* 0x008fe2000008104c */
[----:B------:R-:W2:Y:S04]  /*70a90*/  LDL.LU R76, [R1+0x600] ;  /* 0x00060000014c7983 */ /* 0x000ea80000300800 */
[----:B------:R-:W2:Y:S01]  /*70aa0*/  LDL.LU R77, [R1+0x604] ;  /* 0x00060400014d7983 */ /* 0x000ea20000300800 */
[----:B------:R-:W-:-:S03]  /*70ab0*/  IMAD.MOV.U32 R221, RZ, RZ, R82 ;  /* 0x000000ffffdd7224 */ /* 0x000fc600078e0052 */
[----:B------:R-:W2:Y:S01]  /*70ac0*/  LDL.LU R78, [R1+0x608] ;  /* 0x00060800014e7983 */ /* 0x000ea20000300800 */
[----:B------:R-:W-:-:S03]  /*70ad0*/  IMAD.MOV.U32 R222, RZ, RZ, R83 ;  /* 0x000000ffffde7224 */ /* 0x000fc600078e0053 */
[----:B------:R-:W2:Y:S04]  /*70ae0*/  LDL.LU R79, [R1+0x60c] ;  /* 0x00060c00014f7983 */ /* 0x000ea80000300800 */
[----:B------:R-:W3:Y:S04]  /*70af0*/  LDL.LU R80, [R1+0x690] ;  /* 0x0006900001507983 */ /* 0x000ee80000300800 */
[----:B------:R-:W3:Y:S04]  /*70b00*/  LDL.LU R81, [R1+0x694] ;  /* 0x0006940001517983 */ /* 0x000ee80000300800 */
[----:B------:R-:W3:Y:S04]  /*70b10*/  LDL.LU R82, [R1+0x698] ;  /* 0x0006980001527983 */ /* 0x000ee80000300800 */
[----:B------:R-:W3:Y:S04]  /*70b20*/  LDL.LU R83, [R1+0x69c] ;  /* 0x00069c0001537983 */ /* 0x000ee80000300800 */
[----:B------:R-:W2:Y:S04]  /*70b30*/  LDL.LU R84, [R1+0x740] ;  /* 0x0007400001547983 */ /* 0x000ea80000300800 */
[----:B------:R-:W2:Y:S04]  /*70b40*/  LDL.LU R85, [R1+0x744] ;  /* 0x0007440001557983 */ /* 0x000ea80000300800 */
[----:B------:R-:W2:Y:S04]  /*70b50*/  LDL.LU R86, [R1+0x748] ;  /* 0x0007480001567983 */ /* 0x000ea80000300800 */
[----:B------:R-:W2:Y:S01]  /*70b60*/  LDL.LU R87, [R1+0x74c] ;  /* 0x00074c0001577983 */ /* 0x000ea20000300800 */
[C---:B------:R-:W-:Y:S03]  /*70b70*/  HMMA.1688.F32.TF32 R72, R244.reuse, R14, R72 ;  /* 0x0000000ef448723c */ /* 0x040fe60000081048 */
        /* <DEDUP_REMOVED lines=25> */
[----:B------:R-:W-:-:S03]  /*70d10*/  IMAD.MOV.U32 R230, RZ, RZ, R72 ;  /* 0x000000ffffe67224 */ /* 0x000fc600078e0048 */
        /* <DEDUP_REMOVED lines=39> */
[----:B------:R-:W1:Y:S04]  /*70f90*/  LDL.LU R100, [R1+0x890] ;  /* 0x0008900001647983 */ /* 0x000e680000300800 */
[----:B------:R-:W1:Y:S04]  /*70fa0*/  LDL.LU R101, [R1+0x894] ;  /* 0x0008940001657983 */ /* 0x000e680000300800 */
[----:B------:R-:W1:Y:S04]  /*70fb0*/  LDL.LU R102, [R1+0x898] ;  /* 0x0008980001667983 */ /* 0x000e680000300800 */
[----:B------:R-:W1:Y:S04]  /*70fc0*/  LDL.LU R103, [R1+0x89c] ;  /* 0x00089c0001677983 */ /* 0x000e680000300800 */
[----:B------:R-:W4:Y:S04]  /*70fd0*/  LDL.LU R92, [R1+0x810] ;  /* 0x00081000015c7983 */ /* 0x000f280000300800 */
[----:B------:R-:W4:Y:S04]  /*70fe0*/  LDL.LU R93, [R1+0x814] ;  /* 0x00081400015d7983 */ /* 0x000f280000300800 */
[----:B------:R-:W4:Y:S04]  /*70ff0*/  LDL.LU R94, [R1+0x818] ;  /* 0x00081800015e7983 */ /* 0x000f280000300800 */
[----:B------:R-:W4:Y:S01]  /*71000*/  LDL.LU R95, [R1+0x81c] ;  /* 0x00081c00015f7983 */ /* 0x000f220000300800 */
[----:B------:R-:W-:-:S02]  /*71010*/  IMAD.MOV.U32 R235, RZ, RZ, R66 ;  /* 0x000000ffffeb7224 */ /* 0x000fc400078e0042 */
[----:B------:R-:W-:Y:S02]  /*71020*/  IMAD.MOV.U32 R223, RZ, RZ, R64 ;  /* 0x000000ffffdf7224 */ /* 0x000fe400078e0040 */
[----:B------:R-:W-:Y:S01]  /*71030*/  IMAD.MOV.U32 R231, RZ, RZ, R65 ;  /* 0x000000ffffe77224 */ /* 0x000fe200078e0041 */
[C---:B--2---:R-:W-:Y:S08]  /*71040*/  HMMA.1688.F32.TF32 R72, R244.reuse, R22, R72 ;  /* 0x00000016f448723c */ /* 0x044ff00000081048 */
[C---:B---3--:R-:W-:Y:S11]  /*71050*/  HMMA.1688.F32.TF32 R68, R244.reuse, R26, R68 ;  /* 0x0000001af444723c */ /* 0x048ff60000081044 */
[----:B------:R-:W-:Y:S05]  /*71060*/  @!UPT UIADD3 URZ, URZ, URZ, URZ ;  /* 0x0000003f3f3ff290 */ /* 0x000fea000fffe03f */
[----:B------:R-:W-:Y:S02]  /*71070*/  IMAD.MOV.U32 R66, RZ, RZ, R72 ;  /* 0x000000ffff427224 */ /* 0x000fe400078e0048 */
[----:B------:R-:W2:Y:S01]  /*71080*/  LDL.LU R72, [R1+0x5b0] ;  /* 0x0005b00001487983 */ /* 0x000ea20000300800 */
[----:B------:R-:W-:Y:S02]  /*71090*/  IMAD.MOV.U32 R232, RZ, RZ, R73 ;  /* 0x000000ffffe87224 */ /* 0x000fe400078e0049 */
[----:B------:R-:W-:Y:S02]  /*710a0*/  IMAD.MOV.U32 R64, RZ, RZ, R74 ;  /* 0x000000ffff407224 */ /* 0x000fe400078e004a */
[----:B------:R-:W-:Y:S01]  /*710b0*/  IMAD.MOV.U32 R65, RZ, RZ, R75 ;  /* 0x000000ffff417224 */ /* 0x000fe200078e004b */
[----:B------:R3:W-:Y:S04]  /*710c0*/  STL.64 [R1+0x570], R68 ;  /* 0x0005704401007387 */ /* 0x0007e80000100a00 */
[----:B------:R3:W-:Y:S04]  /*710d0*/  STL.64 [R1+0x578], R70 ;  /* 0x0005784601007387 */ /* 0x0007e80000100a00 */
[----:B------:R-:W2:Y:S04]  /*710e0*/  LDL.LU R73, [R1+0x5b4] ;  /* 0x0005b40001497983 */ /* 0x000ea80000300800 */
[----:B------:R-:W2:Y:S04]  /*710f0*/  LDL.LU R74, [R1+0x5b8] ;  /* 0x0005b800014a7983 */ /* 0x000ea80000300800 */
[----:B------:R-:W2:Y:S01]  /*71100*/  LDL.LU R75, [R1+0x5bc] ;  /* 0x0005bc00014b7983 */ /* 0x000ea20000300800 */
[C---:B----4-:R-:W-:Y:S03]  /*71110*/  HMMA.1688.F32.TF32 R136, R244.reuse, R34, R136 ;  /* 0x00000022f488723c */ /* 0x050fe60000081088 */
[----:B---3--:R-:W3:Y:S04]  /*71120*/  LDL.LU R68, [R1+0x560] ;  /* 0x0005600001447983 */ /* 0x008ee80000300800 */
[----:B------:R-:W3:Y:S01]  /*71130*/  LDL.LU R69, [R1+0x564] ;  /* 0x0005640001457983 */ /* 0x000ee20000300800 */
[C---:B------:R-:W-:Y:S03]  /*71140*/  HMMA.1688.F32.TF32 R140, R244.reuse, R30, R140 ;  /* 0x0000001ef48c723c */ /* 0x040fe6000008108c */
        /* <DEDUP_REMOVED lines=8> */
[C---:B------:R-:W-:Y:S01]  /*711d0*/  HMMA.1688.F32.TF32 R108, R244.reuse, R62, R108 ;  /* 0x0000003ef46c723c */ /* 0x040fe2000008106c */
[----:B------:R-:W-:Y:S07]  /*711e0*/  STL.64 [R1+0x5a0], R140 ;  /* 0x0005a08c01007387 */ /* 0x000fee0000100a00 */
[----:B------:R-:W-:Y:S01]  /*711f0*/  HMMA.1688.F32.TF32 R244, R244, R238, R104 ;  /* 0x000000eef4f4723c */ /* 0x000fe20000081068 */
[----:B------:R-:W-:Y:S04]  /*71200*/  STL.64 [R1+0x5a8], R142 ;  /* 0x0005a88e01007387 */ /* 0x000fe80000100a00 */
[----:B------:R-:W-:Y:S03]  /*71210*/  STL.64 [R1+0x5d0], R136 ;  /* 0x0005d08801007387 */ /* 0x000fe60000100a00 */
[C---:B-1----:R-:W-:Y:S01]  /*71220*/  HMMA.1688.F32.TF32 R100, R240.reuse, R6, R100 ;  /* 0x00000006f064723c */ /* 0x042fe20000081064 */
[----:B------:R-:W-:Y:S04]  /*71230*/  STL.64 [R1+0x5d8], R138 ;  /* 0x0005d88a01007387 */ /* 0x000fe80000100a00 */
[----:B------:R-:W-:Y:S03]  /*71240*/  STL.64 [R1+0x640], R132 ;  /* 0x0006408401007387 */ /* 0x000fe60000100a00 */
[C---:B------:R-:W-:Y:S01]  /*71250*/  HMMA.1688.F32.TF32 R96, R240.reuse, R10, R96 ;  /* 0x0000000af060723c */ /* 0x040fe20000081060 */
[----:B------:R-:W-:Y:S04]  /*71260*/  STL.64 [R1+0x648], R134 ;  /* 0x0006488601007387 */ /* 0x000fe80000100a00 */
[----:B------:R-:W-:Y:S03]  /*71270*/  STL.64 [R1+0x630], R128 ;  /* 0x0006308001007387 */ /* 0x000fe60000100a00 */
[C---:B------:R-:W-:Y:S01]  /*71280*/  HMMA.1688.F32.TF32 R92, R240.reuse, R14, R92 ;  /* 0x0000000ef05c723c */ /* 0x040fe2000008105c */
[----:B------:R-:W-:Y:S04]  /*71290*/  STL.64 [R1+0x638], R130 ;  /* 0x0006388201007387 */ /* 0x000fe80000100a00 */
[----:B------:R-:W-:Y:S03]  /*712a0*/  STL.64 [R1+0x620], R124 ;  /* 0x0006207c01007387 */ /* 0x000fe60000100a00 */
[C---:B------:R-:W-:Y:S01]  /*712b0*/  HMMA.1688.F32.TF32 R88, R240.reuse, R18, R88 ;  /* 0x00000012f058723c */ /* 0x040fe20000081058 */
[----:B------:R-:W-:Y:S07]  /*712c0*/  STL.64 [R1+0x628], R126 ;  /* 0x0006287e01007387 */ /* 0x000fee0000100a00 */
[C---:B------:R-:W-:Y:S01]  /*712d0*/  HMMA.1688.F32.TF32 R76, R240.reuse, R30, R76 ;  /* 0x0000001ef04c723c */ /* 0x040fe2000008104c */
[----:B------:R-:W-:Y:S07]  /*712e0*/  STL.64 [R1+0x610], R120 ;  /* 0x0006107801007387 */ /* 0x000fee0000100a00 */
[C---:B------:R-:W-:Y:S01]  /*712f0*/  HMMA.1688.F32.TF32 R84, R240.reuse, R22, R84 ;  /* 0x00000016f054723c */ /* 0x040fe20000081054 */
[----:B------:R-:W-:Y:S04]  /*71300*/  STL.64 [R1+0x618], R122 ;  /* 0x0006187a01007387 */ /* 0x000fe80000100a00 */
[----:B------:R-:W-:Y:S03]  /*71310*/  STL.64 [R1+0x680], R116 ;  /* 0x0006807401007387 */ /* 0x000fe60000100a00 */
[----:B------:R-:W-:Y:S01]  /*71320*/  HMMA.1688.F32.TF32 R80, R240, R26, R80 ;  /* 0x0000001af050723c */ /* 0x000fe20000081050 */
[----:B------:R-:W-:Y:S04]  /*71330*/  STL.64 [R1+0x688], R118 ;  /* 0x0006887601007387 */ /* 0x000fe80000100a00 */
[----:B------:R-:W-:Y:S04]  /*71340*/  STL.64 [R1+0x670], R112 ;  /* 0x0006707001007387 */ /* 0x000fe80000100a00 */
[----:B------:R-:W-:Y:S04]  /*71350*/  STL.64 [R1+0x678], R114 ;  /* 0x0006787201007387 */ /* 0x000fe80000100a00 */
[----:B------:R-:W-:Y:S04]  /*71360*/  STL [R1+0x3cfc], R244 ;  /* 0x003cfcf401007387 */ /* 0x000fe80000100800 */
[----:B------:R-:W-:Y:S04]  /*71370*/  STL.64 [R1+0x660], R108 ;  /* 0x0006606c01007387 */ /* 0x000fe80000100a00 */
[----:B------:R-:W-:Y:S04]  /*71380*/  STL.64 [R1+0x668], R110 ;  /* 0x0006686e01007387 */ /* 0x000fe80000100a00 */
[----:B------:R-:W-:Y:S04]  /*71390*/  STL [R1+0x3cf8], R245 ;  /* 0x003cf8f501007387 */ /* 0x000fe80000100800 */
[----:B------:R-:W-:Y:S04]  /*713a0*/  STL [R1+0x3cf4], R246 ;  /* 0x003cf4f601007387 */ /* 0x000fe80000100800 */
[----:B------:R1:W-:Y:S04]  /*713b0*/  STL [R1+0x3cf0], R247 ;  /* 0x003cf0f701007387 */ /* 0x0003e80000100800 */
[----:B------:R-:W-:Y:S04]  /*713c0*/  STL.64 [R1+0x6b0], R100 ;  /* 0x0006b06401007387 */ /* 0x000fe80000100a00 */
[----:B------:R-:W-:Y:S04]  /*713d0*/  STL.64 [R1+0x6b8], R102 ;  /* 0x0006b86601007387 */ /* 0x000fe80000100a00 */
[----:B------:R-:W-:Y:S04]  /*713e0*/  STL.64 [R1+0x6d0], R96 ;  /* 0x0006d06001007387 */ /* 0x000fe80000100a00 */
[----:B------:R-:W-:Y:S01]  /*713f0*/  STL.64 [R1+0x6d8], R98 ;  /* 0x0006d86201007387 */ /* 0x000fe20000100a00 */
[----:B-1----:R-:W-:-:S03]  /*71400*/  IMAD.MOV.U32 R247, RZ, RZ, R79 ;  /* 0x000000fffff77224 */ /* 0x002fc600078e004f */
[----:B------:R-:W-:Y:S01]  /*71410*/  STL.64 [R1+0x6f0], R92 ;  /* 0x0006f05c01007387 */ /* 0x000fe20000100a00 */
[----:B------:R-:W-:-:S03]  /*71420*/  IMAD.MOV.U32 R246, RZ, RZ, R78 ;  /* 0x000000fffff67224 */ /* 0x000fc600078e004e */
[----:B------:R-:W-:Y:S01]  /*71430*/  STL.64 [R1+0x6f8], R94 ;  /* 0x0006f85e01007387 */ /* 0x000fe20000100a00 */
[----:B------:R-:W-:-:S03]  /*71440*/  IMAD.MOV.U32 R245, RZ, RZ, R77 ;  /* 0x000000fffff57224 */ /* 0x000fc600078e004d */
[----:B------:R-:W-:Y:S01]  /*71450*/  STL.64 [R1+0x720], R88 ;  /* 0x0007205801007387 */ /* 0x000fe20000100a00 */
[----:B------:R-:W-:-:S03]  /*71460*/  IMAD.MOV.U32 R244, RZ, RZ, R76 ;  /* 0x000000fffff47224 */ /* 0x000fc600078e004c */
[----:B------:R-:W-:Y:S04]  /*71470*/  STL.64 [R1+0x728], R90 ;  /* 0x0007285a01007387 */ /* 0x000fe80000100a00 */
[----:B------:R-:W-:Y:S04]  /*71480*/  STL.64 [R1+0x740], R84 ;  /* 0x0007405401007387 */ /* 0x000fe80000100a00 */
[----:B------:R-:W-:Y:S04]  /*71490*/  STL.64 [R1+0x748], R86 ;  /* 0x0007485601007387 */ /* 0x000fe80000100a00 */
[----:B------:R1:W-:Y:S04]  /*714a0*/  STL.64 [R1+0x8a0], R80 ;  /* 0x0008a05001007387 */ /* 0x0003e80000100a00 */
[----:B------:R-:W-:Y:S04]  /*714b0*/  STL.64 [R1+0x8a8], R82 ;  /* 0x0008a85201007387 */ /* 0x000fe80000100a00 */
[----:B------:R-:W-:Y:S04]  /*714c0*/  STL [R1+0x3d0c], R247 ;  /* 0x003d0cf701007387 */ /* 0x000fe80000100800 */
[----:B------:R-:W-:Y:S01]  /*714d0*/  STL [R1+0x3d08], R246 ;  /* 0x003d08f601007387 */ /* 0x000fe20000100800 */
[----:B------:R-:W-:-:S03]  /*714e0*/  IMAD.MOV.U32 R76, RZ, RZ, R48 ;  /* 0x000000ffff4c7224 */ /* 0x000fc600078e0030 */
[----:B------:R-:W-:Y:S01]  /*714f0*/  STL [R1+0x3d04], R245 ;  /* 0x003d04f501007387 */ /* 0x000fe20000100800 */
[----:B------:R-:W-:-:S03]  /*71500*/  IMAD.MOV.U32 R77, RZ, RZ, R49 ;  /* 0x000000ffff4d7224 */ /* 0x000fc600078e0031 */
[----:B------:R4:W-:Y:S01]  /*71510*/  STL [R1+0x3d00], R244 ;  /* 0x003d00f401007387 */ /* 0x0009e20000100800 */
[----:B-1----:R-:W-:Y:S02]  /*71520*/  IMAD.MOV.U32 R80, RZ, RZ, R37 ;  /* 0x000000ffff507224 */ /* 0x002fe400078e0025 */
[----:B------:R-:W-:Y:S01]  /*71530*/  IMAD.MOV.U32 R81, RZ, RZ, R5 ;  /* 0x000000ffff517224 */ /* 0x000fe200078e0005 */
[----:B--2---:R-:W-:Y:S11]  /*71540*/  HMMA.1688.F32.TF32 R72, R240, R34, R72 ;  /* 0x00000022f048723c */ /* 0x004ff60000081048 */
[----:B------:R-:W-:Y:S11]  /*71550*/  @!UPT UIADD3 URZ, URZ, URZ, URZ ;  /* 0x0000003f3f3ff290 */ /* 0x000ff6000fffe03f */
[----:B------:R-:W-:Y:S01]  /*71560*/  @!UPT UIADD3 URZ, URZ, URZ, URZ ;  /* 0x0000003f3f3ff290 */ /* 0x000fe2000fffe03f */
[----:B------:R-:W-:Y:S04]  /*71570*/  STL.64 [R1+0x880], R72 ;  /* 0x0008804801007387 */ /* 0x000fe80000100a00 */
[----:B------:R-:W-:Y:S04]  /*71580*/  STL.64 [R1+0x888], R74 ;  /* 0x0008884a01007387 */ /* 0x000fe80000100a00 */
        /* <DEDUP_REMOVED lines=60> */
[----:B------:R-:W-:Y:S03]  /*71950*/  HMMA.1688.F32.TF32 R68, R240, R38, R68 ;  /* 0x00000026f044723c */ /* 0x000fe60000081044 */
[----:B------:R-:W3:Y:S04]  /*71960*/  LDL.LU R116, [R1+0x8d0] ;  /* 0x0008d00001747983 */ /* 0x000ee80000300800 */
[----:B------:R-:W3:Y:S04]  /*71970*/  LDL.LU R117, [R1+0x8d4] ;  /* 0x0008d40001757983 */ /* 0x000ee80000300800 */
[----:B------:R-:W3:Y:S04]  /*71980*/  LDL.LU R118, [R1+0x8d8] ;  /* 0x0008d80001767983 */ /* 0x000ee80000300800 */
[----:B------:R-:W3:Y:S04]  /*71990*/  LDL.LU R119, [R1+0x8dc] ;  /* 0x0008dc0001777983 */ /* 0x000ee80000300800 */
[----:B------:R-:W3:Y:S04]  /*719a0*/  LDL.LU R100, [R1+0x6a0] ;  /* 0x0006a00001647983 */ /* 0x000ee80000300800 */
[----:B------:R-:W3:Y:S01]  /*719b0*/  LDL.LU R101, [R1+0x6a4] ;  /* 0x0006a40001657983 */ /* 0x000ee20000300800 */
[----:B----4-:R-:W-:-:S03]  /*719c0*/  IMAD.MOV.U32 R244, RZ, RZ, R71 ;  /* 0x000000fffff47224 */ /* 0x010fc600078e0047 */
[----:B------:R-:W4:Y:S01]  /*719d0*/  LDL.LU R102, [R1+0x6a8] ;  /* 0x0006a80001667983 */ /* 0x000f220000300800 */
[----:B------:R-:W-:-:S03]  /*719e0*/  IMAD.MOV.U32 R245, RZ, RZ, R70 ;  /* 0x000000fffff57224 */ /* 0x000fc600078e0046 */
[----:B------:R-:W4:Y:S01]  /*719f0*/  LDL.LU R103, [R1+0x6ac] ;  /* 0x0006ac0001677983 */ /* 0x000f220000300800 */
[----:B------:R-:W-:-:S03]  /*71a00*/  IMAD.MOV.U32 R247, RZ, RZ, R68 ;  /* 0x000000fffff77224 */ /* 0x000fc600078e0044 */
[----:B------:R-:W4:Y:S01]  /*71a10*/  LDL.LU R88, [R1+0x400] ;  /* 0x0004000001587983 */ /* 0x000f220000300800 */
[----:B------:R-:W-:-:S03]  /*71a20*/  IMAD.MOV.U32 R246, RZ, RZ, R69 ;  /* 0x000000fffff67224 */ /* 0x000fc600078e0045 */
[----:B------:R-:W4:Y:S01]  /*71a30*/  LDL.LU R89, [R1+0x404] ;  /* 0x0004040001597983 */ /* 0x000f220000300800 */
[----:B--2---:R-:W-:Y:S02]  /*71a40*/  IMAD.MOV.U32 R91, RZ, RZ, R5 ;  /* 0x000000ffff5b7224 */ /* 0x004fe400078e0005 */
[----:B---3--:R-:W-:Y:S02]  /*71a50*/  IMAD.MOV.U32 R90, RZ, RZ, R37 ;  /* 0x000000ffff5a7224 */ /* 0x008fe400078e0025 */
[----:B------:R-:W2:Y:S04]  /*71a60*/  LDL.LU R37, [R1+0x3f08] ;  /* 0x003f080001257983 */ /* 0x000ea80000300800 */
[----:B------:R-:W3:Y:S04]  /*71a70*/  LDL.LU R5, [R1+0x3f04] ;  /* 0x003f040001057983 */ /* 0x000ee80000300800 */
[----:B------:R1:W-:Y:S04]  /*71a80*/  STL [R1+0x3d1c], R244 ;  /* 0x003d1cf401007387 */ /* 0x0003e80000100800 */
[----:B------:R1:W-:Y:S04]  /*71a90*/  STL [R1+0x3d18], R245 ;  /* 0x003d18f501007387 */ /* 0x0003e80000100800 */
[----:B------:R2:W-:Y:S04]  /*71aa0*/  STL [R1+0x3d14], R247 ;  /* 0x003d14f701007387 */ /* 0x0005e80000100800 */
[----:B------:R3:W-:Y:S04]  /*71ab0*/  STL [R1+0x3d10], R246 ;  /* 0x003d10f601007387 */ /* 0x0007e80000100800 */
[----:B-1----:R-:W4:Y:S04]  /*71ac0*/  LDL.LU R244, [R1+0x4f0] ;  /* 0x0004f00001f47983 */ /* 0x002f280000300800 */
[----:B------:R-:W4:Y:S01]  /*71ad0*/  LDL.LU R245, [R1+0x4f4] ;  /* 0x0004f40001f57983 */ /* 0x000f220000300800 */
[C---:B------:R-:W-:Y:S08]  /*71ae0*/  HMMA.1688.F32.TF32 R148, R240.reuse, R46, R148 ;  /* 0x0000002ef094723c */ /* 0x040ff00000081094 */
[C---:B------:R-:W-:Y:S08]  /*71af0*/  HMMA.1688.F32.TF32 R144, R240.reuse, R50, R144 ;  /* 0x00000032f090723c */ /* 0x040ff00000081090 */
[C---:B------:R-:W-:Y:S08]  /*71b00*/  HMMA.1688.F32.TF32 R140, R240.reuse, R54, R140 ;  /* 0x00000036f08c723c */ /* 0x040ff0000008108c */
[C---:B------:R-:W-:Y:S08]  /*71b10*/  HMMA.1688.F32.TF32 R136, R240.reuse, R58, R136 ;  /* 0x0000003af088723c */ /* 0x040ff00000081088 */
[----:B------:R-:W-:Y:S01]  /*71b20*/  HMMA.1688.F32.TF32 R132, R240, R62, R132 ;  /* 0x0000003ef084723c */ /* 0x000fe20000081084 */
[----:B--2---:R-:W-:-:S02]  /*71b30*/  IMAD.MOV.U32 R247, RZ, RZ, R37 ;  /* 0x000000fffff77224 */ /* 0x004fc400078e0025 */
[----:B---3--:R-:W-:Y:S02]  /*71b40*/  IMAD.MOV.U32 R246, RZ, RZ, R5 ;  /* 0x000000fffff67224 */ /* 0x008fe400078e0005 */
[----:B------:R-:W2:Y:S05]  /*71b50*/  LDL.LU R5, [R1+0x3f00] ;  /* 0x003f000001057983 */ /* 0x000eaa0000300800 */
[C---:B----4-:R-:W-:Y:S08]  /*71b60*/  HMMA.1688.F32.TF32 R244, R240.reuse, R42, R244 ;  /* 0x0000002af0f4723c */ /* 0x050ff000000810f4 */
[----:B------:R-:W-:Y:S11]  /*71b70*/  HMMA.1688.F32.TF32 R240, R240, R238, R128 ;  /* 0x000000eef0f0723c */ /* 0x000ff60000081080 */
[----:B------:R-:W-:Y:S04]  /*71b80*/  @!UPT UIADD3 URZ, URZ, URZ, URZ ;  /* 0x0000003f3f3ff290 */ /* 0x000fe8000fffe03f */
[----:B------:R1:W-:Y:S04]  /*71b90*/  STL.64 [R1+0x860], R244 ;  /* 0x000860f401007387 */ /* 0x0003e80000100a00 */
[----:B------:R3:W-:Y:S01]  /*71ba0*/  STL.64 [R1+0x868], R246 ;  /* 0x000868f601007387 */ /* 0x0007e20000100a00 */
[----:B-1----:R-:W-:Y:S02]  /*71bb0*/  IMAD.MOV.U32 R244, RZ, RZ, R148 ;  /* 0x000000fffff47224 */ /* 0x002fe400078e0094 */
[----:B------:R-:W-:Y:S02]  /*71bc0*/  IMAD.MOV.U32 R245, RZ, RZ, R149 ;  /* 0x000000fffff57224 */ /* 0x000fe400078e0095 */
[----:B---3--:R-:W-:Y:S02]  /*71bd0*/  IMAD.MOV.U32 R247, RZ, RZ, R150 ;  /* 0x000000fffff77224 */ /* 0x008fe400078e0096 */
[----:B------:R-:W-:-:S02]  /*71be0*/  IMAD.MOV.U32 R246, RZ, RZ, R151 ;  /* 0x000000fffff67224 */ /* 0x000fc400078e0097 */
[----:B------:R-:W3:Y:S04]  /*71bf0*/  LDL.LU.64 R150, [R1+0x3ef8] ;  /* 0x003ef80001967983 */ /* 0x000ee80000300a00 */
[----:B------:R-:W3:Y:S04]  /*71c00*/  LDL.LU.64 R148, [R1+0x3ef0] ;  /* 0x003ef00001947983 */ /* 0x000ee80000300a00 */
[----:B------:R-:W-:Y:S04]  /*71c10*/  STL.64 [R1+0x840], R144 ;  /* 0x0008409001007387 */ /* 0x000fe80000100a00 */
[----:B------:R1:W-:Y:S04]  /*71c20*/  STL.64 [R1+0x848], R146 ;  /* 0x0008489201007387 */ /* 0x0003e80000100a00 */
[----:B-1----:R-:W4:Y:S04]  /*71c30*/  LDL.LU.64 R146, [R1+0x3ee8] ;  /* 0x003ee80001927983 */ /* 0x002f280000300a00 */
[----:B------:R-:W4:Y:S04]  /*71c40*/  LDL.LU.64 R144, [R1+0x3ee0] ;  /* 0x003ee00001907983 */ /* 0x000f280000300a00 */
        /* <DEDUP_REMOVED lines=25> */
[----:B------:R-:W-:Y:S01]  /*71de0*/  HMMA.1688.F32.TF32 R100, R248, R34, R100 ;  /* 0x00000022f864723c */ /* 0x000fe20000081064 */
[----:B--2---:R-:W-:-:S07]  /*71df0*/  IMAD.MOV.U32 R243, RZ, RZ, R5 ;  /* 0x000000fffff37224 */ /* 0x004fce00078e0005 */
[C---:B---3--:R-:W-:Y:S11]  /*71e00*/  HMMA.1688.F32.TF32 R240, R248.reuse, R6, R240 ;  /* 0x00000006f8f0723c */ /* 0x048ff600000810f0 */
[----:B------:R-:W-:Y:S11]  /*71e10*/  @!UPT UIADD3 URZ, URZ, URZ, URZ ;  /* 0x0000003f3f3ff290 */ /* 0x000ff6000fffe03f */
[----:B------:R-:W-:Y:S01]  /*71e20*/  @!UPT UIADD3 URZ, URZ, URZ, URZ ;  /* 0x0000003f3f3ff290 */ /* 0x000fe2000fffe03f */
        /* <DEDUP_REMOVED lines=16> */
[----:B------:R-:W2:Y:S01]  /*71f30*/  LDL R5, [R1+0x544] ;  /* 0x0005440001057983 */ /* 0x000ea20000100800 */
[----:B------:R-:W-:Y:S01]  /*71f40*/  HMMA.1688.F32.TF32 R96, R248, R38, R96 ;  /* 0x00000026f860723c */ /* 0x000fe20000081060 */
[----:B------:R-:W-:-:S02]  /*71f50*/  IMAD.MOV.U32 R74, RZ, RZ, R41 ;  /* 0x000000ffff4a7224 */ /* 0x000fc400078e0029 */
[----:B------:R-:W-:Y:S01]  /*71f60*/  IMAD.MOV.U32 R75, RZ, RZ, R40 ;  /* 0x000000ffff4b7224 */ /* 0x000fe200078e0028 */
[----:B------:R-:W-:Y:S04]  /*71f70*/  LDS R240, [R3+0x104000] ;  /* 0x1040000003f07984 */ /* 0x000fe80000000800 */
[C---:B------:R-:W-:Y:S01]  /*71f80*/  HMMA.1688.F32.TF32 R40, R248.reuse, R42, R92 ;  /* 0x0000002af828723c */ /* 0x040fe2000008105c */
[----:B------:R-:W-:Y:S01]  /*71f90*/  IMAD.MOV.U32 R86, RZ, RZ, R49 ;  /* 0x000000ffff567224 */ /* 0x000fe200078e0031 */
[----:B------:R-:W-:Y:S01]  /*71fa0*/  LDS R242, [R3+0x104800] ;  /* 0x1048000003f27984 */ /* 0x000fe20000000800 */
[----:B------:R-:W-:Y:S02]  /*71fb0*/  IMAD.MOV.U32 R87, RZ, RZ, R48 ;  /* 0x000000ffff577224 */ /* 0x000fe400078e0030 */
[----:B------:R-:W-:Y:S01]  /*71fc0*/  IMAD.MOV.U32 R82, RZ, RZ, R53 ;  /* 0x000000ffff527224 */ /* 0x000fe200078e0035 */
[----:B------:R-:W-:Y:S01]  /*71fd0*/  LDS R241, [R252+0x104000] ;  /* 0x10400000fcf17984 */ /* 0x000fe20000000800 */
[----:B------:R-:W-:Y:S01]  /*71fe0*/  IMAD.MOV.U32 R83, RZ, RZ, R52 ;  /* 0x000000ffff537224 */ /* 0x000fe200078e0034 */
[----:B------:R-:W-:Y:S01]  /*71ff0*/  HMMA.1688.F32.TF32 R88, R248, R46, R88 ;  /* 0x0000002ef858723c */ /* 0x000fe20000081058 */
[----:B------:R-:W-:Y:S01]  /*72000*/  IMAD.MOV.U32 R72, RZ, RZ, R45 ;  /* 0x000000ffff487224 */ /* 0x000fe200078e002d */
[----:B------:R-:W-:Y:S01]  /*72010*/  LDS R243, [R252+0x104800] ;  /* 0x10480000fcf37984 */ /* 0x000fe20000000800 */
[----:B------:R-:W-:-:S04]  /*72020*/  IMAD.MOV.U32 R73, RZ, RZ, R44 ;  /* 0x000000ffff497224 */ /* 0x000fc800078e002c */
[----:B------:R-:W-:Y:S01]  /*72030*/  STL.64 [R1+0x7a0], R96 ;  /* 0x0007a06001007387 */ /* 0x000fe20000100a00 */
[C---:B------:R-:W-:Y:S03]  /*72040*/  HMMA.1688.F32.TF32 R44, R248.reuse, R50, R84 ;  /* 0x00000032f82c723c */ /* 0x040fe60000081054 */
[----:B------:R-:W-:Y:S04]  /*72050*/  STL.64 [R1+0x7a8], R98 ;  /* 0x0007a86201007387 */ /* 0x000fe80000100a00 */
[----:B------:R-:W-:Y:S04]  /*72060*/  STL.64 [R1+0x760], R40 ;  /* 0x0007602801007387 */ /* 0x000fe80000100a00 */
[----:B------:R1:W-:Y:S02]  /*72070*/  STL.64 [R1+0x768], R42 ;  /* 0x0007682a01007387 */ /* 0x0003e40000100a00 */
[----:B-1----:R-:W-:Y:S01]  /*72080*/  HMMA.1688.F32.TF32 R40, R248, R54, R80 ;  /* 0x00000036f828723c */ /* 0x002fe20000081050 */
[----:B------:R-:W-:-:S02]  /*72090*/  IMAD.MOV.U32 R78, RZ, RZ, R57 ;  /* 0x000000ffff4e7224 */ /* 0x000fc400078e0039 */
[----:B------:R-:W-:Y:S01]  /*720a0*/  IMAD.MOV.U32 R79, RZ, RZ, R56 ;  /* 0x000000ffff4f7224 */ /* 0x000fe200078e0038 */
[----:B------:R-:W-:Y:S01]  /*720b0*/  STL.64 [R1+0x750], R88 ;  /* 0x0007505801007387 */ /* 0x000fe20000100a00 */
[----:B------:R-:W-:Y:S02]  /*720c0*/  IMAD.MOV.U32 R68, RZ, RZ, R237 ;  /* 0x000000ffff447224 */ /* 0x000fe400078e00ed */
[----:B------:R-:W-:Y:S02]  /*720d0*/  IMAD.MOV.U32 R69, RZ, RZ, R236 ;  /* 0x000000ffff457224 */ /* 0x000fe400078e00ec */
[----:B------:R-:W-:Y:S02]  /*720e0*/  IMAD.MOV.U32 R70, RZ, RZ, R61 ;  /* 0x000000ffff467224 */ /* 0x000fe400078e003d */
[----:B------:R-:W-:Y:S01]  /*720f0*/  IMAD.MOV.U32 R71, RZ, RZ, R60 ;  /* 0x000000ffff477224 */ /* 0x000fe200078e003c */
[----:B------:R-:W-:Y:S01]  /*72100*/  STL.64 [R1+0x758], R90 ;  /* 0x0007585a01007387 */ /* 0x000fe20000100a00 */
[C---:B------:R-:W-:Y:S03]  /*72110*/  HMMA.1688.F32.TF32 R48, R248.reuse, R58, R76 ;  /* 0x0000003af830723c */ /* 0x040fe6000008104c */
[----:B------:R-:W-:Y:S04]  /*72120*/  STL.64 [R1+0x730], R44 ;  /* 0x0007302c01007387 */ /* 0x000fe80000100a00 */
[----:B------:R1:W-:Y:S04]  /*72130*/  STL.64 [R1+0x738], R46 ;  /* 0x0007382e01007387 */ /* 0x0003e80000100a00 */
[----:B------:R-:W-:Y:S04]  /*72140*/  STL.64 [R1+0x710], R40 ;  /* 0x0007102801007387 */ /* 0x000fe80000100a00 */
[----:B------:R3:W-:Y:S01]  /*72150*/  STL.64 [R1+0x718], R42 ;  /* 0x0007182a01007387 */ /* 0x0007e20000100a00 */
[C---:B-1----:R-:W-:Y:S03]  /*72160*/  HMMA.1688.F32.TF32 R44, R248.reuse, R62, R72 ;  /* 0x0000003ef82c723c */ /* 0x042fe60000081048 */
[----:B------:R-:W-:Y:S04]  /*72170*/  LDS R236, [R0+0x104000] ;  /* 0x1040000000ec7984 */ /* 0x000fe80000000800 */
[----:B------:R-:W-:Y:S01]  /*72180*/  LDS R237, [R2+0x104000] ;  /* 0x1040000002ed7984 */ /* 0x000fe20000000800 */
[----:B---3--:R-:W-:Y:S03]  /*72190*/  HMMA.1688.F32.TF32 R40, R248, R238, R68 ;  /* 0x000000eef828723c */ /* 0x008fe60000081044 */
[----:B------:R-:W-:Y:S04]  /*721a0*/  STL.64 [R1+0x700], R48 ;  /* 0x0007003001007387 */ /* 0x000fe80000100a00 */
[----:B------:R-:W-:Y:S01]  /*721b0*/  STL.64 [R1+0x708], R50 ;  /* 0x0007083201007387 */ /* 0x000fe20000100a00 */
[----:B------:R-:W-:-:S03]  /*721c0*/  IMAD.MOV.U32 R72, RZ, RZ, R36 ;  /* 0x000000ffff487224 */ /* 0x000fc600078e0024 */
[----:B------:R-:W-:Y:S04]  /*721d0*/  LDS R238, [R0+0x104800] ;  /* 0x1048000000ee7984 */ /* 0x000fe80000000800 */
[----:B------:R-:W-:Y:S04]  /*721e0*/  LDS R239, [R2+0x104800] ;  /* 0x1048000002ef7984 */ /* 0x000fe80000000800 */
[----:B------:R-:W-:Y:S04]  /*721f0*/  STL.64 [R1+0x6e0], R44 ;  /* 0x0006e02c01007387 */ /* 0x000fe80000100a00 */
[----:B------:R-:W-:Y:S04]  /*72200*/  STL.64 [R1+0x6e8], R46 ;  /* 0x0006e82e01007387 */ /* 0x000fe80000100a00 */
[----:B------:R-:W-:Y:S04]  /*72210*/  STL.64 [R1+0x6a0], R40 ;  /* 0x0006a02801007387 */ /* 0x000fe80000100a00 */
[----:B------:R-:W-:Y:S01]  /*72220*/  STL.64 [R1+0x6a8], R42 ;  /* 0x0006a82a01007387 */ /* 0x000fe20000100a00 */
[----:B------:R-:W-:-:S02]  /*72230*/  IMAD.MOV.U32 R73, RZ, RZ, R33 ;  /* 0x000000ffff497224 */ /* 0x000fc400078e0021 */
[----:B------:R-:W-:Y:S02]  /*72240*/  IMAD.MOV.U32 R74, RZ, RZ, R32 ;  /* 0x000000ffff4a7224 */ /* 0x000fe400078e0020 */
        /* <DEDUP_REMOVED lines=12> */
[----:B------:R-:W-:Y:S01]  /*72310*/  IMAD.MOV.U32 R83, RZ, RZ, R4 ;  /* 0x000000ffff537224 */ /* 0x000fe200078e0004 */
[----:B--2---:R-:W1:Y:S04]  /*72320*/  LDSM.16.M88.4 R60, [R5+0x80] ;  /* 0x00008000053c783b */ /* 0x004e680000000200 */
[----:B------:R-:W2:Y:S04]  /*72330*/  LDSM.16.M88.4 R56, [R5+0x4080] ;  /* 0x004080000538783b */ /* 0x000ea80000000200 */
[----:B------:R-:W3:Y:S04]  /*72340*/  LDSM.16.M88.4 R52, [R5+0x8080] ;  /* 0x008080000534783b */ /* 0x000ee80000000200 */
[----:B------:R-:W1:Y:S04]  /*72350*/  LDSM.16.M88.4 R48, [R5+0xc080] ;  /* 0x00c080000530783b */ /* 0x000e680000000200 */
[----:B------:R-:W1:Y:S04]  /*72360*/  LDSM.16.M88.4 R44, [R5+0x10080] ;  /* 0x01008000052c783b */ /* 0x000e680000000200 */
[----:B------:R-:W1:Y:S04]  /*72370*/  LDSM.16.M88.4 R40, [R5+0x14080] ;  /* 0x014080000528783b */ /* 0x000e680000000200 */
[----:B------:R-:W1:Y:S04]  /*72380*/  LDSM.16.M88.4 R36, [R5+0x18080] ;  /* 0x018080000524783b */ /* 0x000e680000000200 */
[----:B------:R-:W2:Y:S04]  /*72390*/  LDSM.16.M88.4 R32, [R5+0x1c080] ;  /* 0x01c080000520783b */ /* 0x000ea80000000200 */
[----:B------:R-:W2:Y:S04]  /*723a0*/  LDSM.16.M88.4 R28, [R5+0x20080] ;  /* 0x02008000051c783b */ /* 0x000ea80000000200 */
[----:B------:R-:W3:Y:S04]  /*723b0*/  LDSM.16.M88.4 R24, [R5+0x24080] ;  /* 0x024080000518783b */ /* 0x000ee80000000200 */
[----:B------:R-:W3:Y:S04]  /*723c0*/  LDSM.16.M88.4 R20, [R5+0x28080] ;  /* 0x028080000514783b */ /* 0x000ee80000000200 */
[----:B------:R-:W4:Y:S04]  /*723d0*/  LDSM.16.M88.4 R16, [R5+0x2c080] ;  /* 0x02c080000510783b */ /* 0x000f280000000200 */
[----:B------:R-:W4:Y:S04]  /*723e0*/  LDSM.16.M88.4 R12, [R5+0x30080] ;  /* 0x03008000050c783b */ /* 0x000f280000000200 */
[----:B------:R-:W4:Y:S04]  /*723f0*/  LDSM.16.M88.4 R8, [R5+0x34080] ;  /* 0x034080000508783b */ /* 0x000f280000000200 */
[----:B------:R-:W4:Y:S04]  /*72400*/  LDSM.16.M88.4 R248, [R5+0x38080] ;  /* 0x0380800005f8783b */ /* 0x000f280000000200 */
[----:B------:R-:W4:Y:S04]  /*72410*/  LDSM.16.M88.4 R4, [R5+0x3c080] ;  /* 0x03c080000504783b */ /* 0x000f280000000200 */
[----:B-1----:R-:W-:Y:S04]  /*72420*/  STL [R1+0x3c48], R62 ;  /* 0x003c483e01007387 */ /* 0x002fe80000100800 */
[----:B------:R-:W-:Y:S04]  /*72430*/  STL [R1+0x3c44], R63 ;  /* 0x003c443f01007387 */ /* 0x000fe80000100800 */
[----:B--2---:R-:W-:Y:S04]  /*72440*/  STL [R1+0x3c40], R58 ;  /* 0x003c403a01007387 */ /* 0x004fe80000100800 */
[----:B------:R-:W-:Y:S04]  /*72450*/  STL [R1+0x3c3c], R59 ;  /* 0x003c3c3b01007387 */ /* 0x000fe80000100800 */
[----:B---3--:R-:W-:Y:S04]  /*72460*/  STL [R1+0x3c4c], R54 ;  /* 0x003c4c3601007387 */ /* 0x008fe80000100800 */
[----:B------:R-:W-:Y:S01]  /*72470*/  STL [R1+0x3c38], R55 ;  /* 0x003c383701007387 */ /* 0x000fe20000100800 */
[C---:B------:R-:W-:Y:S03]  /*72480*/  HMMA.1688.F32.TF32 R80, R236.reuse, R60, R80 ;  /* 0x0000003cec50723c */ /* 0x040fe60000081050 */
[----:B------:R-:W-:Y:S04]  /*72490*/  STL [R1+0x3c54], R50 ;  /* 0x003c543201007387 */ /* 0x000fe80000100800 */
[----:B------:R-:W-:Y:S01]  /*724a0*/  STL [R1+0x3c50], R51 ;  /* 0x003c503301007387 */ /* 0x000fe20000100800 */
[----:B------:R-:W-:Y:S03]  /*724b0*/  HMMA.1688.F32.TF32 R68, R236, R56, R68 ;  /* 0x00000038ec44723c */ /* 0x000fe60000081044 */
        /* <DEDUP_REMOVED lines=14> */
[----:B----4-:R-:W-:Y:S04]  /*725a0*/  STL [R1+0x3c94], R18 ;  /* 0x003c941201007387 */ /* 0x010fe80000100800 */
[----:B------:R-:W-:Y:S04]  /*725b0*/  STL [R1+0x3c90], R19 ;  /* 0x003c901301007387 */ /* 0x000fe80000100800 */
[----:B------:R1:W-:Y:S04]  /*725c0*/  STL [R1+0x3c9c], R14 ;  /* 0x003c9c0e01007387 */ /* 0x0003e80000100800 */
[----:B------:R2:W-:Y:S04]  /*725d0*/  STL [R1+0x3c98], R15 ;  /* 0x003c980f01007387 */ /* 0x0005e80000100800 */
[----:B------:R-:W-:Y:S04]  /*725e0*/  STL [R1+0x3c10], R10 ;  /* 0x003c100a01007387 */ /* 0x000fe80000100800 */
[----:B------:R-:W-:Y:S04]  /*725f0*/  STL [R1+0x3c0c], R11 ;  /* 0x003c0c0b01007387 */ /* 0x000fe80000100800 */
[----:B------:R-:W-:Y:S04]  /*72600*/  STL [R1+0x3c18], R250 ;  /* 0x003c18fa01007387 */ /* 0x000fe80000100800 */
[----:B------:R-:W-:Y:S04]  /*72610*/  STL [R1+0x3c14], R251 ;  /* 0x003c14fb01007387 */ /* 0x000fe80000100800 */
[----:B------:R-:W-:Y:S04]  /*72620*/  STL [R1+0x3c1c], R6 ;  /* 0x003c1c0601007387 */ /* 0x000fe80000100800 */
[----:B------:R-:W-:Y:S04]  /*72630*/  STL [R1+0x3c08], R7 ;  /* 0x003c080701007387 */ /* 0x000fe80000100800 */
[----:B------:R-:W-:Y:S01]  /*72640*/  STL.64 [R1+0x6c0], R80 ;  /* 0x0006c05001007387 */ /* 0x000fe20000100a00 */
[----:B-1----:R-:W-:-:S03]  /*72650*/  IMAD.MOV.U32 R14, RZ, RZ, R70 ;  /* 0x000000ffff0e7224 */ /* 0x002fc600078e0046 */
[----:B------:R-:W-:Y:S01]  /*72660*/  STL.64 [R1+0x6c8], R82 ;  /* 0x0006c85201007387 */ /* 0x000fe20000100a00 */
[----:B--2---:R-:W-:-:S03]  /*72670*/  IMAD.MOV.U32 R15, RZ, RZ, R71 ;  /* 0x000000ffff0f7224 */ /* 0x004fc600078e0047 */
[----:B------:R1:W-:Y:S04]  /*72680*/  STL.64 [R1+0x690], R68 ;  /* 0x0006904401007387 */ /* 0x0003e80000100a00 */
[----:B-1----:R-:W2:Y:S04]  /*72690*/  LDL.LU R68, [R1+0x310] ;  /* 0x0003100001447983 */ /* 0x002ea80000300800 */
[----:B------:R-:W2:Y:S04]  /*726a0*/  LDL.LU R69, [R1+0x314] ;  /* 0x0003140001457983 */ /* 0x000ea80000300800 */
[----:B------:R-:W2:Y:S04]  /*726b0*/  LDL.LU R70, [R1+0x318] ;  /* 0x0003180001467983 */ /* 0x000ea80000300800 */
[----:B------:R-:W2:Y:S01]  /*726c0*/  LDL.LU R71, [R1+0x31c] ;  /* 0x00031c0001477983 */ /* 0x000ea20000300800 */
[C---:B------:R-:W-:Y:S08]  /*726d0*/  HMMA.1688.F32.TF32 R76, R236.reuse, R52, R76 ;  /* 0x00000034ec4c723c */ /* 0x040ff0000008104c */
[----:B------:R-:W-:Y:S01]  /*726e0*/  HMMA.1688.F32.TF32 R72, R236, R48, R72 ;  /* 0x00000030ec48723c */ /* 0x000fe20000081048 */
[----:B------:R-:W-:Y:S04]  /*726f0*/  STL [R1+0x3ca4], R15 ;  /* 0x003ca40f01007387 */ /* 0x000fe80000100800 */
[----:B------:R-:W-:Y:S04]  /*72700*/  STL [R1+0x3ca0], R14 ;  /* 0x003ca00e01007387 */ /* 0x000fe80000100800 */
[----:B------:R-:W3:Y:S04]  /*72710*/  LDL.LU R84, [R1+0x300] ;  /* 0x0003000001547983 */ /* 0x000ee80000300800 */
[----:B------:R-:W3:Y:S03]  /*72720*/  LDL.LU R85, [R1+0x304] ;  /* 0x0003040001557983 */ /* 0x000ee60000300800 */
[----:B------:R-:W-:Y:S01]  /*72730*/  IMAD.MOV.U32 R31, RZ, RZ, R79 ;  /* 0x000000ffff1f7224 */ /* 0x000fe200078e004f */
[----:B------:R-:W3:Y:S01]  /*72740*/  LDL.LU R86, [R1+0x308] ;  /* 0x0003080001567983 */ /* 0x000ee20000300800 */
[----:B------:R-:W-:-:S02]  /*72750*/  IMAD.MOV.U32 R30, RZ, RZ, R78 ;  /* 0x000000ffff1e7224 */ /* 0x000fc400078e004e */
[----:B------:R-:W-:Y:S01]  /*72760*/  IMAD.MOV.U32 R27, RZ, RZ, R77 ;  /* 0x000000ffff1b7224 */ /* 0x000fe200078e004d */
[----:B------:R-:W3:Y:S01]  /*72770*/  LDL.LU R87, [R1+0x30c] ;  /* 0x00030c0001577983 */ /* 0x000ee20000300800 */
[----:B------:R-:W-:-:S03]  /*72780*/  IMAD.MOV.U32 R26, RZ, RZ, R76 ;  /* 0x000000ffff1a7224 */ /* 0x000fc600078e004c */
[----:B------:R-:W-:Y:S01]  /*72790*/  STL [R1+0x3cb4], R31 ;  /* 0x003cb41f01007387 */ /* 0x000fe20000100800 */
[----:B------:R-:W-:-:S03]  /*727a0*/  IMAD.MOV.U32 R34, RZ, RZ, R72 ;  /* 0x000000ffff227224 */ /* 0x000fc600078e0048 */
[----:B------:R-:W-:Y:S01]  /*727b0*/  STL [R1+0x3cb0], R30 ;  /* 0x003cb01e01007387 */ /* 0x000fe20000100800 */
[----:B------:R-:W-:-:S03]  /*727c0*/  IMAD.MOV.U32 R35, RZ, RZ, R73 ;  /* 0x000000ffff237224 */ /* 0x000fc600078e0049 */
[----:B------:R1:W-:Y:S01]  /*727d0*/  STL [R1+0x3cac], R27 ;  /* 0x003cac1b01007387 */ /* 0x0003e20000100800 */
[----:B------:R-:W-:-:S03]  /*727e0*/  IMAD.MOV.U32 R38, RZ, RZ, R74 ;  /* 0x000000ffff267224 */ /* 0x000fc600078e004a */
[----:B------:R4:W-:Y:S01]  /*727f0*/  STL [R1+0x3ca8], R26 ;  /* 0x003ca81a01007387 */ /* 0x0009e20000100800 */
[----:B------:R-:W-:-:S03]  /*72800*/  IMAD.MOV.U32 R39, RZ, RZ, R75 ;  /* 0x000000ffff277224 */ /* 0x000fc600078e004b */
        /* <DEDUP_REMOVED lines=12> */
[----:B------:R-:W-:Y:S04]  /*728d0*/  STL [R1+0x3cc4], R39 ;  /* 0x003cc42701007387 */ /* 0x000fe80000100800 */
[----:B------:R-:W-:Y:S04]  /*728e0*/  STL [R1+0x3cc0], R38 ;  /* 0x003cc02601007387 */ /* 0x000fe80000100800 */
[----:B------:R1:W-:Y:S04]  /*728f0*/  STL [R1+0x3cbc], R35 ;  /* 0x003cbc2301007387 */ /* 0x0003e80000100800 */
[----:B------:R1:W-:Y:S01]  /*72900*/  STL [R1+0x3cb8], R34 ;  /* 0x003cb82201007387 */ /* 0x0003e20000100800 */
[C---:B--2---:R-:W-:Y:S11]  /*72910*/  HMMA.1688.F32.TF32 R68, R236.reuse, R44, R68 ;  /* 0x0000002cec44723c */ /* 0x044ff60000081044 */
[----:B------:R-:W-:Y:S11]  /*72920*/  @!UPT UIADD3 URZ, URZ, URZ, URZ ;  /* 0x0000003f3f3ff290 */ /* 0x000ff6000fffe03f */
[----:B------:R-:W-:Y:S02]  /*72930*/  @!UPT UIADD3 URZ, URZ, URZ, URZ ;  /* 0x0000003f3f3ff290 */ /* 0x000fe4000fffe03f */
[----:B------:R-:W-:Y:S02]  /*72940*/  IMAD.MOV.U32 R42, RZ, RZ, R68 ;  /* 0x000000ffff2a7224 */ /* 0x000fe400078e0044 */
[----:B------:R-:W-:Y:S01]  /*72950*/  IMAD.MOV.U32 R43, RZ, RZ, R69 ;  /* 0x000000ffff2b7224 */ /* 0x000fe200078e0045 */
[----:B------:R-:W2:Y:S01]  /*72960*/  LDL.LU R68, [R1+0x2a0] ;  /* 0x0002a00001447983 */ /* 0x000ea20000300800 */
[----:B------:R-:W-:Y:S02]  /*72970*/  IMAD.MOV.U32 R46, RZ, RZ, R70 ;  /* 0x000000ffff2e7224 */ /* 0x000fe400078e0046 */
[----:B------:R-:W-:Y:S01]  /*72980*/  IMAD.MOV.U32 R47, RZ, RZ, R71 ;  /* 0x000000ffff2f7224 */ /* 0x000fe200078e0047 */
[----:B------:R-:W2:Y:S04]  /*72990*/  LDL.LU R69, [R1+0x2a4] ;  /* 0x0002a40001457983 */ /* 0x000ea80000300800 */
[----:B------:R-:W2:Y:S04]  /*729a0*/  LDL.LU R70, [R1+0x2a8] ;  /* 0x0002a80001467983 */ /* 0x000ea80000300800 */
[----:B------:R-:W2:Y:S01]  /*729b0*/  LDL.LU R71, [R1+0x2ac] ;  /* 0x0002ac0001477983 */ /* 0x000ea20000300800 */
[C---:B---3--:R-:W-:Y:S03]  /*729c0*/  HMMA.1688.F32.TF32 R84, R236.reuse, R40, R84 ;  /* 0x00000028ec54723c */ /* 0x048fe60000081054 */
[----:B------:R-:W-:Y:S05]  /*729d0*/  STL [R1+0x3cd4], R47 ;  /* 0x003cd42f01007387 */ /* 0x000fea0000100800 */
[C---:B----4-:R-:W-:Y:S08]  /*729e0*/  HMMA.1688.F32.TF32 R72, R236.reuse, R28, R72 ;  /* 0x0000001cec48723c */ /* 0x050ff00000081048 */
[C---:B------:R-:W-:Y:S08]  /*729f0*/  HMMA.1688.F32.TF32 R80, R236.reuse, R36, R80 ;  /* 0x00000024ec50723c */ /* 0x040ff00000081050 */
[----:B------:R-:W-:Y:S01]  /*72a00*/  IMAD.MOV.U32 R62, RZ, RZ, R87 ;  /* 0x000000ffff3e7224 */ /* 0x000fe200078e0057 */
[----:B------:R-:W-:Y:S01]  /*72a10*/  STL [R1+0x3cd0], R46 ;  /* 0x003cd02e01007387 */ /* 0x000fe20000100800 */
[----:B------:R-:W-:Y:S01]  /*72a20*/  IMAD.MOV.U32 R54, RZ, RZ, R86 ;  /* 0x000000ffff367224 */ /* 0x000fe200078e0056 */
[----:B------:R-:W-:Y:S01]  /*72a30*/  HMMA.1688.F32.TF32 R76, R236, R32, R76 ;  /* 0x00000020ec4c723c */ /* 0x000fe2000008104c */
[----:B------:R-:W-:Y:S01]  /*72a40*/  IMAD.MOV.U32 R51, RZ, RZ, R85 ;  /* 0x000000ffff337224 */ /* 0x000fe200078e0055 */
[----:B------:R3:W-:Y:S01]  /*72a50*/  STL [R1+0x3ccc], R43 ;  /* 0x003ccc2b01007387 */ /* 0x0007e20000100800 */
[----:B------:R-:W-:-:S03]  /*72a60*/  IMAD.MOV.U32 R50, RZ, RZ, R84 ;  /* 0x000000ffff327224 */ /* 0x000fc600078e0054 */
[----:B------:R4:W-:Y:S07]  /*72a70*/  STL [R1+0x3cc8], R42 ;  /* 0x003cc82a01007387 */ /* 0x0009ee0000100800 */
[----:B------:R-:W-:Y:S01]  /*72a80*/  IMAD.MOV.U32 R58, RZ, RZ, R81 ;  /* 0x000000ffff3a7224 */ /* 0x000fe200078e0051 */
[----:B------:R-:W-:Y:S01]  /*72a90*/  STL [R1+0x3ce4], R62 ;  /* 0x003ce43e01007387 */ /* 0x000fe20000100800 */
[----:B------:R-:W-:-:S03]  /*72aa0*/  IMAD.MOV.U32 R63, RZ, RZ, R80 ;  /* 0x000000ffff3f7224 */ /* 0x000fc600078e0050 */
[----:B------:R-:W-:Y:S01]  /*72ab0*/  STL [R1+0x3ce0], R54 ;  /* 0x003ce03601007387 */ /* 0x000fe20000100800 */
[----:B-1----:R-:W-:-:S03]  /*72ac0*/  IMAD.MOV.U32 R27, RZ, RZ, R72 ;  /* 0x000000ffff1b7224 */ /* 0x002fc600078e0048 */
[----:B------:R1:W-:Y:S01]  /*72ad0*/  STL [R1+0x3cdc], R51 ;  /* 0x003cdc3301007387 */ /* 0x0003e20000100800 */
[----:B------:R-:W-:-:S03]  /*72ae0*/  MOV R26, R73 ;  /* 0x00000049001a7202 */ /* 0x000fc60000000f00 */
[----:B------:R1:W-:Y:S01]  /*72af0*/  STL [R1+0x3cd8], R50 ;  /* 0x003cd83201007387 */ /* 0x0003e20000100800 */
[----:B------:R-:W-:-:S03]  /*72b00*/  IMAD.MOV.U32 R15, RZ, RZ, R74 ;  /* 0x000000ffff0f7224 */ /* 0x000fc600078e004a */
[----:B------:R1:W-:Y:S01]  /*72b10*/  STL [R1+0x3cec], R58 ;  /* 0x003cec3a01007387 */ /* 0x0003e20000100800 */
[----:B------:R-:W-:-:S03]  /*72b20*/  IMAD.MOV.U32 R14, RZ, RZ, R75 ;  /* 0x000000ffff0e7224 */ /* 0x000fc600078e004b */
[----:B------:R1:W-:Y:S01]  /*72b30*/  STL [R1+0x3ce8], R63 ;  /* 0x003ce83f01007387 */ /* 0x0003e20000100800 */
[----:B------:R-:W-:-:S03]  /*72b40*/  IMAD.MOV.U32 R18, RZ, RZ, R76 ;  /* 0x000000ffff127224 */ /* 0x000fc600078e004c */
[----:B------:R-:W3:Y:S01]  /*72b50*/  LDL.LU R72, [R1+0x60] ;  /* 0x0000600001487983 */ /* 0x000ee20000300800 */
[----:B------:R-:W-:-:S03]  /*72b60*/  IMAD.MOV.U32 R19, RZ, RZ, R77 ;  /* 0x000000ffff137224 */ /* 0x000fc600078e004d */
[----:B------:R-:W3:Y:S01]  /*72b70*/  LDL.LU R73, [R1+0x64] ;  /* 0x0000640001497983 */ /* 0x000ee20000300800 */
[----:B------:R-:W-:-:S03]  /*72b80*/  IMAD.MOV.U32 R22, RZ, RZ, R78 ;  /* 0x000000ffff167224 */ /* 0x000fc600078e004e */
[----:B------:R-:W3:Y:S01]  /*72b90*/  LDL.LU R74, [R1+0x68] ;  /* 0x00006800014a7983 */ /* 0x000ee20000300800 */
[----:B------:R-:W-:-:S03]  /*72ba0*/  IMAD.MOV.U32 R23, RZ, RZ, R79 ;  /* 0x000000ffff177224 */ /* 0x000fc600078e004f */
[----:B------:R-:W3:Y:S04]  /*72bb0*/  LDL.LU R75, [R1+0x6c] ;  /* 0x00006c00014b7983 */ /* 0x000ee80000300800 */
[----:B------:R-:W4:Y:S04]  /*72bc0*/  LDL.LU R76, [R1+0x70] ;  /* 0x00007000014c7983 */ /* 0x000f280000300800 */
        /* <DEDUP_REMOVED lines=53> */
[----:B------:R-:W2:Y:S11]  /*72f20*/  LDL.LU R87, [R1+0xac] ;  /* 0x0000ac0001577983 */ /* 0x000eb60000300800 */
        /* <DEDUP_REMOVED lines=9> */
[C---:B---3--:R-:W-:Y:S08]  /*72fc0*/  HMMA.1688.F32.TF32 R72, R240.reuse, R32, R72 ;  /* 0x00000020f048723c */ /* 0x048ff00000081048 */
[C---:B----4-:R-:W-:Y:S08]  /*72fd0*/  HMMA.1688.F32.TF32 R76, R240.reuse, R36, R76 ;  /* 0x00000024f04c723c */ /* 0x050ff0000008104c */
[C---:B------:R-:W-:Y:S08]  /*72fe0*/  HMMA.1688.F32.TF32 R80, R240.reuse, R40, R80 ;  /* 0x00000028f050723c */ /* 0x040ff00000081050 */
[C---:B------:R-:W-:Y:S08]  /*72ff0*/  HMMA.1688.F32.TF32 R88, R240.reuse, R48, R88 ;  /* 0x00000030f058723c */ /* 0x040ff00000081058 */
[----:B------:R-:W-:Y:S08]  /*73000*/  HMMA.1688.F32.TF32 R92, R240, R52, R92 ;  /* 0x00000034f05c723c */ /* 0x000ff0000008105c */
[C---:B------:R-:W-:Y:S08]  /*73010*/  HMMA.1688.F32.TF32 R124, R236.reuse, R20, R124 ;  /* 0x00000014ec7c723c */ /* 0x040ff0000008107c */
[C---:B------:R-:W-:Y:S08]  /*73020*/  HMMA.1688.F32.TF32 R120, R236.reuse, R16, R120 ;  /* 0x00000010ec78723c */ /* 0x040ff00000081078 */
[C---:B------:R-:W-:Y:S08]  /*73030*/  HMMA.1688.F32.TF32 R108, R236.reuse, R248, R108 ;  /* 0x000000f8ec6c723c */ /* 0x040ff0000008106c */
[C---:B------:R-:W-:Y:S08]  /*73040*/  HMMA.1688.F32.TF32 R116, R236.reuse, R12, R116 ;  /* 0x0000000cec74723c */ /* 0x040ff00000081074 */
[----:B------:R-:W-:Y:S01]  /*73050*/  HMMA.1688.F32.TF32 R112, R236, R8, R112 ;  /* 0x00000008ec70723c */ /* 0x000fe20000081070 */
[----:B------:R-:W-:-:S07]  /*73060*/  IMAD.MOV.U32 R39, RZ, RZ, R126 ;  /* 0x000000ffff277224 */ /* 0x000fce00078e007e */
[----:B------:R-:W-:Y:S01]  /*73070*/  HMMA.1688.F32.TF32 R236, R236, R4, R104 ;  /* 0x00000004ecec723c */ /* 0x000fe20000081068 */
[----:B------:R-:W-:Y:S02]  /*73080*/  IMAD.MOV.U32 R38, RZ, RZ, R127 ;  /* 0x000000ffff267224 */ /* 0x000fe400078e007f */
[----:B------:R-:W-:Y:S01]  /*73090*/  IMAD.MOV.U32 R43, RZ, RZ, R124 ;  /* 0x000000ffff2b7224 */ /* 0x000fe200078e007c */
[----:B------:R-:W3:Y:S01]  /*730a0*/  LDL.LU.64 R126, [R1+0x3e98] ;  /* 0x003e9800017e7983 */ /* 0x000ee20000300a00 */
[----:B------:R-:W-:Y:S02]  /*730b0*/  IMAD.MOV.U32 R42, RZ, RZ, R125 ;  /* 0x000000ffff2a7224 */ /* 0x000fe400078e007d */
[----:B------:R-:W-:Y:S01]  /*730c0*/  IMAD.MOV.U32 R47, RZ, RZ, R122 ;  /* 0x000000ffff2f7224 */ /* 0x000fe200078e007a */
[----:B------:R-:W3:Y:S01]  /*730d0*/  LDL.LU.64 R124, [R1+0x3e90] ;  /* 0x003e9000017c7983 */ /* 0x000ee20000300a00 */
[----:B------:R-:W-:Y:S01]  /*730e0*/  IMAD.MOV.U32 R46, RZ, RZ, R123 ;  /* 0x000000ffff2e7224 */ /* 0x000fe200078e007b */
[----:B------:R-:W-:Y:S01]  /*730f0*/  HMMA.1688.F32.TF32 R96, R240, R56, R96 ;  /* 0x00000038f060723c */ /* 0x000fe20000081060 */
[----:B-1----:R-:W-:Y:S01]  /*73100*/  IMAD.MOV.U32 R51, RZ, RZ, R120 ;  /* 0x000000ffff337224 */ /* 0x002fe200078e0078 */
[----:B------:R-:W4:Y:S01]  /*73110*/  LDL.LU.64 R122, [R1+0x3e88] ;  /* 0x003e8800017a7983 */ /* 0x000f220000300a00 */
[----:B------:R-:W-:-:S02]  /*73120*/  IMAD.MOV.U32 R50, RZ, RZ, R121 ;  /* 0x000000ffff327224 */ /* 0x000fc400078e0079 */
[----:B------:R-:W-:Y:S01]  /*73130*/  IMAD.MOV.U32 R62, RZ, RZ, R118 ;  /* 0x000000ffff3e7224 */ /* 0x000fe200078e0076 */
[----:B------:R-:W4:Y:S01]  /*73140*/  LDL.LU.64 R120, [R1+0x3e80] ;  /* 0x003e800001787983 */ /* 0x000f220000300a00 */
[----:B------:R-:W-:Y:S02]  /*73150*/  IMAD.MOV.U32 R54, RZ, RZ, R119 ;  /* 0x000000ffff367224 */ /* 0x000fe400078e0077 */
[----:B------:R-:W-:Y:S01]  /*73160*/  IMAD.MOV.U32 R58, RZ, RZ, R116 ;  /* 0x000000ffff3a7224 */ /* 0x000fe200078e0074 */
[----:B------:R-:W3:Y:S01]  /*73170*/  LDL.LU.64 R118, [R1+0x3e78] ;  /* 0x003e780001767983 */ /* 0x000ee20000300a00 */
[C---:B------:R-:W-:Y:S01]  /*73180*/  HMMA.1688.F32.TF32 R100, R240.reuse, R60, R100 ;  /* 0x0000003cf064723c */ /* 0x040fe20000081064 */
[----:B------:R-:W-:Y:S02]  /*73190*/  IMAD.MOV.U32 R63, RZ, RZ, R117 ;  /* 0x000000ffff3f7224 */ /* 0x000fe400078e0075 */
[----:B------:R-:W3:Y:S04]  /*731a0*/  LDL.LU.64 R116, [R1+0x3e70] ;  /* 0x003e700001747983 */ /* 0x000ee80000300a00 */
[----:B------:R-:W-:Y:S04]  /*731b0*/  STL.64 [R1+0x510], R112 ;  /* 0x0005107001007387 */ /* 0x000fe80000100a00 */
[----:B------:R1:W-:Y:S01]  /*731c0*/  STL.64 [R1+0x518], R114 ;  /* 0x0005187201007387 */ /* 0x0003e20000100a00 */
[C---:B--2---:R-:W-:Y:S03]  /*731d0*/  HMMA.1688.F32.TF32 R84, R240.reuse, R44, R84 ;  /* 0x0000002cf054723c */ /* 0x044fe60000081054 */
[----:B-1----:R-:W2:Y:S04]  /*731e0*/  LDL.LU.64 R114, [R1+0x3e68] ;  /* 0x003e680001727983 */ /* 0x002ea80000300a00 */
[----:B------:R-:W2:Y:S04]  /*731f0*/  LDL.LU.64 R112, [R1+0x3e60] ;  /* 0x003e600001707983 */ /* 0x000ea80000300a00 */
[----:B------:R-:W-:Y:S04]  /*73200*/  STL.64 [R1+0x4f0], R108 ;  /* 0x0004f06c01007387 */ /* 0x000fe80000100a00 */
[----:B------:R1:W-:Y:S04]  /*73210*/  STL.64 [R1+0x4f8], R110 ;  /* 0x0004f86e01007387 */ /* 0x0003e80000100a00 */
[----:B-1----:R-:W2:Y:S04]  /*73220*/  LDL.LU.64 R110, [R1+0x3e58] ;  /* 0x003e5800016e7983 */ /* 0x002ea80000300a00 */
[----:B------:R-:W2:Y:S04]  /*73230*/  LDL.LU.64 R108, [R1+0x3e50] ;  /* 0x003e5000016c7983 */ /* 0x000ea80000300a00 */
[----:B------:R-:W2:Y:S04]  /*73240*/  LDL.LU.64 R106, [R1+0x3e48] ;  /* 0x003e4800016a7983 */ /* 0x000ea80000300a00 */
[----:B------:R-:W2:Y:S04]  /*73250*/  LDL.LU.64 R104, [R1+0x3e40] ;  /* 0x003e400001687983 */ /* 0x000ea80000300a00 */
[----:B------:R1:W-:Y:S04]  /*73260*/  STL.64 [R1+0x4c0], R236 ;  /* 0x0004c0ec01007387 */ /* 0x0003e80000100a00 */
[----:B------:R1:W-:Y:S04]  /*73270*/  STL.64 [R1+0x4c8], R238 ;  /* 0x0004c8ee01007387 */ /* 0x0003e80000100a00 */
[----:B-1----:R-:W2:Y:S04]  /*73280*/  LDL.LU R236, [R1+0x10] ;  /* 0x0000100001ec7983 */ /* 0x002ea80000300800 */
[----:B------:R-:W2:Y:S04]  /*73290*/  LDL.LU R237, [R1+0x14] ;  /* 0x0000140001ed7983 */ /* 0x000ea80000300800 */
[----:B------:R-:W2:Y:S04]  /*732a0*/  LDL.LU R238, [R1+0x18] ;  /* 0x0000180001ee7983 */ /* 0x000ea80000300800 */
[----:B------:R-:W2:Y:S04]  /*732b0*/  LDL.LU R239, [R1+0x1c] ;  /* 0x00001c0001ef7983 */ /* 0x000ea80000300800 */
[----:B------:R-:W-:Y:S04]  /*732c0*/  STL.64 [R1+0x4b0], R100 ;  /* 0x0004b06401007387 */ /* 0x000fe80000100a00 */
[----:B------:R1:W-:Y:S01]  /*732d0*/  STL.64 [R1+0x4b8], R102 ;  /* 0x0004b86601007387 */ /* 0x0003e20000100a00 */
[C---:B------:R-:W-:Y:S03]  /*732e0*/  HMMA.1688.F32.TF32 R68, R240.reuse, R28, R68 ;  /* 0x0000001cf044723c */ /* 0x040fe60000081044 */
        /* <DEDUP_REMOVED lines=32> */
[----:B-1----:R-:W4:Y:S04]  /*734f0*/  LDL.LU.64 R70, [R1+0x3db8] ;  /* 0x003db80001467983 */ /* 0x002f280000300a00 */
[----:B------:R-:W4:Y:S01]  /*73500*/  LDL.LU.64 R68, [R1+0x3db0] ;  /* 0x003db00001447983 */ /* 0x000f220000300a00 */
[C---:B--2---:R-:W-:Y:S11]  /*73510*/  HMMA.1688.F32.TF32 R236, R240.reuse, R24, R236 ;  /* 0x00000018f0ec723c */ /* 0x044ff600000810ec */
[----:B------:R-:W-:Y:S11]  /*73520*/  @!UPT UIADD3 URZ, URZ, URZ, URZ ;  /* 0x0000003f3f3ff290 */ /* 0x000ff6000fffe03f */
[----:B------:R-:W-:Y:S01]  /*73530*/  @!UPT UIADD3 URZ, URZ, URZ, URZ ;  /* 0x0000003f3f3ff290 */ /* 0x000fe2000fffe03f */
[----:B------:R-:W-:Y:S04]  /*73540*/  STL.64 [R1+0x3a0], R236 ;  /* 0x0003a0ec01007387 */ /* 0x000fe80000100a00 */
[----:B------:R4:W-:Y:S01]  /*73550*/  STL.64 [R1+0x3a8], R238 ;  /* 0x0003a8ee01007387 */ /* 0x0009e20000100a00 */
[C---:B---3--:R-:W-:Y:S08]  /*73560*/  HMMA.1688.F32.TF32 R80, R240.reuse, R8, R80 ;  /* 0x00000008f050723c */ /* 0x048ff00000081050 */
[C---:B----4-:R-:W-:Y:S08]  /*73570*/  HMMA.1688.F32.TF32 R236, R240.reuse, R20, R68 ;  /* 0x00000014f0ec723c */ /* 0x050ff00000081044 */
[C---:B------:R-:W-:Y:S01]  /*73580*/  HMMA.1688.F32.TF32 R68, R240.reuse, R16, R72 ;  /* 0x00000010f044723c */ /* 0x040fe20000081048 */
[----:B------:R-:W-:Y:S04]  /*73590*/  LDS R72, [R0+0x104080] ;  /* 0x1040800000487984 */ /* 0x000fe80000000800 */
[----:B------:R-:W-:Y:S04]  /*735a0*/  LDS R74, [R0+0x104880] ;  /* 0x10488000004a7984 */ /* 0x000fe80000000800 */
[----:B------:R-:W-:Y:S04]  /*735b0*/  LDS R73, [R2+0x104080] ;  /* 0x1040800002497984 */ /* 0x000fe80000000800 */
[----:B------:R-:W1:Y:S04]  /*735c0*/  LDS R75, [R2+0x104880] ;  /* 0x10488000024b7984 */ /* 0x000e680000000800 */
[----:B------:R-:W-:Y:S04]  /*735d0*/  STL.64 [R1+0x390], R236 ;  /* 0x000390ec01007387 */ /* 0x000fe80000100a00 */
[----:B------:R-:W-:Y:S04]  /*735e0*/  STL.64 [R1+0x398], R238 ;  /* 0x000398ee01007387 */ /* 0x000fe80000100a00 */
[----:B------:R-:W-:Y:S04]  /*735f0*/  STL.64 [R1+0x380], R68 ;  /* 0x0003804401007387 */ /* 0x000fe80000100a00 */
[----:B------:R2:W-:Y:S02]  /*73600*/  STL.64 [R1+0x388], R70 ;  /* 0x0003884601007387 */ /* 0x0005e40000100a00 */
[C---:B--2---:R-:W-:Y:S08]  /*73610*/  HMMA.1688.F32.TF32 R68, R240.reuse, R12, R76 ;  /* 0x0000000cf044723c */ /* 0x044ff0000008104c */
[----:B------:R-:W-:Y:S11]  /*73620*/  HMMA.1688.F32.TF32 R76, R240, R248, R84 ;  /* 0x000000f8f04c723c */ /* 0x000ff60000081054 */
[----:B------:R-:W-:Y:S04]  /*73630*/  @!UPT UIADD3 URZ, URZ, URZ, URZ ;  /* 0x0000003f3f3ff290 */ /* 0x000fe8000fffe03f */
[----:B------:R-:W-:Y:S04]  /*73640*/  STL.64 [R1+0x370], R68 ;  /* 0x0003704401007387 */ /* 0x000fe80000100a00 */
[----:B------:R-:W-:Y:S04]  /*73650*/  STL.64 [R1+0x378], R70 ;  /* 0x0003784601007387 */ /* 0x000fe80000100a00 */
[----:B------:R-:W-:Y:S04]  /*73660*/  STL.64 [R1+0x360], R80 ;  /* 0x0003605001007387 */ /* 0x000fe80000100a00 */
[----:B------:R-:W-:Y:S04]  /*73670*/  STL.64 [R1+0x368], R82 ;  /* 0x0003685201007387 */ /* 0x000fe80000100a00 */
[----:B------:R-:W-:Y:S04]  /*73680*/  STL.64 [R1+0x350], R76 ;  /* 0x0003504c01007387 */ /* 0x000fe80000100a00 */
[----:B------:R1:W-:Y:S02]  /*73690*/  STL.64 [R1+0x358], R78 ;  /* 0x0003584e01007387 */ /* 0x0003e40000100a00 */
[----:B-1----:R-:W-:Y:S08]  /*736a0*/  HMMA.1688.F32.TF32 R76, R72, R60, R92 ;  /* 0x0000003c484c723c */ /* 0x002ff0000008105c */
[----:B------:R-:W-:Y:S11]  /*736b0*/  HMMA.1688.F32.TF32 R68, R240, R4, R88 ;  /* 0x00000004f044723c */ /* 0x000ff60000081058 */
[----:B------:R-:W-:Y:S05]  /*736c0*/  @!UPT UIADD3 URZ, URZ, URZ, URZ ;  /* 0x0000003f3f3ff290 */ /* 0x000fea000fffe03f */
[----:B------:R-:W-:Y:S02]  /*736d0*/  IMAD.MOV.U32 R251, RZ, RZ, R76 ;  /* 0x000000fffffb7224 */ /* 0x000fe400078e004c */
[----:B------:R-:W-:Y:S02]  /*736e0*/  IMAD.MOV.U32 R10, RZ, RZ, R77 ;  /* 0x000000ffff0a7224 */ /* 0x000fe400078e004d */
[----:B------:R-:W-:Y:S02]  /*736f0*/  IMAD.MOV.U32 R11, RZ, RZ, R78 ;  /* 0x000000ffff0b7224 */ /* 0x000fe400078e004e */
[----:B------:R-:W-:Y:S02]  /*73700*/  IMAD.MOV.U32 R7, RZ, RZ, R79 ;  /* 0x000000ffff077224 */ /* 0x000fe400078e004f */
[----:B------:R-:W-:Y:S01]  /*73710*/  HMMA.1688.F32.TF32 R76, R72, R56, R96 ;  /* 0x00000038484c723c */ /* 0x000fe20000081060 */
[----:B------:R-:W-:Y:S02]  /*73720*/  IMAD.MOV.U32 R250, RZ, RZ, R71 ;  /* 0x000000fffffa7224 */ /* 0x000fe400078e0047 */
[----:B------:R-:W-:Y:S01]  /*73730*/  IMAD.MOV.U32 R6, RZ, RZ, R70 ;  /* 0x000000ffff067224 */ /* 0x000fe200078e0046 */
[----:B------:R-:W-:Y:S04]  /*73740*/  STL.64 [R1+0x340], R68 ;  /* 0x0003404401007387 */ /* 0x000fe80000100a00 */
[----:B------:R1:W-:Y:S04]  /*73750*/  STL [R1+0x3c24], R250 ;  /* 0x003c24fa01007387 */ /* 0x0003e80000100800 */
[----:B------:R2:W-:Y:S04]  /*73760*/  STL [R1+0x3c20], R6 ;  /* 0x003c200601007387 */ /* 0x0005e80000100800 */
[----:B------:R-:W-:Y:S04]  /*73770*/  STL [R1+0x3c34], R7 ;  /* 0x003c340701007387 */ /* 0x000fe80000100800 */
[----:B------:R-:W-:Y:S04]  /*73780*/  STL [R1+0x3c30], R11 ;  /* 0x003c300b01007387 */ /* 0x000fe80000100800 */
[----:B------:R-:W-:Y:S01]  /*73790*/  STL [R1+0x3c2c], R10 ;  /* 0x003c2c0a01007387 */ /* 0x000fe20000100800 */
[----:B-1----:R-:W-:-:S02]  /*737a0*/  IMAD.MOV.U32 R250, RZ, RZ, R78 ;  /* 0x000000fffffa7224 */ /* 0x002fc400078e004e */
[----:B--2---:R-:W-:Y:S01]  /*737b0*/  IMAD.MOV.U32 R6, RZ, RZ, R79 ;  /* 0x000000ffff067224 */ /* 0x004fe200078e004f */
[----:B------:R-:W-:Y:S04]  /*737c0*/  STL [R1+0x3c28], R251 ;  /* 0x003c28fb01007387 */ /* 0x000fe80000100800 */
[----:B------:R1:W-:Y:S01]  /*737d0*/  STL.64 [R1+0x320], R76 ;  /* 0x0003204c01007387 */ /* 0x0003e20000100a00 */
[C---:B------:R-:W-:Y:S03]  /*737e0*/  HMMA.1688.F32.TF32 R84, R72.reuse, R44, R108 ;  /* 0x0000002c4854723c */ /* 0x040fe6000008106c */
[----:B------:R-:W-:Y:S04]  /*737f0*/  LDS R68, [R3+0x104080] ;  /* 0x1040800003447984 */ /* 0x000fe80000000800 */
[----:B------:R-:W-:Y:S01]  /*73800*/  LDS R70, [R3+0x104880] ;  /* 0x1048800003467984 */ /* 0x000fe20000000800 */
[C---:B-1----:R-:W-:Y:S03]  /*73810*/  HMMA.1688.F32.TF32 R76, R72.reuse, R52, R100 ;  /* 0x00000034484c723c */ /* 0x042fe60000081064 */
[----:B------:R-:W-:Y:S04]  /*73820*/  LDS R69, [R252+0x104080] ;  /* 0x10408000fc457984 */ /* 0x000fe80000000800 */
[----:B------:R-:W1:Y:S11]  /*73830*/  LDS R71, [R252+0x104880] ;  /* 0x10488000fc477984 */ /* 0x000e760000000800 */
[----:B------:R-:W-:Y:S06]  /*73840*/  @!UPT UIADD3 URZ, URZ, URZ, URZ ;  /* 0x0000003f3f3ff290 */ /* 0x000fec000fffe03f */
[----:B------:R-:W-:Y:S02]  /*73850*/  IMAD.MOV.U32 R7, RZ, RZ, R76 ;  /* 0x000000ffff077224 */ /* 0x000fe400078e004c */
[----:B------:R-:W-:Y:S02]  /*73860*/  IMAD.MOV.U32 R11, RZ, RZ, R77 ;  /* 0x000000ffff0b7224 */ /* 0x000fe400078e004d */
[----:B------:R-:W-:Y:S02]  /*73870*/  IMAD.MOV.U32 R10, RZ, RZ, R78 ;  /* 0x000000ffff0a7224 */ /* 0x000fe400078e004e */
[----:B------:R-:W-:Y:S02]  /*73880*/  IMAD.MOV.U32 R251, RZ, RZ, R79 ;  /* 0x000000fffffb7224 */ /* 0x000fe400078e004f */
[C---:B------:R-:W-:Y:S08]  /*73890*/  HMMA.1688.F32.TF32 R76, R72.reuse, R48, R104 ;  /* 0x00000030484c723c */ /* 0x040ff00000081068 */
[C---:B------:R-:W-:Y:S11]  /*738a0*/  HMMA.1688.F32.TF32 R80, R72.reuse, R40, R112 ;  /* 0x000000284850723c */ /* 0x040ff60000081070 */
[----:B------:R-:W-:Y:S04]  /*738b0*/  @!UPT UIADD3 URZ, URZ, URZ, URZ ;  /* 0x0000003f3f3ff290 */ /* 0x000fe8000fffe03f */
[----:B------:R-:W-:Y:S04]  /*738c0*/  STL.64 [R1+0x300], R76 ;  /* 0x0003004c01007387 */ /* 0x000fe80000100a00 */
[----:B------:R2:W-:Y:S02]  /*738d0*/  STL.64 [R1+0x308], R78 ;  /* 0x0003084e01007387 */ /* 0x0005e40000100a00 */
[C---:B--2---:R-:W-:Y:S02]  /*738e0*/  HMMA.1688.F32.TF32 R76, R72.reuse, R36, R116 ;  /* 0x00000024484c723c */ /* 0x044fe40000081074 */
[----:B------:R-:W-:Y:S04]  /*738f0*/  STL.64 [R1+0x2f0], R84 ;  /* 0x0002f05401007387 */ /* 0x000fe80000100a00 */
[----:B------:R2:W-:Y:S04]  /*73900*/  STL.64 [R1+0x2f8], R86 ;  /* 0x0002f85601007387 */ /* 0x0005e80000100a00 */
[----:B------:R-:W-:Y:S04]  /*73910*/  STL.64 [R1+0x2e0], R80 ;  /* 0x0002e05001007387 */ /* 0x000fe80000100a00 */
[----:B------:R3:W-:Y:S01]  /*73920*/  STL.64 [R1+0x2e8], R82 ;  /* 0x0002e85201007387 */ /* 0x0007e20000100a00 */
[C---:B--2---:R-:W-:Y:S08]  /*73930*/  HMMA.1688.F32.TF32 R84, R72.reuse, R32, R120 ;  /* 0x000000204854723c */ /* 0x044ff00000081078 */
[----:B------:R-:W-:Y:S01]  /*73940*/  STL.64 [R1+0x2d0], R76 ;  /* 0x0002d04c01007387 */ /* 0x000fe20000100a00 */
[C---:B---3--:R-:W-:Y:S03]  /*73950*/  HMMA.1688.F32.TF32 R80, R72.reuse, R28, R124 ;  /* 0x0000001c4850723c */ /* 0x048fe6000008107c */
[----:B------:R2:W-:Y:S05]  /*73960*/  STL.64 [R1+0x2d8], R78 ;  /* 0x0002d84e01007387 */ /* 0x0005ea0000100a00 */
[C---:B--2---:R-:W-:Y:S06]  /*73970*/  HMMA.1688.F32.TF32 R76, R72.reuse, R24, R128 ;  /* 0x00000018484c723c */ /* 0x044fec0000081080 */
[----:B------:R-:W-:Y:S04]  /*73980*/  STL.64 [R1+0x2c0], R84 ;  /* 0x0002c05401007387 */ /* 0x000fe80000100a00 */
[----:B------:R2:W-:Y:S05]  /*73990*/  STL.64 [R1+0x2c8], R86 ;  /* 0x0002c85601007387 */ /* 0x0005ea0000100a00 */
[----:B------:R-:W-:Y:S04]  /*739a0*/  STL.64 [R1+0x2b0], R80 ;  /* 0x0002b05001007387 */ /* 0x000fe80000100a00 */
[----:B------:R3:W-:Y:S01]  /*739b0*/  STL.64 [R1+0x2b8], R82 ;  /* 0x0002b85201007387 */ /* 0x0007e20000100a00 */
[C---:B--2---:R-:W-:Y:S03]  /*739c0*/  HMMA.1688.F32.TF32 R84, R72.reuse, R20, R132 ;  /* 0x000000144854723c */ /* 0x044fe60000081084 */
[----:B------:R-:W-:Y:S05]  /*739d0*/  STL.64 [R1+0x2a0], R76 ;  /* 0x0002a04c01007387 */ /* 0x000fea0000100a00 */
[C---:B---3--:R-:W-:Y:S01]  /*739e0*/  HMMA.1688.F32.TF32 R80, R72.reuse, R16, R136 ;  /* 0x000000104850723c */ /* 0x048fe20000081088 */
[----:B------:R2:W-:Y:S07]  /*739f0*/  STL.64 [R1+0x2a8], R78 ;  /* 0x0002a84e01007387 */ /* 0x0005ee0000100a00 */
[C---:B--2---:R-:W-:Y:S07]  /*73a00*/  HMMA.1688.F32.TF32 R76, R72.reuse, R12, R140 ;  /* 0x0000000c484c723c */ /* 0x044fee000008108c */
[----:B------:R-:W-:Y:S04]  /*73a10*/  STL.64 [R1+0x290], R84 ;  /* 0x0002905401007387 */ /* 0x000fe80000100a00 */
[----:B------:R2:W-:Y:S04]  /*73a20*/  STL.64 [R1+0x298], R86 ;  /* 0x0002985601007387 */ /* 0x0005e80000100a00 */
[----:B------:R-:W-:Y:S04]  /*73a30*/  STL.64 [R1+0x280], R80 ;  /* 0x0002805001007387 */ /* 0x000fe80000100a00 */
[----:B------:R3:W-:Y:S01]  /*73a40*/  STL.64 [R1+0x288], R82 ;  /* 0x0002885201007387 */ /* 0x0007e20000100a00 */
[C---:B--2---:R-:W-:Y:S03]  /*73a50*/  HMMA.1688.F32.TF32 R84, R72.reuse, R8, R144 ;  /* 0x000000084854723c */ /* 0x044fe60000081090 */
[----:B------:R-:W-:Y:S05]  /*73a60*/  STL.64 [R1+0x270], R76 ;  /* 0x0002704c01007387 */ /* 0x000fea0000100a00 */
[----:B---3--:R-:W-:Y:S01]  /*73a70*/  HMMA.1688.F32.TF32 R80, R72, R248, R148 ;  /* 0x000000f84850723c */ /* 0x008fe20000081094 */
[----:B------:R2:W-:Y:S01]  /*73a80*/  STL.64 [R1+0x278], R78 ;  /* 0x0002784e01007387 */ /* 0x0005e20000100a00 */
[----:B------:R-:W-:-:S02]  /*73a90*/  IMAD.MOV.U32 R240, RZ, RZ, R227 ;  /* 0x000000fffff07224 */ /* 0x000fc400078e00e3 */
[----:B------:R-:W-:Y:S01]  /*73aa0*/  IMAD.MOV.U32 R241, RZ, RZ, R220 ;  /* 0x000000fffff17224 */ /* 0x000fe200078e00dc */
[----:B------:R-:W-:Y:S01]  /*73ab0*/  LDS R148, [R3+0x104100] ;  /* 0x1041000003947984 */ /* 0x000fe20000000800 */
[----:B------:R-:W-:Y:S02]  /*73ac0*/  IMAD.MOV.U32 R242, RZ, RZ, R221 ;  /* 0x000000fffff27224 */ /* 0x000fe400078e00dd */
[----:B------:R-:W-:Y:S01]  /*73ad0*/  IMAD.MOV.U32 R243, RZ, RZ, R222 ;  /* 0x000000fffff37224 */ /* 0x000fe200078e00de */
[----:B------:R-:W-:Y:S01]  /*73ae0*/  LDS R150, [R3+0x104900] ;  /* 0x1049000003967984 */ /* 0x000fe20000000800 */
[----:B--2---:R-:W-:Y:S05]  /*73af0*/  HMMA.1688.F32.TF32 R76, R72, R4, R152 ;  /* 0x00000004484c723c */ /* 0x004fea0000081098 */
[----:B------:R-:W-:Y:S04]  /*73b00*/  STL.64 [R1+0x260], R84 ;  /* 0x0002605401007387 */ /* 0x000fe80000100a00 */
[----:B------:R-:W-:Y:S01]  /*73b10*/  STL.64 [R1+0x268], R86 ;  /* 0x0002685601007387 */ /* 0x000fe20000100a00 */
[----:B-1----:R-:W-:Y:S03]  /*73b20*/  HMMA.1688.F32.TF32 R72, R68, R60, R156 ;  /* 0x0000003c4448723c */ /* 0x002fe6000008109c */
[----:B------:R-:W-:Y:S04]  /*73b30*/  STL.64 [R1+0x250], R80 ;  /* 0x0002505001007387 */ /* 0x000fe80000100a00 */
[----:B------:R1:W-:Y:S01]  /*73b40*/  STL.64 [R1+0x258], R82 ;  /* 0x0002585201007387 */ /* 0x0003e20000100a00 */
[----:B------:R-:W-:-:S02]  /*73b50*/  IMAD.MOV.U32 R88, RZ, RZ, R223 ;  /* 0x000000ffff587224 */ /* 0x000fc400078e00df */
[----:B------:R-:W-:Y:S01]  /*73b60*/  IMAD.MOV.U32 R89, RZ, RZ, R231 ;  /* 0x000000ffff597224 */ /* 0x000fe200078e00e7 */
[----:B------:R-:W-:Y:S01]  /*73b70*/  LDS R149, [R252+0x104100] ;  /* 0x10410000fc957984 */ /* 0x000fe20000000800 */
[----:B------:R-:W-:Y:S02]  /*73b80*/  IMAD.MOV.U32 R90, RZ, RZ, R235 ;  /* 0x000000ffff5a7224 */ /* 0x000fe400078e00eb */
[----:B------:R-:W-:Y:S01]  /*73b90*/  IMAD.MOV.U32 R91, RZ, RZ, R67 ;  /* 0x000000ffff5b7224 */ /* 0x000fe200078e0043 */
[----:B------:R-:W-:Y:S01]  /*73ba0*/  LDS R151, [R252+0x104900] ;  /* 0x10490000fc977984 */ /* 0x000fe20000000800 */
[C---:B-1----:R-:W-:Y:S03]  /*73bb0*/  HMMA.1688.F32.TF32 R80, R68.reuse, R56, R160 ;  /* 0x000000384450723c */ /* 0x042fe600000810a0 */
[----:B------:R-:W-:Y:S04]  /*73bc0*/  STL.64 [R1+0x240], R76 ;  /* 0x0002404c01007387 */ /* 0x000fe80000100a00 */
[----:B------:R1:W-:Y:S02]  /*73bd0*/  STL.64 [R1+0x248], R78 ;  /* 0x0002484e01007387 */ /* 0x0003e40000100a00 */
[C---:B-1----:R-:W-:Y:S02]  /*73be0*/  HMMA.1688.F32.TF32 R76, R68.reuse, R52, R164 ;  /* 0x00000034444c723c */ /* 0x042fe400000810a4 */
[----:B------:R-:W-:Y:S04]  /*73bf0*/  STL.64 [R1+0x230], R72 ;  /* 0x0002304801007387 */ /* 0x000fe80000100a00 */
[----:B------:R1:W-:Y:S08]  /*73c00*/  STL.64 [R1+0x238], R74 ;  /* 0x0002384a01007387 */ /* 0x0003f00000100a00 */
[----:B------:R-:W-:Y:S04]  /*73c10*/  STL.64 [R1+0x220], R80 ;  /* 0x0002205001007387 */ /* 0x000fe80000100a00 */
[----:B------:R2:W-:Y:S01]  /*73c20*/  STL.64 [R1+0x228], R82 ;  /* 0x0002285201007387 */ /* 0x0005e20000100a00 */
[C---:B-1----:R-:W-:Y:S04]  /*73c30*/  HMMA.1688.F32.TF32 R72, R68.reuse, R48, R168 ;  /* 0x000000304448723c */ /* 0x042fe800000810a8 */
[----:B------:R-:W-:Y:S04]  /*73c40*/  STL.64 [R1+0x210], R76 ;  /* 0x0002104c01007387 */ /* 0x000fe80000100a00 */
[C---:B--2---:R-:W-:Y:S01]  /*73c50*/  HMMA.1688.F32.TF32 R80, R68.reuse, R44, R172 ;  /* 0x0000002c4450723c */ /* 0x044fe200000810ac */
[----:B------:R1:W-:Y:S07]  /*73c60*/  STL.64 [R1+0x218], R78 ;  /* 0x0002184e01007387 */ /* 0x0003ee0000100a00 */
[C---:B-1----:R-:W-:Y:S07]  /*73c70*/  HMMA.1688.F32.TF32 R76, R68.reuse, R40, R176 ;  /* 0x00000028444c723c */ /* 0x042fee00000810b0 */
[----:B------:R-:W-:Y:S04]  /*73c80*/  STL.64 [R1+0x200], R72 ;  /* 0x0002004801007387 */ /* 0x000fe80000100a00 */
[----:B------:R1:W-:Y:S04]  /*73c90*/  STL.64 [R1+0x208], R74 ;  /* 0x0002084a01007387 */ /* 0x0003e80000100a00 */
[----:B------:R-:W-:Y:S04]  /*73ca0*/  STL.64 [R1+0x1f0], R80 ;  /* 0x0001f05001007387 */ /* 0x000fe80000100a00 */
[----:B------:R2:W-:Y:S01]  /*73cb0*/  STL.64 [R1+0x1f8], R82 ;  /* 0x0001f85201007387 */ /* 0x0005e20000100a00 */
[C---:B-1----:R-:W-:Y:S03]  /*73cc0*/  HMMA.1688.F32.TF32 R72, R68.reuse, R36, R180 ;  /* 0x000000244448723c */ /* 0x042fe600000810b4 */
[----:B------:R-:W-:Y:S05]  /*73cd0*/  STL.64 [R1+0x1e0], R76 ;  /* 0x0001e04c01007387 */ /* 0x000fea0000100a00 */
        /* <DEDUP_REMOVED lines=13> */
[----:B------:R-:W-:Y:S04]  /*73db0*/  STL.64 [R1+0x1a8], R74 ;  /* 0x0001a84a01007387 */ /* 0x000fe80000100a00 */
[----:B------:R-:W-:Y:S01]  /*73dc0*/  STL.64 [R1+0x190], R80 ;  /* 0x0001905001007387 */ /* 0x000fe20000100a00 */
[C---:B------:R-:W-:Y:S03]  /*73dd0*/  HMMA.1688.F32.TF32 R84, R68.reuse, R12, R204 ;  /* 0x0000000c4454723c */ /* 0x040fe600000810cc */
[----:B------:R1:W-:Y:S04]  /*73de0*/  STL.64 [R1+0x198], R82 ;  /* 0x0001985201007387 */ /* 0x0003e80000100a00 */
[----:B------:R-:W-:Y:S04]  /*73df0*/  LDS R72, [R0+0x104100] ;  /* 0x1041000000487984 */ /* 0x000fe80000000800 */
[----:B------:R-:W-:Y:S04]  /*73e00*/  LDS R74, [R0+0x104900] ;  /* 0x10490000004a7984 */ /* 0x000fe80000000800 */
[----:B------:R-:W-:Y:S01]  /*73e10*/  STL.64 [R1+0x180], R76 ;  /* 0x0001804c01007387 */ /* 0x000fe20000100a00 */
[C---:B-1----:R-:W-:Y:S03]  /*73e20*/  HMMA.1688.F32.TF32 R80, R68.reuse, R248, R212 ;  /* 0x000000f84450723c */ /* 0x042fe600000810d4 */
[----:B------:R1:W-:Y:S04]  /*73e30*/  STL.64 [R1+0x188], R78 ;  /* 0x0001884e01007387 */ /* 0x0003e80000100a00 */
[----:B------:R-:W-:Y:S04]  /*73e40*/  LDS R73, [R2+0x104100] ;  /* 0x1041000002497984 */ /* 0x000fe80000000800 */
[----:B------:R-:W2:Y:S01]  /*73e50*/  LDS R75, [R2+0x104900] ;  /* 0x10490000024b7984 */ /* 0x000ea20000000800 */
[C---:B-1----:R-:W-:Y:S08]  /*73e60*/  HMMA.1688.F32.TF32 R76, R68.reuse, R8, R208 ;  /* 0x00000008444c723c */ /* 0x042ff000000810d0 */
[----:B------:R-:W-:Y:S01]  /*73e70*/  HMMA.1688.F32.TF32 R68, R68, R4, R216 ;  /* 0x000000044444723c */ /* 0x000fe200000810d8 */
[----:B------:R-:W-:Y:S04]  /*73e80*/  STL.64 [R1+0x170], R84 ;  /* 0x0001705401007387 */ /* 0x000fe80000100a00 */
[----:B------:R-:W-:Y:S10]  /*73e90*/  STL.64 [R1+0x178], R86 ;  /* 0x0001785601007387 */ /* 0x000ff40000100a00 */
[----:B------:R1:W-:Y:S04]  /*73ea0*/  STL.64 [R1+0x160], R76 ;  /* 0x0001604c01007387 */ /* 0x0003e80000100a00 */
[----:B------:R3:W-:Y:S04]  /*73eb0*/  STL.64 [R1+0x168], R78 ;  /* 0x0001684e01007387 */ /* 0x0007e80000100a00 */
[----:B------:R4:W-:Y:S01]  /*73ec0*/  STL.64 [R1+0x150], R80 ;  /* 0x0001505001007387 */ /* 0x0009e20000100a00 */
[----:B-1----:R-:W-:-:S03]  /*73ed0*/  IMAD.MOV.U32 R76, RZ, RZ, R66 ;  /* 0x000000ffff4c7224 */ /* 0x002fc600078e0042 */
[----:B------:R1:W-:Y:S01]  /*73ee0*/  STL.64 [R1+0x158], R82 ;  /* 0x0001585201007387 */ /* 0x0003e20000100a00 */
[----:B------:R-:W-:-:S03]  /*73ef0*/  IMAD.MOV.U32 R77, RZ, RZ, R232 ;  /* 0x000000ffff4d7224 */ /* 0x000fc600078e00e8 */
[----:B------:R-:W2:Y:S01]  /*73f00*/  LDL.LU R66, [R1+0x3dac] ;  /* 0x003dac0001427983 */ /* 0x000ea20000300800 */
[----:B---3--:R-:W-:-:S03]  /*73f10*/  IMAD.MOV.U32 R78, RZ, RZ, R64 ;  /* 0x000000ffff4e7224 */ /* 0x008fc600078e0040 */
[----:B------:R-:W-:Y:S01]  /*73f20*/  STL.64 [R1+0x140], R68 ;  /* 0x0001404401007387 */ /* 0x000fe20000100a00 */
[----:B------:R-:W-:-:S03]  /*73f30*/  IMAD.MOV.U32 R79, RZ, RZ, R65 ;  /* 0x000000ffff4f7224 */ /* 0x000fc600078e0041 */
[----:B------:R3:W-:Y:S04]  /*73f40*/  STL.64 [R1+0x148], R70 ;  /* 0x0001484601007387 */ /* 0x0007e80000100a00 */
[----:B------:R-:W3:Y:S04]  /*73f50*/  LDL.LU R232, [R1+0x3da8] ;  /* 0x003da80001e87983 */ /* 0x000ee80000300800 */
[----:B------:R-:W3:Y:S04]  /*73f60*/  LDL.LU R64, [R1+0x3da4] ;  /* 0x003da40001407983 */ /* 0x000ee80000300800 */
[----:B------:R-:W3:Y:S01]  /*73f70*/  LDL.LU R65, [R1+0x3da0] ;  /* 0x003da00001417983 */ /* 0x000ee20000300800 */
[----:B----4-:R-:W-:-:S02]  /*73f80*/  IMAD.MOV.U32 R80, RZ, RZ, R229 ;  /* 0x000000ffff507224 */ /* 0x010fc400078e00e5 */
[----:B------:R-:W-:Y:S01]  /*73f90*/  IMAD.MOV.U32 R81, RZ, RZ, R228 ;  /* 0x000000ffff517224 */ /* 0x000fe200078e00e4 */
[----:B------:R-:W4:Y:S01]  /*73fa0*/  LDL.LU R229, [R1+0x3d9c] ;  /* 0x003d9c0001e57983 */ /* 0x000f220000300800 */
[----:B-1----:R-:W-:Y:S02]  /*73fb0*/  IMAD.MOV.U32 R82, RZ, RZ, R234 ;  /* 0x000000ffff527224 */ /* 0x002fe400078e00ea */
[----:B------:R-:W-:Y:S01]  /*73fc0*/  IMAD.MOV.U32 R83, RZ, RZ, R233 ;  /* 0x000000ffff537224 */ /* 0x000fe200078e00e9 */
[----:B------:R-:W4:Y:S04]  /*73fd0*/  LDL.LU R228, [R1+0x3d98] ;  /* 0x003d980001e47983 */ /* 0x000f280000300800 */
[----:B------:R-:W4:Y:S04]  /*73fe0*/  LDL.LU R234, [R1+0x3d94] ;  /* 0x003d940001ea7983 */ /* 0x000f280000300800 */
[----:B------:R-:W4:Y:S01]  /*73ff0*/  LDL.LU R233, [R1+0x3d90] ;  /* 0x003d900001e97983 */ /* 0x000f220000300800 */
[----:B--2---:R-:W-:-:S02]  /*74000*/  IMAD.MOV.U32 R239, RZ, RZ, R66 ;  /* 0x000000ffffef7224 */ /* 0x004fc400078e0042 */
[----:B---3--:R-:W-:Y:S02]  /*74010*/  IMAD.MOV.U32 R238, RZ, RZ, R232 ;  /* 0x000000ffffee7224 */ /* 0x008fe400078e00e8 */
[----:B------:R-:W-:Y:S02]  /*74020*/  IMAD.MOV.U32 R236, RZ, RZ, R64 ;  /* 0x000000ffffec7224 */ /* 0x000fe400078e0040 */
[----:B------:R-:W2:Y:S01]  /*74030*/  LDL.LU R64, [R1+0x3d8c] ;  /* 0x003d8c0001407983 */ /* 0x000ea20000300800 */
[----:B------:R-:W-:-:S03]  /*74040*/  IMAD.MOV.U32 R237, RZ, RZ, R65 ;  /* 0x000000ffffed7224 */ /* 0x000fc600078e0041 */
[----:B------:R-:W3:Y:S04]  /*74050*/  LDL.LU R65, [R1+0x3d88] ;  /* 0x003d880001417983 */ /* 0x000ee80000300800 */
        /* <DEDUP_REMOVED lines=8> */
[----:B----4-:R-:W-:Y:S02]  /*740e0*/  IMAD.MOV.U32 R100, RZ, RZ, R232 ;  /* 0x000000ffff647224 */ /* 0x010fe400078e00e8 */
        /* <DEDUP_REMOVED lines=21> */
[----:B------:R-:W4:Y:S04]  /*74240*/  LDL.LU R128, [R1] ;  /* 0x0000000001807983 */ /* 0x000f280000300800 */
[----:B------:R-:W4:Y:S04]  /*74250*/  LDL.LU R129, [R1+0x4] ;  /* 0x0000040001817983 */ /* 0x000f280000300800 */
[----:B------:R-:W4:Y:S04]  /*74260*/  LDL.LU R130, [R1+0x8] ;  /* 0x0000080001827983 */ /* 0x000f280000300800 */
[----:B------:R-:W4:Y:S04]  /*74270*/  LDL.LU R131, [R1+0xc] ;  /* 0x00000c0001837983 */ /* 0x000f280000300800 */
[----:B------:R-:W4:Y:S04]  /*74280*/  LDL.LU R124, [R1+0x20] ;  /* 0x00002000017c7983 */ /* 0x000f280000300800 */
[----:B------:R-:W4:Y:S04]  /*74290*/  LDL.LU R125, [R1+0x24] ;  /* 0x00002400017d7983 */ /* 0x000f280000300800 */
[----:B------:R-:W4:Y:S04]  /*742a0*/  LDL.LU R126, [R1+0x28] ;  /* 0x00002800017e7983 */ /* 0x000f280000300800 */
[----:B------:R-:W4:Y:S01]  /*742b0*/  LDL.LU R127, [R1+0x2c] ;  /* 0x00002c00017f7983 */ /* 0x000f220000300800 */
        /* <DEDUP_REMOVED lines=8> */
[----:B--2---:R-:W-:Y:S02]  /*74340*/  IMAD.MOV.U32 R111, RZ, RZ, R232 ;  /* 0x000000ffff6f7224 */ /* 0x004fe400078e00e8 */
[----:B---3--:R-:W-:Y:S02]  /*74350*/  IMAD.MOV.U32 R110, RZ, RZ, R66 ;  /* 0x000000ffff6e7224 */ /* 0x008fe400078e0042 */
[----:B----4-:R-:W-:Y:S02]  /*74360*/  IMAD.MOV.U32 R109, RZ, RZ, R65 ;  /* 0x000000ffff6d7224 */ /* 0x010fe400078e0041 */
[----:B------:R-:W-:Y:S02]  /*74370*/  IMAD.MOV.U32 R108, RZ, RZ, R64 ;  /* 0x000000ffff6c7224 */ /* 0x000fe400078e0040 */
[----:B------:R-:W2:Y:S04]  /*74380*/  LDL.LU R64, [R1+0x3d6c] ;  /* 0x003d6c0001407983 */ /* 0x000ea80000300800 */
[----:B------:R-:W2:Y:S04]  /*74390*/  LDL.LU R65, [R1+0x3d68] ;  /* 0x003d680001417983 */ /* 0x000ea80000300800 */
[----:B------:R-:W2:Y:S04]  /*743a0*/  LDL.LU R66, [R1+0x3d64] ;  /* 0x003d640001427983 */ /* 0x000ea80000300800 */
[----:B------:R-:W3:Y:S04]  /*743b0*/  LDL.LU R232, [R1+0x3d60] ;  /* 0x003d600001e87983 */ /* 0x000ee80000300800 */
[----:B------:R-:W3:Y:S04]  /*743c0*/  LDL.LU R233, [R1+0x3d5c] ;  /* 0x003d5c0001e97983 */ /* 0x000ee80000300800 */
[----:B------:R-:W3:Y:S04]  /*743d0*/  LDL.LU R234, [R1+0x3d58] ;  /* 0x003d580001ea7983 */ /* 0x000ee80000300800 */
[----:B------:R-:W4:Y:S04]  /*743e0*/  LDL.LU R228, [R1+0x3d54] ;  /* 0x003d540001e47983 */ /* 0x000f280000300800 */
[----:B------:R-:W4:Y:S04]  /*743f0*/  LDL.LU R229, [R1+0x3d50] ;  /* 0x003d500001e57983 */ /* 0x000f280000300800 */
[----:B------:R-:W4:Y:S04]  /*74400*/  LDL.LU R230, [R1+0x3d4c] ;  /* 0x003d4c0001e67983 */ /* 0x000f280000300800 */
        /* <DEDUP_REMOVED lines=10> */
[----:B------:R-:W4:Y:S01]  /*744b0*/  LDL.LU R67, [R1+0x3d20] ;  /* 0x003d200001437983 */ /* 0x000f220000300800 */
[C---:B------:R-:W-:Y:S08]  /*744c0*/  HMMA.1688.F32.TF32 R124, R72.reuse, R36, R124 ;  /* 0x00000024487c723c */ /* 0x040ff0000008107c */
[C---:B------:R-:W-:Y:S08]  /*744d0*/  HMMA.1688.F32.TF32 R112, R72.reuse, R24, R112 ;  /* 0x000000184870723c */ /* 0x040ff00000081070 */
[C---:B------:R-:W-:Y:S08]  /*744e0*/  HMMA.1688.F32.TF32 R100, R72.reuse, R12, R100 ;  /* 0x0000000c4864723c */ /* 0x040ff00000081064 */
[C---:B--2---:R-:W-:Y:S08]  /*744f0*/  HMMA.1688.F32.TF32 R68, R72.reuse, R56, R224 ;  /* 0x000000384844723c */ /* 0x044ff000000810e0 */
[C---:B---3--:R-:W-:Y:S08]  /*74500*/  HMMA.1688.F32.TF32 R132, R72.reuse, R60, R220 ;  /* 0x0000003c4884723c */ /* 0x048ff000000810dc */
[C---:B----4-:R-:W-:Y:S11]  /*74510*/  HMMA.1688.F32.TF32 R136, R72.reuse, R52, R228 ;  /* 0x000000344888723c */ /* 0x050ff600000810e4 */
[----:B------:R-:W-:Y:S04]  /*74520*/  @!UPT UIADD3 URZ, URZ, URZ, URZ ;  /* 0x0000003f3f3ff290 */ /* 0x000fe8000fffe03f */
[----:B------:R-:W-:Y:S04]  /*74530*/  STL.64 [R1+0x130], R132 ;  /* 0x0001308401007387 */ /* 0x000fe80000100a00 */
[----:B------:R1:W-:Y:S04]  /*74540*/  STL.64 [R1+0x138], R134 ;  /* 0x0001388601007387 */ /* 0x0003e80000100a00 */
[----:B------:R-:W-:Y:S04]  /*74550*/  STL.64 [R1+0x120], R68 ;  /* 0x0001204401007387 */ /* 0x000fe80000100a00 */
[----:B------:R2:W-:Y:S01]  /*74560*/  STL.64 [R1+0x128], R70 ;  /* 0x0001284601007387 */ /* 0x0005e20000100a00 */
[C---:B-1----:R-:W-:Y:S08]  /*74570*/  HMMA.1688.F32.TF32 R132, R72.reuse, R48, R232 ;  /* 0x000000304884723c */ /* 0x042ff000000810e8 */
[C---:B--2---:R-:W-:Y:S08]  /*74580*/  HMMA.1688.F32.TF32 R68, R72.reuse, R44, R64 ;  /* 0x0000002c4844723c */ /* 0x044ff00000081040 */
        /* <DEDUP_REMOVED lines=9> */
[C---:B-1----:R-:W-:Y:S03]  /*74620*/  HMMA.1688.F32.TF32 R68, R72.reuse, R32, R120 ;  /* 0x000000204844723c */ /* 0x042fe60000081078 */
[----:B------:R-:W-:Y:S04]  /*74630*/  LDS R128, [R0+0x104180] ;  /* 0x1041800000807984 */ /* 0x000fe80000000800 */
[----:B------:R-:W-:Y:S01]  /*74640*/  LDS R130, [R0+0x104980] ;  /* 0x1049800000827984 */ /* 0x000fe20000000800 */
[----:B--2---:R-:W-:Y:S03]  /*74650*/  HMMA.1688.F32.TF32 R64, R72, R28, R116 ;  /* 0x0000001c4840723c */ /* 0x004fe60000081074 */
[----:B------:R-:W-:Y:S04]  /*74660*/  STL.64 [R1+0x80], R124 ;  /* 0x0000807c01007387 */ /* 0x000fe80000100a00 */
[----:B------:R-:W-:Y:S01]  /*74670*/  STL.64 [R1+0x88], R126 ;  /* 0x0000887e01007387 */ /* 0x000fe20000100a00 */
[----:B------:R-:W-:Y:S03]  /*74680*/  HMMA.1688.F32.TF32 R84, R148, R52, R84 ;  /* 0x000000349454723c */ /* 0x000fe60000081054 */
[----:B------:R-:W-:Y:S04]  /*74690*/  LDS R129, [R2+0x104180] ;  /* 0x1041800002817984 */ /* 0x000fe80000000800 */
[----:B------:R-:W1:Y:S04]  /*746a0*/  LDS R131, [R2+0x104980] ;  /* 0x1049800002837984 */ /* 0x000e680000000800 */
[----:B------:R-:W-:Y:S04]  /*746b0*/  STL.64 [R1+0x70], R68 ;  /* 0x0000704401007387 */ /* 0x000fe80000100a00 */
[----:B------:R2:W-:Y:S04]  /*746c0*/  STL.64 [R1+0x78], R70 ;  /* 0x0000784601007387 */ /* 0x0005e80000100a00 */
[----:B------:R-:W-:Y:S04]  /*746d0*/  STL.64 [R1+0x60], R64 ;  /* 0x0000604001007387 */ /* 0x000fe80000100a00 */
[----:B------:R3:W-:Y:S01]  /*746e0*/  STL.64 [R1+0x68], R66 ;  /* 0x0000684201007387 */ /* 0x0007e20000100a00 */
[C---:B--2---:R-:W-:Y:S08]  /*746f0*/  HMMA.1688.F32.TF32 R68, R72.reuse, R20, R108 ;  /* 0x000000144844723c */ /* 0x044ff0000008106c */
[C---:B---3--:R-:W-:Y:S01]  /*74700*/  HMMA.1688.F32.TF32 R64, R72.reuse, R16, R104 ;  /* 0x000000104840723c */ /* 0x048fe20000081068 */
[----:B------:R-:W-:Y:S04]  /*74710*/  STL.64 [R1+0x50], R112 ;  /* 0x0000507001007387 */ /* 0x000fe80000100a00 */
[----:B------:R-:W-:Y:S10]  /*74720*/  STL.64 [R1+0x58], R114 ;  /* 0x0000587201007387 */ /* 0x000ff40000100a00 */
[----:B------:R-:W-:Y:S04]  /*74730*/  STL.64 [R1+0x40], R68 ;  /* 0x0000404401007387 */ /* 0x000fe80000100a00 */
[----:B------:R2:W-:Y:S04]  /*74740*/  STL.64 [R1+0x48], R70 ;  /* 0x0000484601007387 */ /* 0x0005e80000100a00 */
[----:B------:R-:W-:Y:S04]  /*74750*/  STL.64 [R1+0x30], R64 ;  /* 0x0000304001007387 */ /* 0x000fe80000100a00 */
[----:B------:R3:W-:Y:S01]  /*74760*/  STL.64 [R1+0x38], R66 ;  /* 0x0000384201007387 */ /* 0x0007e20000100a00 */
[C---:B--2---:R-:W-:Y:S08]  /*74770*/  HMMA.1688.F32.TF32 R68, R72.reuse, R8, R96 ;  /* 0x000000084844723c */ /* 0x044ff00000081060 */
[C---:B---3--:R-:W-:Y:S01]  /*74780*/  HMMA.1688.F32.TF32 R64, R72.reuse, R248, R92 ;  /* 0x000000f84840723c */ /* 0x048fe2000008105c */
[----:B------:R-:W-:Y:S04]  /*74790*/  STL.64 [R1+0x20], R100 ;  /* 0x0000206401007387 */ /* 0x000fe80000100a00 */
[----:B------:R-:W-:Y:S11]  /*747a0*/  STL.64 [R1+0x28], R102 ;  /* 0x0000286601007387 */ /* 0x000ff60000100a00 */
[----:B------:R-:W-:Y:S07]  /*747b0*/  @!UPT UIADD3 URZ, URZ, URZ, URZ ;  /* 0x0000003f3f3ff290 */ /* 0x000fee000fffe03f */
[----:B------:R-:W-:Y:S04]  /*747c0*/  STL.64 [R1+0x3a90], R66 ;  /* 0x003a904201007387 */ /* 0x000fe80000100a00 */
[----:B------:R-:W-:Y:S04]  /*747d0*/  STL.64 [R1+0x10], R68 ;  /* 0x0000104401007387 */ /* 0x000fe80000100a00 */
[----:B------:R2:W-:Y:S04]  /*747e0*/  STL.64 [R1+0x18], R70 ;  /* 0x0000184601007387 */ /* 0x0005e80000100a00 */
[----:B------:R3:W-:Y:S01]  /*747f0*/  STL.64 [R1+0x3a88], R64 ;  /* 0x003a884001007387 */ /* 0x0007e20000100a00 */
[----:B--2---:R-:W-:Y:S03]  /*74800*/  HMMA.1688.F32.TF32 R68, R72, R4, R236 ;  /* 0x000000044844723c */ /* 0x004fe600000810ec */
[----:B------:R-:W2:Y:S04]  /*74810*/  LDL.LU R236, [R1+0x570] ;  /* 0x0005700001ec7983 */ /* 0x000ea80000300800 */
[----:B------:R-:W2:Y:S04]  /*74820*/  LDL.LU R237, [R1+0x574] ;  /* 0x0005740001ed7983 */ /* 0x000ea80000300800 */
[----:B------:R-:W2:Y:S04]  /*74830*/  LDL.LU R238, [R1+0x578] ;  /* 0x0005780001ee7983 */ /* 0x000ea80000300800 */
[----:B------:R-:W2:Y:S01]  /*74840*/  LDL.LU R239, [R1+0x57c] ;  /* 0x00057c0001ef7983 */ /* 0x000ea20000300800 */
[C---:B------:R-:W-:Y:S08]  /*74850*/  HMMA.1688.F32.TF32 R72, R148.reuse, R60, R240 ;  /* 0x0000003c9448723c */ /* 0x040ff000000810f0 */
[C---:B---3--:R-:W-:Y:S01]  /*74860*/  HMMA.1688.F32.TF32 R64, R148.reuse, R56, R88 ;  /* 0x000000389440723c */ /* 0x048fe20000081058 */
[----:B------:R-:W-:Y:S04]  /*74870*/  STL.64 [R1+0x3aa0], R70 ;  /* 0x003aa04601007387 */ /* 0x000fe80000100a00 */
[----:B------:R3:W-:Y:S10]  /*74880*/  STL.64 [R1+0x3a98], R68 ;  /* 0x003a984401007387 */ /* 0x0007f40000100a00 */
[----:B------:R-:W-:Y:S01]  /*74890*/  STL [R1+0x3a80], R75 ;  /* 0x003a804b01007387 */ /* 0x000fe20000100800 */
[C---:B---3--:R-:W-:Y:S07]  /*748a0*/  HMMA.1688.F32.TF32 R68, R148.reuse, R48, R80 ;  /* 0x000000309444723c */ /* 0x048fee0000081050 */
[----:B------:R-:W-:Y:S04]  /*748b0*/  STL.64 [R1+0x100], R64 ;  /* 0x0001004001007387 */ /* 0x000fe80000100a00 */
[----:B------:R3:W-:Y:S02]  /*748c0*/  STL.64 [R1+0x108], R66 ;  /* 0x0001084201007387 */ /* 0x0007e40000100a00 */
[C---:B---3--:R-:W-:Y:S02]  /*748d0*/  HMMA.1688.F32.TF32 R64, R148.reuse, R44, R76 ;  /* 0x0000002c9440723c */ /* 0x048fe4000008104c */
[----:B------:R3:W-:Y:S04]  /*748e0*/  STL.64 [R1+0xf0], R84 ;  /* 0x0000f05401007387 */ /* 0x0007e80000100a00 */
[----:B------:R4:W-:Y:S04]  /*748f0*/  STL.64 [R1+0xf8], R86 ;  /* 0x0000f85601007387 */ /* 0x0009e80000100a00 */
[----:B------:R-:W2:Y:S04]  /*74900*/  LDL.LU R80, [R1+0x630] ;  /* 0x0006300001507983 */ /* 0x000ea80000300800 */
[----:B------:R-:W-:Y:S04]  /*74910*/  STL.64 [R1+0xe0], R68 ;  /* 0x0000e04401007387 */ /* 0x000fe80000100a00 */
[----:B------:R-:W-:Y:S05]  /*74920*/  STL.64 [R1+0xe8], R70 ;  /* 0x0000e84601007387 */ /* 0x000fea0000100a00 */
[----:B------:R-:W-:Y:S04]  /*74930*/  STL.64 [R1+0xd0], R64 ;  /* 0x0000d04001007387 */ /* 0x000fe80000100a00 */
[----:B------:R2:W-:Y:S04]  /*74940*/  STL.64 [R1+0xd8], R66 ;  /* 0x0000d84201007387 */ /* 0x0005e80000100a00 */
        /* <DEDUP_REMOVED lines=15> */
[----:B---3--:R-:W3:Y:S04]  /*74a40*/  LDL.LU R84, [R1+0x620] ;  /* 0x0006200001547983 */ /* 0x008ee80000300800 */
[----:B------:R-:W3:Y:S04]  /*74a50*/  LDL.LU R85, [R1+0x624] ;  /* 0x0006240001557983 */ /* 0x000ee80000300800 */
[----:B----4-:R-:W3:Y:S04]  /*74a60*/  LDL.LU R86, [R1+0x628] ;  /* 0x0006280001567983 */ /* 0x010ee80000300800 */
[----:B------:R-:W3:Y:S04]  /*74a70*/  LDL.LU R87, [R1+0x62c] ;  /* 0x00062c0001577983 */ /* 0x000ee80000300800 */
[----:B------:R-:W4:Y:S04]  /*74a80*/  LDL.LU R88, [R1+0x610] ;  /* 0x0006100001587983 */ /* 0x000f280000300800 */
[----:B------:R-:W4:Y:S04]  /*74a90*/  LDL.LU R89, [R1+0x614] ;  /* 0x0006140001597983 */ /* 0x000f280000300800 */
[----:B------:R-:W4:Y:S04]  /*74aa0*/  LDL.LU R90, [R1+0x618] ;  /* 0x00061800015a7983 */ /* 0x000f280000300800 */
[----:B------:R-:W4:Y:S01]  /*74ab0*/  LDL.LU R91, [R1+0x61c] ;  /* 0x00061c00015b7983 */ /* 0x000f220000300800 */
[----:B--2---:R-:W-:Y:S11]  /*74ac0*/  HMMA.1688.F32.TF32 R64, R148, R40, R236 ;  /* 0x000000289440723c */ /* 0x004ff600000810ec */
[----:B------:R-:W-:Y:S11]  /*74ad0*/  @!UPT UIADD3 URZ, URZ, URZ, URZ ;  /* 0x0000003f3f3ff290 */ /* 0x000ff6000fffe03f */
[----:B------:R-:W-:Y:S01]  /*74ae0*/  @!UPT UIADD3 URZ, URZ, URZ, URZ ;  /* 0x0000003f3f3ff290 */ /* 0x000fe2000fffe03f */
[----:B------:R2:W-:Y:S04]  /*74af0*/  STL [R1+0xc4], R65 ;  /* 0x0000c44101007387 */ /* 0x0005e80000100800 */
        /* <DEDUP_REMOVED lines=10> */
[----:B------:R-:W2:Y:S04]  /*74ba0*/  LDL.LU R236, [R1+0x660] ;  /* 0x0006600001ec7983 */ /* 0x000ea80000300800 */
[----:B------:R-:W2:Y:S04]  /*74bb0*/  LDL.LU R237, [R1+0x664] ;  /* 0x0006640001ed7983 */ /* 0x000ea80000300800 */
[----:B------:R-:W2:Y:S04]  /*74bc0*/  LDL.LU R238, [R1+0x668] ;  /* 0x0006680001ee7983 */ /* 0x000ea80000300800 */
[----:B------:R-:W2:Y:S01]  /*74bd0*/  LDL.LU R239, [R1+0x66c] ;  /* 0x00066c0001ef7983 */ /* 0x000ea20000300800 */
[C---:B------:R-:W-:Y:S08]  /*74be0*/  HMMA.1688.F32.TF32 R80, R148.reuse, R24, R80 ;  /* 0x000000189450723c */ /* 0x040ff00000081050 */
[C---:B------:R-:W-:Y:S08]  /*74bf0*/  HMMA.1688.F32.TF32 R140, R148.reuse, R36, R100 ;  /* 0x00000024948c723c */ /* 0x040ff00000081064 */
[C---:B------:R-:W-:Y:S08]  /*74c00*/  HMMA.1688.F32.TF32 R196, R148.reuse, R32, R96 ;  /* 0x0000002094c4723c */ /* 0x040ff00000081060 */
[C---:B------:R-:W-:Y:S01]  /*74c10*/  HMMA.1688.F32.TF32 R76, R148.reuse, R28, R76 ;  /* 0x0000001c944c723c */ /* 0x040fe2000008104c */
[----:B------:R-:W-:Y:S07]  /*74c20*/  STL.64 [R1+0x3ab0], R74 ;  /* 0x003ab04a01007387 */ /* 0x000fee0000100a00 */
[C---:B---3--:R-:W-:Y:S01]  /*74c30*/  HMMA.1688.F32.TF32 R84, R148.reuse, R20, R84 ;  /* 0x000000149454723c */ /* 0x048fe20000081054 */
[----:B------:R-:W-:Y:S07]  /*74c40*/  STL.64 [R1+0x3aa8], R72 ;  /* 0x003aa84801007387 */ /* 0x000fee0000100a00 */
[C---:B----4-:R-:W-:Y:S01]  /*74c50*/  HMMA.1688.F32.TF32 R88, R148.reuse, R16, R88 ;  /* 0x000000109458723c */ /* 0x050fe20000081058 */
        /* <DEDUP_REMOVED lines=11> */
[----:B------:R-:W-:Y:S01]  /*74d10*/  STL.64 [R1+0x3ad8], R88 ;  /* 0x003ad85801007387 */ /* 0x000fe20000100a00 */
[C---:B--2---:R-:W-:Y:S08]  /*74d20*/  HMMA.1688.F32.TF32 R92, R148.reuse, R12, R92 ;  /* 0x0000000c945c723c */ /* 0x044ff0000008105c */
[----:B------:R-:W-:Y:S11]  /*74d30*/  HMMA.1688.F32.TF32 R184, R148, R8, R240 ;  /* 0x0000000894b8723c */ /* 0x000ff600000810f0 */
[----:B------:R-:W-:Y:S04]  /*74d40*/  @!UPT UIADD3 URZ, URZ, URZ, URZ ;  /* 0x0000003f3f3ff290 */ /* 0x000fe8000fffe03f */
[----:B------:R-:W-:Y:S01]  /*74d50*/  STL.64 [R1+0x3af0], R94 ;  /* 0x003af05e01007387 */ /* 0x000fe20000100a00 */
[----:B------:R-:W-:-:S03]  /*74d60*/  IMAD.MOV.U32 R240, RZ, RZ, R244 ;  /* 0x000000fffff07224 */ /* 0x000fc600078e00f4 */
[----:B------:R-:W-:Y:S01]  /*74d70*/  STL.64 [R1+0x3ae8], R92 ;  /* 0x003ae85c01007387 */ /* 0x000fe20000100a00 */
[----:B------:R-:W-:Y:S02]  /*74d80*/  IMAD.MOV.U32 R241, RZ, RZ, R245 ;  /* 0x000000fffff17224 */ /* 0x000fe400078e00f5 */
[----:B------:R-:W-:Y:S02]  /*74d90*/  IMAD.MOV.U32 R242, RZ, RZ, R247 ;  /* 0x000000fffff27224 */ /* 0x000fe400078e00f7 */
[----:B------:R-:W-:Y:S01]  /*74da0*/  IMAD.MOV.U32 R243, RZ, RZ, R246 ;  /* 0x000000fffff37224 */ /* 0x000fe200078e00f6 */
[----:B------:R-:W-:Y:S04]  /*74db0*/  STL.64 [R1+0x3b00], R186 ;  /* 0x003b00ba01007387 */ /* 0x000fe80000100a00 */
[----:B------:R-:W-:Y:S04]  /*74dc0*/  STL.64 [R1+0x3af8], R184 ;  /* 0x003af8b801007387 */ /* 0x000fe80000100a00 */
[----:B------:R-:W2:Y:S04]  /*74dd0*/  LDL.LU R244, [R1+0x3d1c] ;  /* 0x003d1c0001f47983 */ /* 0x000ea80000300800 */
        /* <DEDUP_REMOVED lines=19> */
[----:B------:R-:W-:Y:S03]  /*74f10*/  HMMA.1688.F32.TF32 R96, R148, R248, R236 ;  /* 0x000000f89460723c */ /* 0x000fe600000810ec */
        /* <DEDUP_REMOVED lines=23> */
[----:B------:R-:W-:Y:S02]  /*75090*/  IMAD.MOV.U32 R116, RZ, RZ, R244 ;  /* 0x000000ffff747224 */ /* 0x000fe400078e00f4 */
[----:B------:R-:W2:Y:S04]  /*750a0*/  LDL.LU R244, [R1+0x3cfc] ;  /* 0x003cfc0001f47983 */ /* 0x000ea80000300800 */
[----:B------:R-:W2:Y:S04]  /*750b0*/  LDL.LU R245, [R1+0x3cf8] ;  /* 0x003cf80001f57983 */ /* 0x000ea80000300800 */
[----:B------:R-:W2:Y:S04]  /*750c0*/  LDL.LU R246, [R1+0x3cf4] ;  /* 0x003cf40001f67983 */ /* 0x000ea80000300800 */
[----:B------:R-:W2:Y:S04]  /*750d0*/  LDL.LU R247, [R1+0x3cf0] ;  /* 0x003cf00001f77983 */ /* 0x000ea80000300800 */
[----:B------:R-:W3:Y:S04]  /*750e0*/  LDL.LU R112, [R1+0x880] ;  /* 0x0008800001707983 */ /* 0x000ee80000300800 */
[----:B------:R-:W3:Y:S04]  /*750f0*/  LDL.LU R113, [R1+0x884] ;  /* 0x0008840001717983 */ /* 0x000ee80000300800 */
[----:B------:R-:W3:Y:S04]  /*75100*/  LDL.LU R114, [R1+0x888] ;  /* 0x0008880001727983 */ /* 0x000ee80000300800 */
[----:B------:R-:W3:Y:S01]  /*75110*/  LDL.LU R115, [R1+0x88c] ;  /* 0x00088c0001737983 */ /* 0x000ee20000300800 */
[C---:B-1----:R-:W-:Y:S08]  /*75120*/  HMMA.1688.F32.TF32 R100, R128.reuse, R60, R100 ;  /* 0x0000003c8064723c */ /* 0x042ff00000081064 */
[C---:B------:R-:W-:Y:S08]  /*75130*/  HMMA.1688.F32.TF32 R180, R128.reuse, R44, R124 ;  /* 0x0000002c80b4723c */ /* 0x040ff0000008107c */
[C---:B------:R-:W-:Y:S01]  /*75140*/  HMMA.1688.F32.TF32 R236, R128.reuse, R56, R236 ;  /* 0x0000003880ec723c */ /* 0x040fe200000810ec */
[----:B------:R-:W-:Y:S07]  /*75150*/  STL.64 [R1+0x3b10], R98 ;  /* 0x003b106201007387 */ /* 0x000fee0000100a00 */
[C---:B------:R-:W-:Y:S08]  /*75160*/  HMMA.1688.F32.TF32 R188, R128.reuse, R36, R116 ;  /* 0x0000002480bc723c */ /* 0x040ff00000081074 */
[C---:B------:R-:W-:Y:S01]  /*75170*/  HMMA.1688.F32.TF32 R136, R128.reuse, R52, R136 ;  /* 0x000000348088723c */ /* 0x040fe20000081088 */
[----:B------:R-:W-:Y:S07]  /*75180*/  STL.64 [R1+0x3b08], R96 ;  /* 0x003b086001007387 */ /* 0x000fee0000100a00 */
[C---:B------:R-:W-:Y:S08]  /*75190*/  HMMA.1688.F32.TF32 R204, R128.reuse, R48, R132 ;  /* 0x0000003080cc723c */ /* 0x040ff00000081084 */
[C---:B------:R-:W-:Y:S08]  /*751a0*/  HMMA.1688.F32.TF32 R224, R128.reuse, R28, R108 ;  /* 0x0000001c80e0723c */ /* 0x040ff0000008106c */
[C---:B------:R-:W-:Y:S08]  /*751b0*/  HMMA.1688.F32.TF32 R192, R128.reuse, R40, R120 ;  /* 0x0000002880c0723c */ /* 0x040ff00000081078 */
[----:B------:R-:W-:Y:S08]  /*751c0*/  HMMA.1688.F32.TF32 R104, R128, R24, R104 ;  /* 0x000000188068723c */ /* 0x000ff00000081068 */
[----:B--2---:R-:W-:Y:S01]  /*751d0*/  HMMA.1688.F32.TF32 R148, R148, R4, R244 ;  /* 0x000000049494723c */ /* 0x004fe200000810f4 */
[----:B------:R-:W-:Y:S04]  /*751e0*/  LDS R244, [R3+0x104180] ;  /* 0x1041800003f47984 */ /* 0x000fe80000000800 */
[----:B------:R-:W-:Y:S04]  /*751f0*/  LDS R246, [R3+0x104980] ;  /* 0x1049800003f67984 */ /* 0x000fe80000000800 */
[----:B------:R-:W-:Y:S04]  /*75200*/  LDS R245, [R252+0x104180] ;  /* 0x10418000fcf57984 */ /* 0x000fe80000000800 */
[----:B------:R-:W1:Y:S01]  /*75210*/  LDS R247, [R252+0x104980] ;  /* 0x10498000fcf77984 */ /* 0x000e620000000800 */
[C---:B---3--:R-:W-:Y:S09]  /*75220*/  HMMA.1688.F32.TF32 R144, R128.reuse, R32, R112 ;  /* 0x000000208090723c */ /* 0x048ff20000081070 */
[----:B------:R-:W-:Y:S04]  /*75230*/  STL.64 [R1+0x3b20], R150 ;  /* 0x003b209601007387 */ /* 0x000fe80000100a00 */
        /* <DEDUP_REMOVED lines=21> */
[----:B------:R-:W1:Y:S04]  /*75390*/  LDL.LU R64, [R1+0x6a0] ;  /* 0x0006a00001407983 */ /* 0x000e680000300800 */
        /* <DEDUP_REMOVED lines=78> */
[----:B-1----:R-:W-:Y:S03]  /*75880*/  HMMA.1688.F32.TF32 R64, R244, R4, R64 ;  /* 0x00000004f440723c */ /* 0x002fe60000081040 */
        /* <DEDUP_REMOVED lines=23> */
[----:B------:R-:W-:Y:S01]  /*75a00*/  IMAD.MOV.U32 R199, RZ, RZ, R14 ;  /* 0x000000ffffc77224 */ /* 0x000fe200078e000e */
[----:B--2---:R-:W-:Y:S07]  /*75a10*/  HMMA.1688.F32.TF32 R212, R244, R48, R212 ;  /* 0x00000030f4d4723c */ /* 0x004fee00000810d4 */
[----:B------:R-:W-:-:S02]  /*75a20*/  IMAD.MOV.U32 R49, RZ, RZ, R64 ;  /* 0x000000ffff317224 */ /* 0x000fc400078e0040 */
[----:B------:R-:W-:Y:S02]  /*75a30*/  IMAD.MOV.U32 R48, RZ, RZ, R65 ;  /* 0x000000ffff307224 */ /* 0x000fe400078e0041 */
[----:B------:R-:W-:Y:S02]  /*75a40*/  IMAD.MOV.U32 R64, RZ, RZ, R58 ;  /* 0x000000ffff407224 */ /* 0x000fe400078e003a */
[----:B------:R-:W-:Y:S01]  /*75a50*/  IMAD.MOV.U32 R65, RZ, RZ, R63 ;  /* 0x000000ffff417224 */ /* 0x000fe200078e003f */
[C---:B---3--:R-:W-:Y:S08]  /*75a60*/  HMMA.1688.F32.TF32 R116, R128.reuse, R12, R116 ;  /* 0x0000000c8074723c */ /* 0x048ff00000081074 */
[C---:B----4-:R-:W-:Y:S08]  /*75a70*/  HMMA.1688.F32.TF32 R112, R128.reuse, R16, R112 ;  /* 0x000000108070723c */ /* 0x050ff00000081070 */
[C---:B------:R-:W-:Y:S11]  /*75a80*/  HMMA.1688.F32.TF32 R120, R128.reuse, R8, R120 ;  /* 0x000000088078723c */ /* 0x040ff60000081078 */
[----:B------:R-:W-:Y:S04]  /*75a90*/  @!UPT UIADD3 URZ, URZ, URZ, URZ ;  /* 0x0000003f3f3ff290 */ /* 0x000fe8000fffe03f */
[----:B------:R-:W-:Y:S04]  /*75aa0*/  STL.64 [R1+0x3be0], R114 ;  /* 0x003be07201007387 */ /* 0x000fe80000100a00 */
[----:B------:R-:W-:Y:S04]  /*75ab0*/  STL.64 [R1+0x3bd8], R112 ;  /* 0x003bd87001007387 */ /* 0x000fe80000100a00 */
[----:B------:R-:W-:Y:S01]  /*75ac0*/  STL.64 [R1+0x3bf0], R118 ;  /* 0x003bf07601007387 */ /* 0x000fe20000100a00 */
[C---:B------:R-:W-:Y:S03]  /*75ad0*/  HMMA.1688.F32.TF32 R124, R128.reuse, R248, R124 ;  /* 0x000000f8807c723c */ /* 0x040fe6000008107c */
[----:B------:R-:W-:Y:S04]  /*75ae0*/  STL.64 [R1+0x3be8], R116 ;  /* 0x003be87401007387 */ /* 0x000fe80000100a00 */
[----:B------:R-:W-:Y:S01]  /*75af0*/  STL.64 [R1+0x3c00], R122 ;  /* 0x003c007a01007387 */ /* 0x000fe20000100a00 */
[----:B------:R-:W-:Y:S03]  /*75b00*/  HMMA.1688.F32.TF32 R128, R128, R4, R232 ;  /* 0x000000048080723c */ /* 0x000fe600000810e8 */
[----:B------:R-:W-:Y:S04]  /*75b10*/  STL.64 [R1+0x3bf8], R120 ;  /* 0x003bf87801007387 */ /* 0x000fe80000100a00 */
[----:B------:R-:W-:Y:S01]  /*75b20*/  IMAD.MOV.U32 R5, RZ, RZ, R66 ;  /* 0x000000ffff057224 */ /* 0x000fe200078e0042 */
[----:B------:R-:W2:Y:S01]  /*75b30*/  LDL.LU R58, [R1+0x3cec] ;  /* 0x003cec00013a7983 */ /* 0x000ea20000300800 */
[----:B------:R-:W-:-:S02]  /*75b40*/  IMAD.MOV.U32 R4, RZ, RZ, R67 ;  /* 0x000000ffff047224 */ /* 0x000fc400078e0043 */
[----:B------:R-:W-:Y:S01]  /*75b50*/  IMAD.MOV.U32 R66, RZ, RZ, R62 ;  /* 0x000000ffff427224 */ /* 0x000fe200078e003e */
[----:B------:R-:W3:Y:S01]  /*75b60*/  LDL.LU R63, [R1+0x3ce8] ;  /* 0x003ce800013f7983 */ /* 0x000ee20000300800 */
[----:B------:R-:W-:-:S03]  /*75b70*/  IMAD.MOV.U32 R67, RZ, RZ, R54 ;  /* 0x000000ffff437224 */ /* 0x000fc600078e0036 */
[----:B------:R-:W4:Y:S04]  /*75b80*/  LDL.LU R62, [R1+0x3ce4] ;  /* 0x003ce400013e7983 */ /* 0x000f280000300800 */
[----:B------:R-:W2:Y:S04]  /*75b90*/  LDL.LU R54, [R1+0x3ce0] ;  /* 0x003ce00001367983 */ /* 0x000ea80000300800 */
[----:B------:R-:W2:Y:S04]  /*75ba0*/  LDL.LU R51, [R1+0x3cdc] ;  /* 0x003cdc0001337983 */ /* 0x000ea80000300800 */
[----:B------:R-:W2:Y:S04]  /*75bb0*/  LDL.LU R50, [R1+0x3cd8] ;  /* 0x003cd80001327983 */ /* 0x000ea80000300800 */
        /* <DEDUP_REMOVED lines=22> */
[----:B------:R-:W-:Y:S02]  /*75d20*/  IMAD.MOV.U32 R78, RZ, RZ, R22 ;  /* 0x000000ffff4e7224 */ /* 0x000fe400078e0016 */
[----:B------:R-:W-:Y:S02]  /*75d30*/  IMAD.MOV.U32 R79, RZ, RZ, R23 ;  /* 0x000000ffff4f7224 */ /* 0x000fe400078e0017 */
[----:B--2---:R-:W-:Y:S02]  /*75d40*/  IMAD.MOV.U32 R89, RZ, RZ, R43 ;  /* 0x000000ffff597224 */ /* 0x004fe400078e002b */
[----:B---3--:R-:W-:Y:S02]  /*75d50*/  IMAD.MOV.U32 R88, RZ, RZ, R42 ;  /* 0x000000ffff587224 */ /* 0x008fe400078e002a */
[----:B----4-:R-:W-:Y:S02]  /*75d60*/  IMAD.MOV.U32 R95, RZ, RZ, R39 ;  /* 0x000000ffff5f7224 */ /* 0x010fe400078e0027 */
        /* <DEDUP_REMOVED lines=8> */
[----:B------:R-:W2:Y:S04]  /*75df0*/  LDL.LU R14, [R1+0x3c9c] ;  /* 0x003c9c00010e7983 */ /* 0x000ea80000300800 */
[----:B------:R-:W2:Y:S01]  /*75e00*/  LDL.LU R15, [R1+0x3c98] ;  /* 0x003c9800010f7983 */ /* 0x000ea20000300800 */
[----:B------:R-:W-:-:S03]  /*75e10*/  IMAD.MOV.U32 R184, RZ, RZ, R26 ;  /* 0x000000ffffb87224 */ /* 0x000fc600078e001a */
[----:B------:R-:W3:Y:S04]  /*75e20*/  LDL.LU R18, [R1+0x3c94] ;  /* 0x003c940001127983 */ /* 0x000ee80000300800 */
[----:B------:R-:W3:Y:S04]  /*75e30*/  LDL.LU R19, [R1+0x3c90] ;  /* 0x003c900001137983 */ /* 0x000ee80000300800 */
        /* <DEDUP_REMOVED lines=16> */
[----:B------:R-:W-:Y:S01]  /*75f40*/  IMAD.MOV.U32 R85, RZ, RZ, R51 ;  /* 0x000000ffff557224 */ /* 0x000fe200078e0033 */
[----:B------:R-:W4:Y:S01]  /*75f50*/  LDL.LU R47, [R1+0x3c58] ;  /* 0x003c5800012f7983 */ /* 0x000f220000300800 */
[----:B------:R-:W-:-:S03]  /*75f60*/  IMAD.MOV.U32 R86, RZ, RZ, R54 ;  /* 0x000000ffff567224 */ /* 0x000fc600078e0036 */
[----:B------:R-:W4:Y:S01]  /*75f70*/  LDL.LU R50, [R1+0x3c54] ;  /* 0x003c540001327983 */ /* 0x000f220000300800 */
[----:B------:R-:W-:Y:S01]  /*75f80*/  IMAD.MOV.U32 R87, RZ, RZ, R62 ;  /* 0x000000ffff577224 */ /* 0x000fe200078e003e */
[----:B------:R-:W-:Y:S02]  /*75f90*/  HMMA.1688.F32.TF32 R232, R244, R56, R240 ;  /* 0x00000038f4e8723c */ /* 0x000fe400000810f0 */
[----:B------:R-:W4:Y:S01]  /*75fa0*/  LDL.LU R51, [R1+0x3c50] ;  /* 0x003c500001337983 */ /* 0x000f220000300800 */
[----:B------:R-:W-:-:S03]  /*75fb0*/  IMAD.MOV.U32 R80, RZ, RZ, R63 ;  /* 0x000000ffff507224 */ /* 0x000fc600078e003f */
[----:B------:R-:W4:Y:S01]  /*75fc0*/  LDL.LU R54, [R1+0x3c4c] ;  /* 0x003c4c0001367983 */ /* 0x000f220000300800 */
[----:B------:R-:W-:-:S03]  /*75fd0*/  IMAD.MOV.U32 R81, RZ, RZ, R58 ;  /* 0x000000ffff517224 */ /* 0x000fc600078e003a */
[----:B------:R-:W4:Y:S01]  /*75fe0*/  LDL.LU R62, [R1+0x3c48] ;  /* 0x003c4800013e7983 */ /* 0x000f220000300800 */
[----:B------:R-:W-:-:S03]  /*75ff0*/  IMAD.MOV.U32 R82, RZ, RZ, R59 ;  /* 0x000000ffff527224 */ /* 0x000fc600078e003b */
[----:B------:R-:W-:Y:S04]  /*76000*/  LDS R240, [R0+0x105000] ;  /* 0x1050000000f07984 */ /* 0x000fe80000000800 */
[----:B------:R-:W-:Y:S04]  /*76010*/  LDS R242, [R0+0x105800] ;  /* 0x1058000000f27984 */ /* 0x000fe80000000800 */
[----:B------:R-:W-:Y:S04]  /*76020*/  LDS R241, [R2+0x105000] ;  /* 0x1050000002f17984 */ /* 0x000fe80000000800 */
[----:B------:R-:W2:Y:S04]  /*76030*/  LDS R243, [R2+0x105800] ;  /* 0x1058000002f37984 */ /* 0x000ea80000000800 */
[----:B------:R-:W4:Y:S04]  /*76040*/  LDL.LU R63, [R1+0x3c44] ;  /* 0x003c4400013f7983 */ /* 0x000f280000300800 */
[----:B------:R-:W4:Y:S04]  /*76050*/  LDL.LU R58, [R1+0x3c40] ;  /* 0x003c4000013a7983 */ /* 0x000f280000300800 */
[----:B------:R-:W4:Y:S01]  /*76060*/  LDL.LU R59, [R1+0x3c3c] ;  /* 0x003c3c00013b7983 */ /* 0x000f220000300800 */
[----:B------:R-:W-:-:S03]  /*76070*/  IMAD.MOV.U32 R83, RZ, RZ, R55 ;  /* 0x000000ffff537224 */ /* 0x000fc600078e0037 */
[----:B------:R-:W4:Y:S01]  /*76080*/  LDL.LU R55, [R1+0x3c38] ;  /* 0x003c380001377983 */ /* 0x000f220000300800 */
[C---:B--2---:R-:W-:Y:S08]  /*76090*/  HMMA.1688.F32.TF32 R64, R240.reuse, R14, R64 ;  /* 0x0000000ef040723c */ /* 0x044ff00000081040 */
[C---:B---3--:R-:W-:Y:S08]  /*760a0*/  HMMA.1688.F32.TF32 R76, R240.reuse, R34, R76 ;  /* 0x00000022f04c723c */ /* 0x048ff0000008104c */
[C---:B----4-:R-:W-:Y:S08]  /*760b0*/  HMMA.1688.F32.TF32 R80, R240.reuse, R38, R80 ;  /* 0x00000026f050723c */ /* 0x050ff00000081050 */
[C---:B------:R-:W-:Y:S11]  /*760c0*/  HMMA.1688.F32.TF32 R84, R240.reuse, R42, R84 ;  /* 0x0000002af054723c */ /* 0x040ff60000081054 */
[----:B------:R-:W-:Y:S11]  /*760d0*/  @!UPT UIADD3 URZ, URZ, URZ, URZ ;  /* 0x0000003f3f3ff290 */ /* 0x000ff6000fffe03f */
[----:B------:R-:W-:Y:S01]  /*760e0*/  @!UPT UIADD3 URZ, URZ, URZ, URZ ;  /* 0x0000003f3f3ff290 */ /* 0x000fe2000fffe03f */
[----:B------:R-:W-:Y:S04]  /*760f0*/  STL.64 [R1+0x930], R84 ;  /* 0x0009305401007387 */ /* 0x000fe80000100a00 */
[----:B------:R1:W-:Y:S04]  /*76100*/  STL.64 [R1+0x938], R86 ;  /* 0x0009385601007387 */ /* 0x0003e80000100a00 */
[----:B------:R-:W-:Y:S04]  /*76110*/  STL.64 [R1+0x920], R80 ;  /* 0x0009205001007387 */ /* 0x000fe80000100a00 */
[----:B------:R2:W-:Y:S01]  /*76120*/  STL.64 [R1+0x928], R82 ;  /* 0x0009285201007387 */ /* 0x0005e20000100a00 */
[C---:B-1----:R-:W-:Y:S03]  /*76130*/  HMMA.1688.F32.TF32 R84, R240.reuse, R30, R196 ;  /* 0x0000001ef054723c */ /* 0x042fe600000810c4 */
[----:B------:R-:W-:Y:S04]  /*76140*/  STL.64 [R1+0x910], R76 ;  /* 0x0009104c01007387 */ /* 0x000fe80000100a00 */
[----:B------:R1:W-:Y:S01]  /*76150*/  STL.64 [R1+0x918], R78 ;  /* 0x0009184e01007387 */ /* 0x0003e20000100a00 */
[C---:B--2---:R-:W-:Y:S08]  /*76160*/  HMMA.1688.F32.TF32 R80, R240.reuse, R26, R140 ;  /* 0x0000001af050723c */ /* 0x044ff0000008108c */
[C---:B-1----:R-:W-:Y:S08]  /*76170*/  HMMA.1688.F32.TF32 R76, R240.reuse, R22, R72 ;  /* 0x00000016f04c723c */ /* 0x042ff00000081048 */
[----:B------:R-:W-:Y:S01]  /*76180*/  HMMA.1688.F32.TF32 R72, R240, R18, R68 ;  /* 0x00000012f048723c */ /* 0x000fe20000081044 */
        /* <DEDUP_REMOVED lines=9> */
[----:B------:R1:W-:Y:S01]  /*76220*/  STL.64 [R1+0x8d8], R74 ;  /* 0x0008d84a01007387 */ /* 0x0003e20000100a00 */
[----:B------:R-:W-:-:S03]  /*76230*/  IMAD.MOV.U32 R70, RZ, RZ, R10 ;  /* 0x000000ffff467224 */ /* 0x000fc600078e000a */
[----:B------:R-:W2:Y:S01]  /*76240*/  LDL.LU R7, [R1+0x3c34] ;  /* 0x003c340001077983 */ /* 0x000ea20000300800 */
[----:B------:R-:W-:-:S03]  /*76250*/  IMAD.MOV.U32 R71, RZ, RZ, R251 ;  /* 0x000000ffff477224 */ /* 0x000fc600078e00fb */
[----:B------:R3:W-:Y:S04]  /*76260*/  STL.64 [R1+0x8c0], R64 ;  /* 0x0008c04001007387 */ /* 0x0007e80000100a00 */
[----:B------:R4:W-:Y:S04]  /*76270*/  STL.64 [R1+0x8c8], R66 ;  /* 0x0008c84201007387 */ /* 0x0009e80000100a00 */
[----:B------:R-:W2:Y:S01]  /*76280*/  LDL.LU R11, [R1+0x3c30] ;  /* 0x003c3000010b7983 */ /* 0x000ea20000300800 */
[----:B-1----:R-:W-:-:S03]  /*76290*/  IMAD.MOV.U32 R74, RZ, RZ, R250 ;  /* 0x000000ffff4a7224 */ /* 0x002fc600078e00fa */
[----:B------:R-:W2:Y:S01]  /*762a0*/  LDL.LU R10, [R1+0x3c2c] ;  /* 0x003c2c00010a7983 */ /* 0x000ea20000300800 */
[----:B------:R-:W-:-:S03]  /*762b0*/  IMAD.MOV.U32 R75, RZ, RZ, R6 ;  /* 0x000000ffff4b7224 */ /* 0x000fc600078e0006 */
[----:B------:R-:W2:Y:S04]  /*762c0*/  LDL.LU R251, [R1+0x3c28] ;  /* 0x003c280001fb7983 */ /* 0x000ea80000300800 */
[----:B------:R-:W2:Y:S04]  /*762d0*/  LDL.LU R72, [R1+0x320] ;  /* 0x0003200001487983 */ /* 0x000ea80000300800 */
[----:B------:R-:W2:Y:S04]  /*762e0*/  LDL.LU R73, [R1+0x324] ;  /* 0x0003240001497983 */ /* 0x000ea80000300800 */
[----:B------:R-:W2:Y:S04]  /*762f0*/  LDL.LU R250, [R1+0x3c24] ;  /* 0x003c240001fa7983 */ /* 0x000ea80000300800 */
[----:B------:R-:W3:Y:S01]  /*76300*/  LDL.LU R6, [R1+0x3c20] ;  /* 0x003c200001067983 */ /* 0x000ee20000300800 */
[C---:B------:R-:W-:Y:S03]  /*76310*/  HMMA.1688.F32.TF32 R96, R240.reuse, R58, R96 ;  /* 0x0000003af060723c */ /* 0x040fe60000081060 */
[----:B------:R-:W4:Y:S04]  /*76320*/  LDL.LU R76, [R1+0x350] ;  /* 0x00035000014c7983 */ /* 0x000f280000300800 */
[----:B------:R-:W4:Y:S01]  /*76330*/  LDL.LU R77, [R1+0x354] ;  /* 0x00035400014d7983 */ /* 0x000f220000300800 */
[----:B------:R-:W-:Y:S03]  /*76340*/  HMMA.1688.F32.TF32 R92, R240, R50, R92 ;  /* 0x00000032f05c723c */ /* 0x000fe6000008105c */
[----:B------:R-:W4:Y:S04]  /*76350*/  LDL.LU R78, [R1+0x358] ;  /* 0x00035800014e7983 */ /* 0x000f280000300800 */
[----:B------:R-:W4:Y:S01]  /*76360*/  LDL.LU R79, [R1+0x35c] ;  /* 0x00035c00014f7983 */ /* 0x000f220000300800 */
[C---:B------:R-:W-:Y:S03]  /*76370*/  HMMA.1688.F32.TF32 R220, R244.reuse, R20, R220 ;  /* 0x00000014f4dc723c */ /* 0x040fe600000810dc */
[----:B------:R-:W4:Y:S04]  /*76380*/  LDL.LU R80, [R1+0x360] ;  /* 0x0003600001507983 */ /* 0x000f280000300800 */
[----:B------:R-:W4:Y:S01]  /*76390*/  LDL.LU R81, [R1+0x364] ;  /* 0x0003640001517983 */ /* 0x000f220000300800 */
[----:B------:R-:W-:Y:S01]  /*763a0*/  HMMA.1688.F32.TF32 R160, R244, R16, R160 ;  /* 0x00000010f4a0723c */ /* 0x000fe200000810a0 */
[----:B------:R-:W-:-:S02]  /*763b0*/  IMAD.MOV.U32 R21, RZ, RZ, R96 ;  /* 0x000000ffff157224 */ /* 0x000fc400078e0060 */
[----:B------:R-:W-:Y:S01]  /*763c0*/  IMAD.MOV.U32 R20, RZ, RZ, R97 ;  /* 0x000000ffff147224 */ /* 0x000fe200078e0061 */
[----:B------:R-:W4:Y:S03]  /*763d0*/  LDL.LU R82, [R1+0x368] ;  /* 0x0003680001527983 */ /* 0x000f260000300800 */
[----:B------:R-:W-:Y:S01]  /*763e0*/  IMAD.MOV.U32 R17, RZ, RZ, R98 ;  /* 0x000000ffff117224 */ /* 0x000fe200078e0062 */
[C---:B------:R-:W-:Y:S01]  /*763f0*/  HMMA.1688.F32.TF32 R100, R240.reuse, R62, R148 ;  /* 0x0000003ef064723c */ /* 0x040fe20000081094 */
[----:B------:R-:W-:Y:S01]  /*76400*/  IMAD.MOV.U32 R16, RZ, RZ, R99 ;  /* 0x000000ffff107224 */ /* 0x000fe200078e0063 */
[----:B------:R-:W4:Y:S04]  /*76410*/  LDL.LU R83, [R1+0x36c] ;  /* 0x00036c0001537983 */ /* 0x000f280000300800 */
[----:B------:R-:W4:Y:S02]  /*76420*/  LDL.LU R84, [R1+0x370] ;  /* 0x0003700001547983 */ /* 0x000f240000300800 */
[----:B------:R-:W-:Y:S02]  /*76430*/  HMMA.1688.F32.TF32 R96, R240, R54, R184 ;  /* 0x00000036f060723c */ /* 0x000fe400000810b8 */
[----:B------:R-:W4:Y:S04]  /*76440*/  LDL.LU R85, [R1+0x374] ;  /* 0x0003740001557983 */ /* 0x000f280000300800 */
[----:B------:R-:W4:Y:S02]  /*76450*/  LDL.LU R86, [R1+0x378] ;  /* 0x0003780001567983 */ /* 0x000f240000300800 */
[C---:B------:R-:W-:Y:S02]  /*76460*/  HMMA.1688.F32.TF32 R208, R244.reuse, R36, R208 ;  /* 0x00000024f4d0723c */ /* 0x040fe400000810d0 */
[----:B------:R-:W4:Y:S05]  /*76470*/  LDL.LU R87, [R1+0x37c] ;  /* 0x00037c0001577983 */ /* 0x000f2a0000300800 */
[----:B------:R-:W-:Y:S01]  /*76480*/  IMAD.MOV.U32 R37, RZ, RZ, R92 ;  /* 0x000000ffff257224 */ /* 0x000fe200078e005c */
[----:B------:R-:W-:Y:S01]  /*76490*/  HMMA.1688.F32.TF32 R228, R244, R32, R228 ;  /* 0x00000020f4e4723c */ /* 0x000fe200000810e4 */
[----:B------:R-:W-:Y:S01]  /*764a0*/  IMAD.MOV.U32 R36, RZ, RZ, R93 ;  /* 0x000000ffff247224 */ /* 0x000fe200078e005d */
[----:B------:R-:W4:Y:S04]  /*764b0*/  LDL.LU R92, [R1+0x390] ;  /* 0x00039000015c7983 */ /* 0x000f280000300800 */
[----:B------:R-:W4:Y:S01]  /*764c0*/  LDL.LU R93, [R1+0x394] ;  /* 0x00039400015d7983 */ /* 0x000f220000300800 */
[----:B------:R-:W-:-:S02]  /*764d0*/  IMAD.MOV.U32 R33, RZ, RZ, R94 ;  /* 0x000000ffff217224 */ /* 0x000fc400078e005e */
[----:B------:R-:W-:Y:S01]  /*764e0*/  IMAD.MOV.U32 R32, RZ, RZ, R95 ;  /* 0x000000ffff207224 */ /* 0x000fe200078e005f */
[----:B------:R-:W4:Y:S01]  /*764f0*/  LDL.LU R94, [R1+0x398] ;  /* 0x00039800015e7983 */ /* 0x000f220000300800 */
[----:B------:R-:W-:Y:S03]  /*76500*/  HMMA.1688.F32.TF32 R152, R244, R28, R152 ;  /* 0x0000001cf498723c */ /* 0x000fe60000081098 */
[----:B------:R-:W4:Y:S04]  /*76510*/  LDL.LU R95, [R1+0x39c] ;  /* 0x00039c00015f7983 */ /* 0x000f280000300800 */
[----:B------:R-:W4:Y:S01]  /*76520*/  LDL.LU R184, [R1+0x3a0] ;  /* 0x0003a00001b87983 */ /* 0x000f220000300800 */
[----:B------:R-:W-:-:S03]  /*76530*/  IMAD.MOV.U32 R29, RZ, RZ, R96 ;  /* 0x000000ffff1d7224 */ /* 0x000fc600078e0060 */
[----:B------:R-:W4:Y:S01]  /*76540*/  LDL.LU R185, [R1+0x3a4] ;  /* 0x0003a40001b97983 */ /* 0x000f220000300800 */
[C---:B------:R-:W-:Y:S01]  /*76550*/  HMMA.1688.F32.TF32 R156, R244.reuse, R24, R156 ;  /* 0x00000018f49c723c */ /* 0x040fe2000008109c */
[----:B------:R-:W-:Y:S02]  /*76560*/  IMAD.MOV.U32 R28, RZ, RZ, R97 ;  /* 0x000000ffff1c7224 */ /* 0x000fe400078e0061 */
[----:B------:R-:W4:Y:S04]  /*76570*/  LDL.LU R186, [R1+0x3a8] ;  /* 0x0003a80001ba7983 */ /* 0x000f280000300800 */
[----:B------:R-:W4:Y:S01]  /*76580*/  LDL.LU R187, [R1+0x3ac] ;  /* 0x0003ac0001bb7983 */ /* 0x000f220000300800 */
[----:B------:R-:W-:Y:S01]  /*76590*/  IMAD.MOV.U32 R25, RZ, RZ, R98 ;  /* 0x000000ffff197224 */ /* 0x000fe200078e0062 */
[----:B------:R-:W-:Y:S02]  /*765a0*/  HMMA.1688.F32.TF32 R164, R244, R12, R164 ;  /* 0x0000000cf4a4723c */ /* 0x000fe400000810a4 */
[----:B------:R-:W4:Y:S01]  /*765b0*/  LDL.LU R96, [R1+0x3b0] ;  /* 0x0003b00001607983 */ /* 0x000f220000300800 */
[----:B------:R-:W-:-:S03]  /*765c0*/  MOV R24, R99 ;  /* 0x0000006300187202 */ /* 0x000fc60000000f00 */
        /* <DEDUP_REMOVED lines=50> */
[----:B------:R-:W4:Y:S01]  /*768f0*/  LDL.LU R148, [R1+0x3c0] ;  /* 0x0003c00001947983 */ /* 0x000f220000300800 */
[----:B------:R-:W-:-:S03]  /*76900*/  IMAD.MOV.U32 R45, RZ, RZ, R88 ;  /* 0x000000ffff2d7224 */ /* 0x000fc600078e0058 */
[----:B------:R-:W4:Y:S01]  /*76910*/  LDL.LU R149, [R1+0x3c4] ;  /* 0x0003c40001957983 */ /* 0x000f220000300800 */
[----:B------:R-:W-:Y:S01]  /*76920*/  HMMA.1688.F32.TF32 R216, R244, R40, R216 ;  /* 0x00000028f4d8723c */ /* 0x000fe200000810d8 */
[----:B------:R-:W-:Y:S02]  /*76930*/  IMAD.MOV.U32 R44, RZ, RZ, R89 ;  /* 0x000000ffff2c7224 */ /* 0x000fe400078e0059 */
[----:B------:R-:W4:Y:S04]  /*76940*/  LDL.LU R150, [R1+0x3c8] ;  /* 0x0003c80001967983 */ /* 0x000f280000300800 */
[----:B------:R-:W4:Y:S01]  /*76950*/  LDL.LU R151, [R1+0x3cc] ;  /* 0x0003cc0001977983 */ /* 0x000f220000300800 */
[----:B------:R-:W-:-:S03]  /*76960*/  IMAD.MOV.U32 R41, RZ, RZ, R90 ;  /* 0x000000ffff297224 */ /* 0x000fc600078e005a */
[----:B------:R-:W4:Y:S01]  /*76970*/  LDL.LU R88, [R1+0x380] ;  /* 0x0003800001587983 */ /* 0x000f220000300800 */
[----:B------:R-:W-:-:S03]  /*76980*/  IMAD.MOV.U32 R40, RZ, RZ, R91 ;  /* 0x000000ffff287224 */ /* 0x000fc600078e005b */
[----:B------:R-:W4:Y:S04]  /*76990*/  LDL.LU R89, [R1+0x384] ;  /* 0x0003840001597983 */ /* 0x000f280000300800 */
[----:B------:R-:W4:Y:S04]  /*769a0*/  LDL.LU R90, [R1+0x388] ;  /* 0x00038800015a7983 */ /* 0x000f280000300800 */
[----:B------:R-:W4:Y:S01]  /*769b0*/  LDL.LU R91, [R1+0x38c] ;  /* 0x00038c00015b7983 */ /* 0x000f220000300800 */
[----:B--2---:R-:W-:-:S03]  /*769c0*/  IMAD.MOV.U32 R199, RZ, RZ, R250 ;  /* 0x000000ffffc77224 */ /* 0x004fc600078e00fa */
[----:B------:R-:W2:Y:S01]  /*769d0*/  LDL.LU R196, [R1+0x340] ;  /* 0x0003400001c47983 */ /* 0x000ea20000300800 */
[----:B---3--:R-:W-:-:S03]  /*769e0*/  IMAD.MOV.U32 R198, RZ, RZ, R6 ;  /* 0x000000ffffc67224 */ /* 0x008fc600078e0006 */
[----:B------:R-:W2:Y:S01]  /*769f0*/  LDL.LU R197, [R1+0x344] ;  /* 0x0003440001c57983 */ /* 0x000ea20000300800 */
[----:B------:R-:W-:-:S03]  /*76a00*/  IMAD.MOV.U32 R140, RZ, RZ, R251 ;  /* 0x000000ffff8c7224 */ /* 0x000fc600078e00fb */
[----:B------:R-:W3:Y:S01]  /*76a10*/  LDL.LU R6, [R1+0x3c1c] ;  /* 0x003c1c0001067983 */ /* 0x000ee20000300800 */
[----:B------:R-:W-:-:S03]  /*76a20*/  IMAD.MOV.U32 R141, RZ, RZ, R10 ;  /* 0x000000ffff8d7224 */ /* 0x000fc600078e000a */
[----:B------:R-:W2:Y:S01]  /*76a30*/  LDL.LU R250, [R1+0x3c18] ;  /* 0x003c180001fa7983 */ /* 0x000ea20000300800 */
[----:B------:R-:W-:-:S03]  /*76a40*/  IMAD.MOV.U32 R142, RZ, RZ, R11 ;  /* 0x000000ffff8e7224 */ /* 0x000fc600078e000b */
[----:B------:R-:W2:Y:S04]  /*76a50*/  LDL.LU R251, [R1+0x3c14] ;  /* 0x003c140001fb7983 */ /* 0x000ea80000300800 */
[----:B------:R-:W3:Y:S01]  /*76a60*/  LDL.LU R10, [R1+0x3c10] ;  /* 0x003c1000010a7983 */ /* 0x000ee20000300800 */
[----:B------:R-:W-:-:S03]  /*76a70*/  IMAD.MOV.U32 R143, RZ, RZ, R7 ;  /* 0x000000ffff8f7224 */ /* 0x000fc600078e0007 */
[----:B------:R-:W3:Y:S04]  /*76a80*/  LDL.LU R11, [R1+0x3c0c] ;  /* 0x003c0c00010b7983 */ /* 0x000ee80000300800 */
[----:B------:R-:W3:Y:S04]  /*76a90*/  LDL.LU R7, [R1+0x3c08] ;  /* 0x003c080001077983 */ /* 0x000ee80000300800 */
[----:B------:R-:W3:Y:S04]  /*76aa0*/  LDL.LU R64, [R1+0x300] ;  /* 0x0003000001407983 */ /* 0x000ee80000300800 */
[----:B------:R-:W3:Y:S04]  /*76ab0*/  LDL.LU R65, [R1+0x304] ;  /* 0x0003040001417983 */ /* 0x000ee80000300800 */
[----:B----4-:R-:W4:Y:S04]  /*76ac0*/  LDL.LU R66, [R1+0x308] ;  /* 0x0003080001427983 */ /* 0x010f280000300800 */
[----:B------:R-:W4:Y:S01]  /*76ad0*/  LDL.LU R67, [R1+0x30c] ;  /* 0x00030c0001437983 */ /* 0x000f220000300800 */
[C---:B------:R-:W-:Y:S08]  /*76ae0*/  HMMA.1688.F32.TF32 R132, R244.reuse, R60, R132 ;  /* 0x0000003cf484723c */ /* 0x040ff00000081084 */
[C---:B------:R-:W-:Y:S08]  /*76af0*/  HMMA.1688.F32.TF32 R176, R244.reuse, R52, R176 ;  /* 0x00000034f4b0723c */ /* 0x040ff000000810b0 */
[----:B------:R-:W-:Y:S01]  /*76b00*/  HMMA.1688.F32.TF32 R172, R244, R248, R172 ;  /* 0x000000f8f4ac723c */ /* 0x000fe200000810ac */
[----:B------:R-:W-:Y:S04]  /*76b10*/  LDS R244, [R3+0x105000] ;  /* 0x1050000003f47984 */ /* 0x000fe80000000800 */
[----:B------:R-:W-:Y:S04]  /*76b20*/  LDS R246, [R3+0x105800] ;  /* 0x1058000003f67984 */ /* 0x000fe80000000800 */
[----:B------:R-:W-:Y:S04]  /*76b30*/  LDS R245, [R252+0x105000] ;  /* 0x10500000fcf57984 */ /* 0x000fe80000000800 */
[----:B------:R-:W1:Y:S02]  /*76b40*/  LDS R247, [R252+0x105800] ;  /* 0x10580000fcf77984 */ /* 0x000e640000000800 */
[----:B-1----:R-:W-:Y:S08]  /*76b50*/  HMMA.1688.F32.TF32 R100, R244, R38, R100 ;  /* 0x00000026f464723c */ /* 0x002ff00000081064 */
[C---:B--2---:R-:W-:Y:S08]  /*76b60*/  HMMA.1688.F32.TF32 R108, R240.reuse, R250, R224 ;  /* 0x000000faf06c723c */ /* 0x044ff000000810e0 */
[C---:B---3--:R-:W-:Y:S08]  /*76b70*/  HMMA.1688.F32.TF32 R112, R240.reuse, R10, R104 ;  /* 0x0000000af070723c */ /* 0x048ff00000081068 */
[----:B------:R-:W-:Y:S01]  /*76b80*/  HMMA.1688.F32.TF32 R104, R240, R6, R144 ;  /* 0x00000006f068723c */ /* 0x000fe20000081090 */
[----:B------:R-:W-:Y:S04]  /*76b90*/  LDS R240, [R0+0x105080] ;  /* 0x1050800000f07984 */ /* 0x000fe80000000800 */
[----:B------:R-:W-:Y:S04]  /*76ba0*/  LDS R242, [R0+0x105880] ;  /* 0x1058800000f27984 */ /* 0x000fe80000000800 */
[----:B------:R-:W-:Y:S04]  /*76bb0*/  LDS R241, [R2+0x105080] ;  /* 0x1050800002f17984 */ /* 0x000fe80000000800 */
[----:B------:R-:W1:Y:S04]  /*76bc0*/  LDS R243, [R2+0x105880] ;  /* 0x1058800002f37984 */ /* 0x000e680000000800 */
[----:B------:R-:W-:Y:S04]  /*76bd0*/  STL.64 [R1+0x8b0], R112 ;  /* 0x0008b07001007387 */ /* 0x000fe80000100a00 */
[----:B------:R2:W-:Y:S04]  /*76be0*/  STL.64 [R1+0x8b8], R114 ;  /* 0x0008b87201007387 */ /* 0x0005e80000100a00 */
[----:B------:R-:W-:Y:S04]  /*76bf0*/  STL.64 [R1+0x8a0], R108 ;  /* 0x0008a06c01007387 */ /* 0x000fe80000100a00 */
[----:B------:R3:W-:Y:S01]  /*76c00*/  STL.64 [R1+0x8a8], R110 ;  /* 0x0008a86e01007387 */ /* 0x0007e20000100a00 */
[C---:B--2---:R-:W-:Y:S03]  /*76c10*/  HMMA.1688.F32.TF32 R112, R244.reuse, R62, R188 ;  /* 0x0000003ef470723c */ /* 0x044fe600000810bc */
[----:B------:R-:W-:Y:S04]  /*76c20*/  STL.64 [R1+0x450], R104 ;  /* 0x0004506801007387 */ /* 0x000fe80000100a00 */
[----:B------:R2:W-:Y:S01]  /*76c30*/  STL.64 [R1+0x458], R106 ;  /* 0x0004586a01007387 */ /* 0x0005e20000100a00 */
[C---:B---3--:R-:W-:Y:S08]  /*76c40*/  HMMA.1688.F32.TF32 R108, R244.reuse, R58, R192 ;  /* 0x0000003af46c723c */ /* 0x048ff000000810c0 */
[C---:B--2---:R-:W-:Y:S07]  /*76c50*/  HMMA.1688.F32.TF32 R104, R244.reuse, R54, R180 ;  /* 0x00000036f468723c */ /* 0x044fee00000810b4 */
        /* <DEDUP_REMOVED lines=10> */
[----:B------:R-:W-:Y:S04]  /*76d00*/  STL.64 [R1+0x418], R114 ;  /* 0x0004187201007387 */ /* 0x000fe80000100a00 */
        /* <DEDUP_REMOVED lines=8> */
[C---:B--2---:R-:W-:Y:S08]  /*76d90*/  HMMA.1688.F32.TF32 R100, R244.reuse, R26, R184 ;  /* 0x0000001af464723c */ /* 0x044ff000000810b8 */
        /* <DEDUP_REMOVED lines=27> */
[C---:B--2---:R-:W-:Y:S03]  /*76f50*/  HMMA.1688.F32.TF32 R76, R240.reuse, R58, R72 ;  /* 0x0000003af04c723c */ /* 0x044fe60000081048 */
[----:B------:R-:W-:Y:S04]  /*76f60*/  LDS R245, [R252+0x105080] ;  /* 0x10508000fcf57984 */ /* 0x000fe80000000800 */
[----:B------:R-:W1:Y:S01]  /*76f70*/  LDS R247, [R252+0x105880] ;  /* 0x10588000fcf77984 */ /* 0x000e620000000800 */
[C---:B------:R-:W-:Y:S08]  /*76f80*/  HMMA.1688.F32.TF32 R72, R240.reuse, R54, R68 ;  /* 0x00000036f048723c */ /* 0x040ff00000081044 */
[----:B----4-:R-:W-:Y:S01]  /*76f90*/  HMMA.1688.F32.TF32 R64, R240, R50, R64 ;  /* 0x00000032f040723c */ /* 0x010fe20000081040 */
[----:B------:R-:W-:Y:S04]  /*76fa0*/  STL.64 [R1+0x4e0], R80 ;  /* 0x0004e05001007387 */ /* 0x000fe80000100a00 */
[----:B------:R-:W-:Y:S04]  /*76fb0*/  STL.64 [R1+0x4e8], R82 ;  /* 0x0004e85201007387 */ /* 0x000fe80000100a00 */
[----:B------:R-:W-:Y:S04]  /*76fc0*/  STL.64 [R1+0x4d0], R76 ;  /* 0x0004d04c01007387 */ /* 0x000fe80000100a00 */
[----:B------:R-:W-:Y:S04]  /*76fd0*/  STL.64 [R1+0x4d8], R78 ;  /* 0x0004d84e01007387 */ /* 0x000fe80000100a00 */
[----:B------:R-:W2:Y:S04]  /*76fe0*/  LDL.LU R68, [R1+0x160] ;  /* 0x0001600001447983 */ /* 0x000ea80000300800 */
[----:B------:R3:W-:Y:S04]  /*76ff0*/  STL.64 [R1+0x4c0], R72 ;  /* 0x0004c04801007387 */ /* 0x0007e80000100a00 */
[----:B------:R4:W-:Y:S04]  /*77000*/  STL.64 [R1+0x4c8], R74 ;  /* 0x0004c84a01007387 */ /* 0x0009e80000100a00 */
[----:B------:R1:W-:Y:S04]  /*77010*/  STL.64 [R1+0x4b0], R64 ;  /* 0x0004b04001007387 */ /* 0x0003e80000100a00 */
[----:B------:R1:W-:Y:S04]  /*77020*/  STL.64 [R1+0x4b8], R66 ;  /* 0x0004b84201007387 */ /* 0x0003e80000100a00 */
        /* <DEDUP_REMOVED lines=106> */
[----:B------:R-:W4:Y:S01]  /*776d0*/  LDL.LU R67, [R1+0x15c] ;  /* 0x00015c0001437983 */ /* 0x000f220000300800 */
[C---:B--2---:R-:W-:Y:S08]  /*776e0*/  HMMA.1688.F32.TF32 R92, R244.reuse, R42, R92 ;  /* 0x0000002af45c723c */ /* 0x044ff0000008105c */
[----:B------:R-:W-:Y:S08]  /*776f0*/  HMMA.1688.F32.TF32 R84, R244, R34, R84 ;  /* 0x00000022f454723c */ /* 0x000ff00000081054 */
[C---:B---3--:R-:W-:Y:S08]  /*77700*/  HMMA.1688.F32.TF32 R180, R240.reuse, R10, R180 ;  /* 0x0000000af0b4723c */ /* 0x048ff000000810b4 */
[C---:B----4-:R-:W-:Y:S08]  /*77710*/  HMMA.1688.F32.TF32 R192, R240.reuse, R14, R192 ;  /* 0x0000000ef0c0723c */ /* 0x050ff000000810c0 */
[C---:B------:R-:W-:Y:S08]  /*77720*/  HMMA.1688.F32.TF32 R188, R240.reuse, R18, R188 ;  /* 0x00000012f0bc723c */ /* 0x040ff000000810bc */
[C---:B------:R-:W-:Y:S08]  /*77730*/  HMMA.1688.F32.TF32 R224, R240.reuse, R26, R224 ;  /* 0x0000001af0e0723c */ /* 0x040ff000000810e0 */
[C---:B------:R-:W-:Y:S08]  /*77740*/  HMMA.1688.F32.TF32 R104, R240.reuse, R30, R104 ;  /* 0x0000001ef068723c */ /* 0x040ff00000081068 */
[C---:B------:R-:W-:Y:S08]  /*77750*/  HMMA.1688.F32.TF32 R108, R240.reuse, R34, R108 ;  /* 0x00000022f06c723c */ /* 0x040ff0000008106c */
[C---:B------:R-:W-:Y:S08]  /*77760*/  HMMA.1688.F32.TF32 R116, R240.reuse, R42, R116 ;  /* 0x0000002af074723c */ /* 0x040ff00000081074 */
[C---:B------:R-:W-:Y:S08]  /*77770*/  HMMA.1688.F32.TF32 R120, R240.reuse, R46, R120 ;  /* 0x0000002ef078723c */ /* 0x040ff00000081078 */
[C---:B------:R-:W-:Y:S11]  /*77780*/  HMMA.1688.F32.TF32 R112, R240.reuse, R38, R112 ;  /* 0x00000026f070723c */ /* 0x040ff60000081070 */
[----:B------:R-:W-:Y:S04]  /*77790*/  @!UPT UIADD3 URZ, URZ, URZ, URZ ;  /* 0x0000003f3f3ff290 */ /* 0x000fe8000fffe03f */
[----:B------:R-:W-:Y:S04]  /*777a0*/  STL.64 [R1+0x4a0], R120 ;  /* 0x0004a07801007387 */ /* 0x000fe80000100a00 */
[----:B------:R1:W-:Y:S01]  /*777b0*/  STL.64 [R1+0x4a8], R122 ;  /* 0x0004a87a01007387 */ /* 0x0003e20000100a00 */
[C---:B------:R-:W-:Y:S03]  /*777c0*/  HMMA.1688.F32.TF32 R144, R240.reuse, R22, R144 ;  /* 0x00000016f090723c */ /* 0x040fe60000081090 */
[----:B-1----:R-:W2:Y:S04]  /*777d0*/  LDL.LU.64 R122, [R1+0x3c00] ;  /* 0x003c0000017a7983 */ /* 0x002ea80000300a00 */
[----:B------:R-:W2:Y:S04]  /*777e0*/  LDL.LU.64 R120, [R1+0x3bf8] ;  /* 0x003bf80001787983 */ /* 0x000ea80000300a00 */
[----:B------:R-:W-:Y:S04]  /*777f0*/  STL.64 [R1+0x490], R116 ;  /* 0x0004907401007387 */ /* 0x000fe80000100a00 */
[----:B------:R1:W-:Y:S01]  /*77800*/  STL.64 [R1+0x498], R118 ;  /* 0x0004987601007387 */ /* 0x0003e20000100a00 */
[C---:B------:R-:W-:Y:S03]  /*77810*/  HMMA.1688.F32.TF32 R204, R240.reuse, R250, R204 ;  /* 0x000000faf0cc723c */ /* 0x040fe600000810cc */
[----:B-1----:R-:W3:Y:S04]  /*77820*/  LDL.LU.64 R118, [R1+0x3bf0] ;  /* 0x003bf00001767983 */ /* 0x002ee80000300a00 */
[----:B------:R-:W3:Y:S04]  /*77830*/  LDL.LU.64 R116, [R1+0x3be8] ;  /* 0x003be80001747983 */ /* 0x000ee80000300a00 */
[----:B------:R-:W-:Y:S04]  /*77840*/  STL.64 [R1+0x860], R112 ;  /* 0x0008607001007387 */ /* 0x000fe80000100a00 */
[----:B------:R1:W-:Y:S04]  /*77850*/  STL.64 [R1+0x868], R114 ;  /* 0x0008687201007387 */ /* 0x0003e80000100a00 */
[----:B-1----:R-:W4:Y:S04]  /*77860*/  LDL.LU.64 R114, [R1+0x3be0] ;  /* 0x003be00001727983 */ /* 0x002f280000300a00 */
[----:B------:R-:W4:Y:S04]  /*77870*/  LDL.LU.64 R112, [R1+0x3bd8] ;  /* 0x003bd80001707983 */ /* 0x000f280000300a00 */
[----:B------:R-:W-:Y:S04]  /*77880*/  STL.64 [R1+0x850], R108 ;  /* 0x0008506c01007387 */ /* 0x000fe80000100a00 */
[----:B------:R1:W-:Y:S01]  /*77890*/  STL.64 [R1+0x858], R110 ;  /* 0x0008586e01007387 */ /* 0x0003e20000100a00 */
[----:B------:R-:W-:Y:S03]  /*778a0*/  HMMA.1688.F32.TF32 R240, R240, R6, R136 ;  /* 0x00000006f0f0723c */ /* 0x000fe60000081088 */
[----:B-1----:R-:W2:Y:S04]  /*778b0*/  LDL.LU.64 R110, [R1+0x3bd0] ;  /* 0x003bd000016e7983 */ /* 0x002ea80000300a00 */
[----:B------:R-:W2:Y:S04]  /*778c0*/  LDL.LU.64 R108, [R1+0x3bc8] ;  /* 0x003bc800016c7983 */ /* 0x000ea80000300a00 */
[----:B------:R-:W-:Y:S04]  /*778d0*/  STL.64 [R1+0x840], R104 ;  /* 0x0008406801007387 */ /* 0x000fe80000100a00 */
[----:B------:R1:W-:Y:S01]  /*778e0*/  STL.64 [R1+0x848], R106 ;  /* 0x0008486a01007387 */ /* 0x0003e20000100a00 */
[C---:B------:R-:W-:Y:S03]  /*778f0*/  HMMA.1688.F32.TF32 R236, R244.reuse, R62, R236 ;  /* 0x0000003ef4ec723c */ /* 0x040fe600000810ec */
[----:B-1----:R-:W2:Y:S04]  /*77900*/  LDL.LU.64 R106, [R1+0x3bc0] ;  /* 0x003bc000016a7983 */ /* 0x002ea80000300a00 */
[----:B------:R-:W2:Y:S04]  /*77910*/  LDL.LU.64 R104, [R1+0x3bb8] ;  /* 0x003bb80001687983 */ /* 0x000ea80000300a00 */
[----:B------:R-:W-:Y:S04]  /*77920*/  STL.64 [R1+0x830], R224 ;  /* 0x000830e001007387 */ /* 0x000fe80000100a00 */
[----:B------:R1:W-:Y:S04]  /*77930*/  STL.64 [R1+0x838], R226 ;  /* 0x000838e201007387 */ /* 0x0003e80000100a00 */
        /* <DEDUP_REMOVED lines=19> */
[----:B------:R1:W-:Y:S01]  /*77a70*/  STL.64 [R1+0x468], R206 ;  /* 0x000468ce01007387 */ /* 0x0003e20000100a00 */
[C---:B------:R-:W-:Y:S03]  /*77a80*/  HMMA.1688.F32.TF32 R148, R244.reuse, R54, R148 ;  /* 0x00000036f494723c */ /* 0x040fe60000081094 */
[----:B-1----:R-:W2:Y:S04]  /*77a90*/  LDL.LU.64 R206, [R1+0x3b60] ;  /* 0x003b600001ce7983 */ /* 0x002ea80000300a00 */
[----:B------:R-:W2:Y:S04]  /*77aa0*/  LDL.LU.64 R204, [R1+0x3b58] ;  /* 0x003b580001cc7983 */ /* 0x000ea80000300a00 */
[----:B------:R-:W2:Y:S04]  /*77ab0*/  LDL.LU.64 R138, [R1+0x3b50] ;  /* 0x003b5000018a7983 */ /* 0x000ea80000300a00 */
[----:B------:R-:W2:Y:S04]  /*77ac0*/  LDL.LU.64 R136, [R1+0x3b48] ;  /* 0x003b480001887983 */ /* 0x000ea80000300a00 */
[----:B------:R-:W-:Y:S04]  /*77ad0*/  STL.64 [R1+0x370], R240 ;  /* 0x000370f001007387 */ /* 0x000fe80000100a00 */
[----:B------:R-:W-:Y:S04]  /*77ae0*/  STL.64 [R1+0x378], R242 ;  /* 0x000378f201007387 */ /* 0x000fe80000100a00 */
[----:B------:R-:W-:Y:S04]  /*77af0*/  STL.64 [R1+0x360], R236 ;  /* 0x000360ec01007387 */ /* 0x000fe80000100a00 */
[----:B------:R1:W-:Y:S01]  /*77b00*/  STL.64 [R1+0x368], R238 ;  /* 0x000368ee01007387 */ /* 0x0003e20000100a00 */
[C---:B------:R-:W-:Y:S03]  /*77b10*/  HMMA.1688.F32.TF32 R88, R244.reuse, R38, R88 ;  /* 0x00000026f458723c */ /* 0x040fe60000081058 */
[----:B------:R-:W-:Y:S04]  /*77b20*/  LDS R240, [R0+0x105100] ;  /* 0x1051000000f07984 */ /* 0x000fe80000000800 */
[----:B------:R-:W-:Y:S01]  /*77b30*/  LDS R242, [R0+0x105900] ;  /* 0x1059000000f27984 */ /* 0x000fe20000000800 */
[C---:B-1----:R-:W-:Y:S03]  /*77b40*/  HMMA.1688.F32.TF32 R236, R244.reuse, R58, R100 ;  /* 0x0000003af4ec723c */ /* 0x042fe60000081064 */
[----:B------:R-:W-:Y:S04]  /*77b50*/  LDS R241, [R2+0x105100] ;  /* 0x1051000002f17984 */ /* 0x000fe80000000800 */
[----:B------:R-:W1:Y:S01]  /*77b60*/  LDS R243, [R2+0x105900] ;  /* 0x1059000002f37984 */ /* 0x000e620000000800 */
[C---:B------:R-:W-:Y:S08]  /*77b70*/  HMMA.1688.F32.TF32 R100, R244.reuse, R50, R96 ;  /* 0x00000032f464723c */ /* 0x040ff00000081060 */
[C---:B------:R-:W-:Y:S08]  /*77b80*/  HMMA.1688.F32.TF32 R96, R244.reuse, R46, R184 ;  /* 0x0000002ef460723c */ /* 0x040ff000000810b8 */
[C---:B------:R-:W-:Y:S01]  /*77b90*/  HMMA.1688.F32.TF32 R80, R244.reuse, R30, R80 ;  /* 0x0000001ef450723c */ /* 0x040fe20000081050 */
[----:B------:R-:W-:Y:S07]  /*77ba0*/  STL.64 [R1+0x350], R236 ;  /* 0x000350ec01007387 */ /* 0x000fee0000100a00 */
[C---:B------:R-:W-:Y:S01]  /*77bb0*/  HMMA.1688.F32.TF32 R76, R244.reuse, R26, R76 ;  /* 0x0000001af44c723c */ /* 0x040fe2000008104c */
        /* <DEDUP_REMOVED lines=16> */
[----:B------:R-:W-:Y:S04]  /*77cc0*/  STL.64 [R1+0x2d0], R76 ;  /* 0x0002d04c01007387 */ /* 0x000fe80000100a00 */
[----:B------:R1:W-:Y:S01]  /*77cd0*/  STL.64 [R1+0x2d8], R78 ;  /* 0x0002d84e01007387 */ /* 0x0003e20000100a00 */
[C---:B---3--:R-:W-:Y:S08]  /*77ce0*/  HMMA.1688.F32.TF32 R80, R244.reuse, R18, R140 ;  /* 0x00000012f450723c */ /* 0x048ff0000008108c */
[C---:B-1----:R-:W-:Y:S08]  /*77cf0*/  HMMA.1688.F32.TF32 R76, R244.reuse, R14, R72 ;  /* 0x0000000ef44c723c */ /* 0x042ff00000081048 */
[C---:B------:R-:W-:Y:S08]  /*77d00*/  HMMA.1688.F32.TF32 R72, R244.reuse, R10, R68 ;  /* 0x0000000af448723c */ /* 0x040ff00000081044 */
[----:B------:R-:W-:Y:S01]  /*77d10*/  HMMA.1688.F32.TF32 R64, R244, R250, R64 ;  /* 0x000000faf440723c */ /* 0x000fe20000081040 */
[----:B------:R-:W-:Y:S04]  /*77d20*/  STL.64 [R1+0x2c0], R84 ;  /* 0x0002c05401007387 */ /* 0x000fe80000100a00 */
[----:B------:R-:W-:Y:S04]  /*77d30*/  STL.64 [R1+0x2c8], R86 ;  /* 0x0002c85601007387 */ /* 0x000fe80000100a00 */
[----:B------:R-:W-:Y:S04]  /*77d40*/  STL.64 [R1+0x2b0], R80 ;  /* 0x0002b05001007387 */ /* 0x000fe80000100a00 */
[----:B------:R-:W-:Y:S04]  /*77d50*/  STL.64 [R1+0x2b8], R82 ;  /* 0x0002b85201007387 */ /* 0x000fe80000100a00 */
[----:B------:R-:W-:Y:S04]  /*77d60*/  STL.64 [R1+0x800], R76 ;  /* 0x0008004c01007387 */ /* 0x000fe80000100a00 */
[----:B------:R-:W-:Y:S04]  /*77d70*/  STL.64 [R1+0x808], R78 ;  /* 0x0008084e01007387 */ /* 0x000fe80000100a00 */
[----:B------:R-:W3:Y:S04]  /*77d80*/  LDL.LU R68, [R1+0x20] ;  /* 0x0000200001447983 */ /* 0x000ee80000300800 */
[----:B------:R1:W-:Y:S04]  /*77d90*/  STL.64 [R1+0x7f0], R72 ;  /* 0x0007f04801007387 */ /* 0x0003e80000100a00 */
[----:B------:R1:W-:Y:S04]  /*77da0*/  STL.64 [R1+0x7f8], R74 ;  /* 0x0007f84a01007387 */ /* 0x0003e80000100a00 */
[----:B------:R1:W-:Y:S04]  /*77db0*/  STL.64 [R1+0x7e0], R64 ;  /* 0x0007e04001007387 */ /* 0x0003e80000100a00 */
[----:B------:R1:W-:Y:S04]  /*77dc0*/  STL.64 [R1+0x7e8], R66 ;  /* 0x0007e84201007387 */ /* 0x0003e80000100a00 */
[----:B------:R-:W3:Y:S04]  /*77dd0*/  LDL.LU R69, [R1+0x24] ;  /* 0x0000240001457983 */ /* 0x000ee80000300800 */
[----:B------:R-:W3:Y:S04]  /*77de0*/  LDL.LU R70, [R1+0x28] ;  /* 0x0000280001467983 */ /* 0x000ee80000300800 */
[----:B------:R-:W3:Y:S04]  /*77df0*/  LDL.LU R71, [R1+0x2c] ;  /* 0x00002c0001477983 */ /* 0x000ee80000300800 */
[----:B-1----:R-:W2:Y:S04]  /*77e00*/  LDL.LU R72, [R1+0x30] ;  /* 0x0000300001487983 */ /* 0x002ea80000300800 */
        /* <DEDUP_REMOVED lines=55> */
[C---:B---3--:R-:W-:Y:S08]  /*78180*/  HMMA.1688.F32.TF32 R68, R240.reuse, R14, R68 ;  /* 0x0000000ef044723c */ /* 0x048ff00000081044 */
[C---:B--2---:R-:W-:Y:S08]  /*78190*/  HMMA.1688.F32.TF32 R72, R240.reuse, R18, R72 ;  /* 0x00000012f048723c */ /* 0x044ff00000081048 */
[----:B----4-:R-:W-:Y:S08]  /*781a0*/  HMMA.1688.F32.TF32 R76, R240, R54, R76 ;  /* 0x00000036f04c723c */ /* 0x010ff0000008104c */
[----:B------:R-:W-:Y:S01]  /*781b0*/  HMMA.1688.F32.TF32 R244, R244, R6, R236 ;  /* 0x00000006f4f4723c */ /* 0x000fe200000810ec */
[----:B------:R-:W2:Y:S04]  /*781c0*/  LDL.LU.64 R238, [R1+0x3b40] ;  /* 0x003b400001ee7983 */ /* 0x000ea80000300a00 */
[----:B------:R-:W2:Y:S03]  /*781d0*/  LDL.LU.64 R236, [R1+0x3b38] ;  /* 0x003b380001ec7983 */ /* 0x000ea60000300a00 */
[C---:B------:R-:W-:Y:S08]  /*781e0*/  HMMA.1688.F32.TF32 R100, R240.reuse, R62, R100 ;  /* 0x0000003ef064723c */ /* 0x040ff00000081064 */
[C---:B------:R-:W-:Y:S07]  /*781f0*/  HMMA.1688.F32.TF32 R148, R240.reuse, R58, R148 ;  /* 0x0000003af094723c */ /* 0x040fee0000081094 */
[----:B------:R-:W-:Y:S04]  /*78200*/  STL.64 [R1+0x290], R244 ;  /* 0x000290f401007387 */ /* 0x000fe80000100a00 */
[----:B------:R-:W-:Y:S04]  /*78210*/  STL.64 [R1+0x298], R246 ;  /* 0x000298f601007387 */ /* 0x000fe80000100a00 */
[----:B------:R-:W-:Y:S04]  /*78220*/  STL.64 [R1+0x7d0], R100 ;  /* 0x0007d06401007387 */ /* 0x000fe80000100a00 */
[----:B------:R1:W-:Y:S01]  /*78230*/  STL.64 [R1+0x7d8], R102 ;  /* 0x0007d86601007387 */ /* 0x0003e20000100a00 */
[C---:B------:R-:W-:Y:S03]  /*78240*/  HMMA.1688.F32.TF32 R196, R240.reuse, R50, R196 ;  /* 0x00000032f0c4723c */ /* 0x040fe600000810c4 */
[----:B------:R-:W-:Y:S04]  /*78250*/  LDS R244, [R3+0x105100] ;  /* 0x1051000003f47984 */ /* 0x000fe80000000800 */
[----:B------:R-:W-:Y:S04]  /*78260*/  LDS R246, [R3+0x105900] ;  /* 0x1059000003f67984 */ /* 0x000fe80000000800 */
[----:B-1----:R-:W3:Y:S04]  /*78270*/  LDL.LU.64 R102, [R1+0x3b30] ;  /* 0x003b300001667983 */ /* 0x002ee80000300a00 */
[----:B------:R-:W3:Y:S04]  /*78280*/  LDL.LU.64 R100, [R1+0x3b28] ;  /* 0x003b280001647983 */ /* 0x000ee80000300a00 */
[----:B------:R-:W-:Y:S04]  /*78290*/  STL.64 [R1+0x7c0], R148 ;  /* 0x0007c09401007387 */ /* 0x000fe80000100a00 */
[----:B------:R1:W-:Y:S01]  /*782a0*/  STL.64 [R1+0x7c8], R150 ;  /* 0x0007c89601007387 */ /* 0x0003e20000100a00 */
[C---:B------:R-:W-:Y:S03]  /*782b0*/  HMMA.1688.F32.TF32 R92, R240.reuse, R34, R92 ;  /* 0x00000022f05c723c */ /* 0x040fe6000008105c */
[----:B------:R-:W-:Y:S04]  /*782c0*/  LDS R245, [R252+0x105100] ;  /* 0x10510000fcf57984 */ /* 0x000fe80000000800 */
[----:B------:R-:W4:Y:S04]  /*782d0*/  LDS R247, [R252+0x105900] ;  /* 0x10590000fcf77984 */ /* 0x000f280000000800 */
[----:B-1----:R-:W2:Y:S04]  /*782e0*/  LDL.LU.64 R150, [R1+0x3b20] ;  /* 0x003b200001967983 */ /* 0x002ea80000300a00 */
[----:B------:R-:W2:Y:S04]  /*782f0*/  LDL.LU.64 R148, [R1+0x3b18] ;  /* 0x003b180001947983 */ /* 0x000ea80000300a00 */
[----:B------:R-:W-:Y:S04]  /*78300*/  STL.64 [R1+0x7b0], R76 ;  /* 0x0007b04c01007387 */ /* 0x000fe80000100a00 */
[----:B------:R1:W-:Y:S02]  /*78310*/  STL.64 [R1+0x7b8], R78 ;  /* 0x0007b84e01007387 */ /* 0x0003e40000100a00 */
[C---:B-1----:R-:W-:Y:S02]  /*78320*/  HMMA.1688.F32.TF32 R76, R240.reuse, R46, R140 ;  /* 0x0000002ef04c723c */ /* 0x042fe4000008108c */
[----:B------:R1:W-:Y:S06]  /*78330*/  STL.64 [R1+0x7a0], R196 ;  /* 0x0007a0c401007387 */ /* 0x0003ec0000100a00 */
[C---:B------:R-:W-:Y:S01]  /*78340*/  HMMA.1688.F32.TF32 R96, R240.reuse, R42, R96 ;  /* 0x0000002af060723c */ /* 0x040fe20000081060 */
[----:B------:R4:W-:Y:S04]  /*78350*/  STL.64 [R1+0x7a8], R198 ;  /* 0x0007a8c601007387 */ /* 0x0009e80000100a00 */
[----:B-1----:R-:W2:Y:S03]  /*78360*/  LDL.LU R196, [R1+0xf0] ;  /* 0x0000f00001c47983 */ /* 0x002ea60000300800 */
[C---:B------:R-:W-:Y:S07]  /*78370*/  HMMA.1688.F32.TF32 R184, R240.reuse, R38, R184 ;  /* 0x00000026f0b8723c */ /* 0x040fee00000810b8 */
[----:B------:R1:W-:Y:S01]  /*78380*/  STL.64 [R1+0x790], R76 ;  /* 0x0007904c01007387 */ /* 0x0003e20000100a00 */
[C---:B------:R-:W-:Y:S03]  /*78390*/  HMMA.1688.F32.TF32 R88, R240.reuse, R30, R88 ;  /* 0x0000001ef058723c */ /* 0x040fe60000081058 */
[----:B------:R1:W-:Y:S04]  /*783a0*/  STL.64 [R1+0x798], R78 ;  /* 0x0007984e01007387 */ /* 0x0003e80000100a00 */
[----:B------:R-:W2:Y:S01]  /*783b0*/  LDL.LU R197, [R1+0xf4] ;  /* 0x0000f40001c57983 */ /* 0x000ea20000300800 */
[C---:B------:R-:W-:Y:S03]  /*783c0*/  HMMA.1688.F32.TF32 R84, R240.reuse, R26, R84 ;  /* 0x0000001af054723c */ /* 0x040fe60000081054 */
[----:B----4-:R-:W2:Y:S04]  /*783d0*/  LDL.LU R198, [R1+0xf8] ;  /* 0x0000f80001c67983 */ /* 0x010ea80000300800 */
[----:B------:R-:W2:Y:S04]  /*783e0*/  LDL.LU R199, [R1+0xfc] ;  /* 0x0000fc0001c77983 */ /* 0x000ea80000300800 */
[----:B-1----:R-:W4:Y:S04]  /*783f0*/  LDL.LU R76, [R1+0x100] ;  /* 0x00010000014c7983 */ /* 0x002f280000300800 */
[----:B------:R-:W4:Y:S01]  /*78400*/  LDL.LU R77, [R1+0x104] ;  /* 0x00010400014d7983 */ /* 0x000f220000300800 */
[C---:B------:R-:W-:Y:S03]  /*78410*/  HMMA.1688.F32.TF32 R80, R240.reuse, R22, R80 ;  /* 0x00000016f050723c */ /* 0x040fe60000081050 */
[----:B------:R-:W4:Y:S04]  /*78420*/  LDL.LU R78, [R1+0x108] ;  /* 0x00010800014e7983 */ /* 0x000f280000300800 */
[----:B------:R-:W4:Y:S04]  /*78430*/  LDL.LU R79, [R1+0x10c] ;  /* 0x00010c00014f7983 */ /* 0x000f280000300800 */
[----:B------:R-:W2:Y:S04]  /*78440*/  LDL.LU R140, [R1+0xe0] ;  /* 0x0000e000018c7983 */ /* 0x000ea80000300800 */
[----:B------:R-:W2:Y:S04]  /*78450*/  LDL.LU R141, [R1+0xe4] ;  /* 0x0000e400018d7983 */ /* 0x000ea80000300800 */
[----:B------:R-:W2:Y:S04]  /*78460*/  LDL.LU R142, [R1+0xe8] ;  /* 0x0000e800018e7983 */ /* 0x000ea80000300800 */
[----:B------:R-:W2:Y:S04]  /*78470*/  LDL.LU R143, [R1+0xec] ;  /* 0x0000ec00018f7983 */ /* 0x000ea80000300800 */
        /* <DEDUP_REMOVED lines=36> */
[----:B------:R-:W2:Y:S02]  /*786c0*/  LDL.LU.64 R64, [R1+0x3a88] ;  /* 0x003a880001407983 */ /* 0x000ea40000300a00 */
[C---:B--2---:R-:W-:Y:S11]  /*786d0*/  HMMA.1688.F32.TF32 R64, R240.reuse, R250, R64 ;  /* 0x000000faf040723c */ /* 0x044ff60000081040 */
[----:B------:R-:W-:Y:S11]  /*786e0*/  @!UPT UIADD3 URZ, URZ, URZ, URZ ;  /* 0x0000003f3f3ff290 */ /* 0x000ff6000fffe03f */
[----:B------:R-:W-:Y:S01]  /*786f0*/  @!UPT UIADD3 URZ, URZ, URZ, URZ ;  /* 0x0000003f3f3ff290 */ /* 0x000fe2000fffe03f */
[----:B------:R-:W-:Y:S04]  /*78700*/  STL.64 [R1+0x6f0], R64 ;  /* 0x0006f04001007387 */ /* 0x000fe80000100a00 */
[----:B------:R1:W-:Y:S02]  /*78710*/  STL.64 [R1+0x6f8], R66 ;  /* 0x0006f84201007387 */ /* 0x0003e40000100a00 */
[----:B-1----:R-:W-:Y:S07]  /*78720*/  HMMA.1688.F32.TF32 R64, R240, R6, R68 ;  /* 0x00000006f040723c */ /* 0x002fee0000081044 */
[----:B------:R-:W-:-:S02]  /*78730*/  IMAD.MOV.U32 R240, RZ, RZ, R75 ;  /* 0x000000fffff07224 */ /* 0x000fc400078e004b */
[----:B------:R-:W2:Y:S11]  /*78740*/  LDL.LU R75, [R1+0x3a80] ;  /* 0x003a8000014b7983 */ /* 0x000eb60000300800 */
[----:B------:R-:W-:Y:S03]  /*78750*/  @!UPT UIADD3 URZ, URZ, URZ, URZ ;  /* 0x0000003f3f3ff290 */ /* 0x000fe6000fffe03f */
[----:B------:R-:W-:Y:S04]  /*78760*/  STL.64 [R1+0x5e0], R64 ;  /* 0x0005e04001007387 */ /* 0x000fe80000100a00 */
[----:B------:R-:W-:Y:S04]  /*78770*/  STL.64 [R1+0x5e8], R66 ;  /* 0x0005e84201007387 */ /* 0x000fe80000100a00 */
[----:B------:R-:W3:Y:S04]  /*78780*/  LDL.LU R241, [R1+0xc4] ;  /* 0x0000c40001f17983 */ /* 0x000ee80000300800 */
[----:B------:R-:W3:Y:S04]  /*78790*/  LDL.LU R242, [R1+0xc8] ;  /* 0x0000c80001f27983 */ /* 0x000ee80000300800 */
[----:B------:R-:W3:Y:S01]  /*787a0*/  LDL.LU R243, [R1+0xcc] ;  /* 0x0000cc0001f37983 */ /* 0x000ee20000300800 */
[C---:B----4-:R-:W-:Y:S03]  /*787b0*/  HMMA.1688.F32.TF32 R76, R244.reuse, R58, R76 ;  /* 0x0000003af44c723c */ /* 0x050fe6000008104c */
[----:B------:R-:W-:Y:S04]  /*787c0*/  LDS R64, [R0+0x105180] ;  /* 0x1051800000407984 */ /* 0x000fe80000000800 */
[----:B------:R-:W-:Y:S01]  /*787d0*/  LDS R66, [R0+0x105980] ;  /* 0x1059800000427984 */ /* 0x000fe20000000800 */
[C---:B------:R-:W-:Y:S03]  /*787e0*/  HMMA.1688.F32.TF32 R196, R244.reuse, R54, R196 ;  /* 0x00000036f4c4723c */ /* 0x040fe600000810c4 */
[----:B------:R-:W-:Y:S04]  /*787f0*/  LDS R65, [R2+0x105180] ;  /* 0x1051800002417984 */ /* 0x000fe80000000800 */
[----:B------:R-:W1:Y:S01]  /*78800*/  LDS R67, [R2+0x105980] ;  /* 0x1059800002437984 */ /* 0x000e620000000800 */
[C---:B------:R-:W-:Y:S08]  /*78810*/  HMMA.1688.F32.TF32 R140, R244.reuse, R50, R140 ;  /* 0x00000032f48c723c */ /* 0x040ff0000008108c */
[C---:B--2---:R-:W-:Y:S01]  /*78820*/  HMMA.1688.F32.TF32 R68, R244.reuse, R62, R72 ;  /* 0x0000003ef444723c */ /* 0x044fe20000081048 */
[----:B------:R-:W2:Y:S11]  /*78830*/  LDL.LU R72, [R1+0xd0] ;  /* 0x0000d00001487983 */ /* 0x000eb60000300800 */
[----:B------:R-:W-:Y:S11]  /*78840*/  @!UPT UIADD3 URZ, URZ, URZ, URZ ;  /* 0x0000003f3f3ff290 */ /* 0x000ff6000fffe03f */
[----:B------:R-:W-:Y:S04]  /*78850*/  STL.64 [R1+0x5d0], R68 ;  /* 0x0005d04401007387 */ /* 0x000fe80000100a00 */
[----:B------:R-:W-:Y:S04]  /*78860*/  STL.64 [R1+0x5d8], R70 ;  /* 0x0005d84601007387 */ /* 0x000fe80000100a00 */
[----:B------:R-:W2:Y:S04]  /*78870*/  LDL.LU R73, [R1+0xd4] ;  /* 0x0000d40001497983 */ /* 0x000ea80000300800 */
[----:B------:R-:W2:Y:S04]  /*78880*/  LDL.LU R74, [R1+0xd8] ;  /* 0x0000d800014a7983 */ /* 0x000ea80000300800 */
[----:B------:R-:W2:Y:S04]  /*78890*/  LDL.LU R75, [R1+0xdc] ;  /* 0x0000dc00014b7983 */ /* 0x000ea80000300800 */
[----:B------:R-:W-:Y:S04]  /*788a0*/  STL.64 [R1+0x530], R76 ;  /* 0x0005304c01007387 */ /* 0x000fe80000100a00 */
[----:B------:R4:W-:Y:S01]  /*788b0*/  STL.64 [R1+0x538], R78 ;  /* 0x0005384e01007387 */ /* 0x0009e20000100a00 */
[C---:B------:R-:W-:Y:S03]  /*788c0*/  HMMA.1688.F32.TF32 R148, R244.reuse, R6, R148 ;  /* 0x00000006f494723c */ /* 0x040fe60000081094 */
[----:B------:R-:W-:Y:S04]  /*788d0*/  LDS R68, [R3+0x105180] ;  /* 0x1051800003447984 */ /* 0x000fe80000000800 */
[----:B------:R-:W-:Y:S04]  /*788e0*/  LDS R70, [R3+0x105980] ;  /* 0x1059800003467984 */ /* 0x000fe80000000800 */
[----:B----4-:R-:W4:Y:S04]  /*788f0*/  LDL.LU.64 R78, [R1+0x3a78] ;  /* 0x003a7800014e7983 */ /* 0x010f280000300a00 */
[----:B------:R-:W4:Y:S04]  /*78900*/  LDL.LU.64 R76, [R1+0x3a70] ;  /* 0x003a7000014c7983 */ /* 0x000f280000300a00 */
[----:B------:R-:W-:Y:S04]  /*78910*/  STL.64 [R1+0x520], R196 ;  /* 0x000520c401007387 */ /* 0x000fe80000100a00 */
[----:B------:R1:W-:Y:S04]  /*78920*/  STL.64 [R1+0x528], R198 ;  /* 0x000528c601007387 */ /* 0x0003e80000100a00 */
[----:B------:R-:W-:Y:S04]  /*78930*/  LDS R69, [R252+0x105180] ;  /* 0x10518000fc457984 */ /* 0x000fe80000000800 */
[----:B------:R-:W2:Y:S04]  /*78940*/  LDS R71, [R252+0x105980] ;  /* 0x10598000fc477984 */ /* 0x000ea80000000800 */
        /* <DEDUP_REMOVED lines=10> */
[----:B------:R3:W-:Y:S02]  /*789f0*/  STL.64 [R1+0x508], R74 ;  /* 0x0005084a01007387 */ /* 0x0007e40000100a00 */
[C---:B---3--:R-:W-:Y:S11]  /*78a00*/  HMMA.1688.F32.TF32 R72, R244.reuse, R42, R240 ;  /* 0x0000002af448723c */ /* 0x048ff600000810f0 */
[----:B------:R-:W-:Y:S11]  /*78a10*/  @!UPT UIADD3 URZ, URZ, URZ, URZ ;  /* 0x0000003f3f3ff290 */ /* 0x000ff6000fffe03f */
[----:B------:R-:W-:Y:S01]  /*78a20*/  @!UPT UIADD3 URZ, URZ, URZ, URZ ;  /* 0x0000003f3f3ff290 */ /* 0x000fe2000fffe03f */
[----:B------:R-:W-:Y:S04]  /*78a30*/  STL.64 [R1+0x4f0], R72 ;  /* 0x0004f04801007387 */ /* 0x000fe80000100a00 */
[----:B------:R1:W-:Y:S01]  /*78a40*/  STL.64 [R1+0x4f8], R74 ;  /* 0x0004f84a01007387 */ /* 0x0003e20000100a00 */
[C---:B----4-:R-:W-:Y:S08]  /*78a50*/  HMMA.1688.F32.TF32 R240, R244.reuse, R38, R140 ;  /* 0x00000026f4f0723c */ /* 0x050ff0000008108c */
[C---:B-1----:R-:W-:Y:S08]  /*78a60*/  HMMA.1688.F32.TF32 R72, R244.reuse, R34, R196 ;  /* 0x00000022f448723c */ /* 0x042ff000000810c4 */
[C---:B------:R-:W-:Y:S07]  /*78a70*/  HMMA.1688.F32.TF32 R140, R244.reuse, R30, R76 ;  /* 0x0000001ef48c723c */ /* 0x040fee000008104c */
[----:B------:R-:W-:Y:S01]  /*78a80*/  STL.64 [R1+0x5c0], R240 ;  /* 0x0005c0f001007387 */ /* 0x000fe20000100a00 */
[C---:B------:R-:W-:Y:S03]  /*78a90*/  HMMA.1688.F32.TF32 R76, R244.reuse, R26, R80 ;  /* 0x0000001af44c723c */ /* 0x040fe60000081050 */
[----:B------:R-:W-:Y:S04]  /*78aa0*/  STL.64 [R1+0x5c8], R242 ;  /* 0x0005c8f201007387 */ /* 0x000fe80000100a00 */
[----:B------:R-:W-:Y:S04]  /*78ab0*/  STL.64 [R1+0x5b0], R72 ;  /* 0x0005b04801007387 */ /* 0x000fe80000100a00 */
[----:B------:R1:W-:Y:S04]  /*78ac0*/  STL.64 [R1+0x5b8], R74 ;  /* 0x0005b84a01007387 */ /* 0x0003e80000100a00 */
[----:B------:R-:W-:Y:S04]  /*78ad0*/  STL.64 [R1+0x5a0], R140 ;  /* 0x0005a08c01007387 */ /* 0x000fe80000100a00 */
[----:B------:R2:W-:Y:S01]  /*78ae0*/  STL.64 [R1+0x5a8], R142 ;  /* 0x0005a88e01007387 */ /* 0x0005e20000100a00 */
[C---:B-1----:R-:W-:Y:S08]  /*78af0*/  HMMA.1688.F32.TF32 R72, R244.reuse, R22, R84 ;  /* 0x00000016f448723c */ /* 0x042ff00000081054 */
[C---:B--2---:R-:W-:Y:S01]  /*78b00*/  HMMA.1688.F32.TF32 R140, R244.reuse, R18, R88 ;  /* 0x00000012f48c723c */ /* 0x044fe20000081058 */
[----:B------:R-:W-:Y:S04]  /*78b10*/  STL.64 [R1+0x590], R76 ;  /* 0x0005904c01007387 */ /* 0x000fe80000100a00 */
[----:B------:R-:W-:Y:S11]  /*78b20*/  STL.64 [R1+0x598], R78 ;  /* 0x0005984e01007387 */ /* 0x000ff60000100a00 */
[----:B------:R-:W-:Y:S07]  /*78b30*/  @!UPT UIADD3 URZ, URZ, URZ, URZ ;  /* 0x0000003f3f3ff290 */ /* 0x000fee000fffe03f */
[----:B------:R-:W-:Y:S04]  /*78b40*/  STL [R1+0x3a4c], R140 ;  /* 0x003a4c8c01007387 */ /* 0x000fe80000100800 */
[----:B------:R-:W-:Y:S04]  /*78b50*/  STL.64 [R1+0x580], R72 ;  /* 0x0005804801007387 */ /* 0x000fe80000100a00 */
[----:B------:R1:W-:Y:S02]  /*78b60*/  STL.64 [R1+0x588], R74 ;  /* 0x0005884a01007387 */ /* 0x0003e40000100a00 */
[C---:B-1----:R-:W-:Y:S02]  /*78b70*/  HMMA.1688.F32.TF32 R72, R244.reuse, R10, R184 ;  /* 0x0000000af448723c */ /* 0x042fe400000810b8 */
[----:B------:R1:W-:Y:S04]  /*78b80*/  STL [R1+0x3a48], R141 ;  /* 0x003a488d01007387 */ /* 0x0003e80000100800 */
[----:B------:R2:W-:Y:S02]  /*78b90*/  STL [R1+0x3a44], R142 ;  /* 0x003a448e01007387 */ /* 0x0005e40000100800 */
[C---:B------:R-:W-:Y:S02]  /*78ba0*/  HMMA.1688.F32.TF32 R76, R244.reuse, R14, R92 ;  /* 0x0000000ef44c723c */ /* 0x040fe4000008105c */
[----:B------:R3:W-:Y:S11]  /*78bb0*/  STL [R1+0x3a40], R143 ;  /* 0x003a408f01007387 */ /* 0x0007f60000100800 */
[----:B------:R-:W-:Y:S03]  /*78bc0*/  @!UPT UIADD3 URZ, URZ, URZ, URZ ;  /* 0x0000003f3f3ff290 */ /* 0x000fe6000fffe03f */
[----:B------:R-:W-:Y:S02]  /*78bd0*/  IMAD.MOV.U32 R140, RZ, RZ, R72 ;  /* 0x000000ffff8c7224 */ /* 0x000fe400078e0048 */
[----:B-1----:R-:W-:Y:S02]  /*78be0*/  IMAD.MOV.U32 R141, RZ, RZ, R73 ;  /* 0x000000ffff8d7224 */ /* 0x002fe400078e0049 */
[----:B--2---:R-:W-:Y:S02]  /*78bf0*/  IMAD.MOV.U32 R142, RZ, RZ, R74 ;  /* 0x000000ffff8e7224 */ /* 0x004fe400078e004a */
[----:B---3--:R-:W-:Y:S02]  /*78c00*/  IMAD.MOV.U32 R143, RZ, RZ, R75 ;  /* 0x000000ffff8f7224 */ /* 0x008fe400078e004b */
[----:B------:R-:W-:Y:S01]  /*78c10*/  HMMA.1688.F32.TF32 R72, R244, R250, R96 ;  /* 0x000000faf448723c */ /* 0x000fe20000081060 */
[----:B------:R-:W-:Y:S04]  /*78c20*/  STL.64 [R1+0x6e0], R76 ;  /* 0x0006e04c01007387 */ /* 0x000fe80000100a00 */
[----:B------:R1:W-:Y:S03]  /*78c30*/  STL.64 [R1+0x6e8], R78 ;  /* 0x0006e84e01007387 */ /* 0x0003e60000100a00 */
[C---:B------:R-:W-:Y:S08]  /*78c40*/  HMMA.1688.F32.TF32 R80, R64.reuse, R62, R100 ;  /* 0x0000003e4050723c */ /* 0x040ff00000081064 */
[----:B-1----:R-:W-:Y:S08]  /*78c50*/  HMMA.1688.F32.TF32 R76, R64, R58, R236 ;  /* 0x0000003a404c723c */ /* 0x002ff000000810ec */
[----:B------:R-:W-:-:S02]  /*78c60*/  IMAD.MOV.U32 R187, RZ, RZ, R72 ;  /* 0x000000ffffbb7224 */ /* 0x000fc400078e0048 */
[----:B------:R-:W-:Y:S02]  /*78c70*/  IMAD.MOV.U32 R186, RZ, RZ, R73 ;  /* 0x000000ffffba7224 */ /* 0x000fe400078e0049 */
[----:B------:R-:W-:Y:S02]  /*78c80*/  IMAD.MOV.U32 R185, RZ, RZ, R74 ;  /* 0x000000ffffb97224 */ /* 0x000fe400078e004a */
[----:B------:R-:W-:Y:S02]  /*78c90*/  IMAD.MOV.U32 R184, RZ, RZ, R75 ;  /* 0x000000ffffb87224 */ /* 0x000fe400078e004b */
[C---:B------:R-:W-:Y:S08]  /*78ca0*/  HMMA.1688.F32.TF32 R72, R64.reuse, R54, R136 ;  /* 0x000000364048723c */ /* 0x040ff00000081088 */
[C---:B------:R-:W-:Y:S01]  /*78cb0*/  HMMA.1688.F32.TF32 R136, R64.reuse, R50, R204 ;  /* 0x000000324088723c */ /* 0x040fe200000810cc */
[----:B------:R-:W-:Y:S04]  /*78cc0*/  STL [R1+0x3a3c], R148 ;  /* 0x003a3c9401007387 */ /* 0x000fe80000100800 */
[----:B------:R-:W-:Y:S04]  /*78cd0*/  STL [R1+0x3a38], R149 ;  /* 0x003a389501007387 */ /* 0x000fe80000100800 */
[----:B------:R-:W-:Y:S04]  /*78ce0*/  STL [R1+0x3a34], R150 ;  /* 0x003a349601007387 */ /* 0x000fe80000100800 */
[----:B------:R-:W-:Y:S04]  /*78cf0*/  STL [R1+0x3a30], R151 ;  /* 0x003a309701007387 */ /* 0x000fe80000100800 */
[----:B------:R-:W-:Y:S04]  /*78d00*/  STL.64 [R1+0x6b0], R80 ;  /* 0x0006b05001007387 */ /* 0x000fe80000100a00 */
[----:B------:R-:W-:Y:S04]  /*78d10*/  STL.64 [R1+0x6b8], R82 ;  /* 0x0006b85201007387 */ /* 0x000fe80000100a00 */
[----:B------:R-:W-:Y:S04]  /*78d20*/  STL.64 [R1+0x6a0], R76 ;  /* 0x0006a04c01007387 */ /* 0x000fe80000100a00 */
[----:B------:R-:W-:Y:S04]  /*78d30*/  STL.64 [R1+0x6a8], R78 ;  /* 0x0006a84e01007387 */ /* 0x000fe80000100a00 */
[----:B------:R-:W-:Y:S04]  /*78d40*/  STL [R1+0x3a2c], R136 ;  /* 0x003a2c8801007387 */ /* 0x000fe80000100800 */
[----:B------:R-:W-:Y:S04]  /*78d50*/  STL.64 [R1+0x690], R72 ;  /* 0x0006904801007387 */ /* 0x000fe80000100a00 */
[----:B------:R1:W-:Y:S02]  /*78d60*/  STL.64 [R1+0x698], R74 ;  /* 0x0006984a01007387 */ /* 0x0003e40000100a00 */
[C---:B-1----:R-:W-:Y:S02]  /*78d70*/  HMMA.1688.F32.TF32 R72, R64.reuse, R42, R192 ;  /* 0x0000002a4048723c */ /* 0x042fe400000810c0 */
[----:B------:R1:W-:Y:S04]  /*78d80*/  STL [R1+0x3a28], R137 ;  /* 0x003a288901007387 */ /* 0x0003e80000100800 */
[----:B------:R2:W-:Y:S04]  /*78d90*/  STL [R1+0x3a24], R138 ;  /* 0x003a248a01007387 */ /* 0x0005e80000100800 */
[----:B------:R3:W-:Y:S11]  /*78da0*/  STL [R1+0x3a20], R139 ;  /* 0x003a208b01007387 */ /* 0x0007f60000100800 */
[----:B------:R-:W-:Y:S03]  /*78db0*/  @!UPT UIADD3 URZ, URZ, URZ, URZ ;  /* 0x0000003f3f3ff290 */ /* 0x000fe6000fffe03f */
[----:B------:R-:W-:Y:S02]  /*78dc0*/  IMAD.MOV.U32 R136, RZ, RZ, R72 ;  /* 0x000000ffff887224 */ /* 0x000fe400078e0048 */
[----:B-1----:R-:W-:Y:S02]  /*78dd0*/  IMAD.MOV.U32 R137, RZ, RZ, R73 ;  /* 0x000000ffff897224 */ /* 0x002fe400078e0049 */
[----:B--2---:R-:W-:Y:S02]  /*78de0*/  IMAD.MOV.U32 R138, RZ, RZ, R74 ;  /* 0x000000ffff8a7224 */ /* 0x004fe400078e004a */
[----:B---3--:R-:W-:Y:S02]  /*78df0*/  IMAD.MOV.U32 R139, RZ, RZ, R75 ;  /* 0x000000ffff8b7224 */ /* 0x008fe400078e004b */
[C---:B------:R-:W-:Y:S08]  /*78e00*/  HMMA.1688.F32.TF32 R72, R64.reuse, R38, R188 ;  /* 0x000000264048723c */ /* 0x040ff000000810bc */
[C---:B------:R-:W-:Y:S11]  /*78e10*/  HMMA.1688.F32.TF32 R76, R64.reuse, R46, R180 ;  /* 0x0000002e404c723c */ /* 0x040ff600000810b4 */
[----:B------:R-:W-:Y:S05]  /*78e20*/  @!UPT UIADD3 URZ, URZ, URZ, URZ ;  /* 0x0000003f3f3ff290 */ /* 0x000fea000fffe03f */
[----:B------:R-:W-:Y:S02]  /*78e30*/  IMAD.MOV.U32 R148, RZ, RZ, R72 ;  /* 0x000000ffff947224 */ /* 0x000fe400078e0048 */
[----:B------:R-:W-:Y:S02]  /*78e40*/  IMAD.MOV.U32 R149, RZ, RZ, R73 ;  /* 0x000000ffff957224 */ /* 0x000fe400078e0049 */
[----:B------:R-:W-:Y:S02]  /*78e50*/  IMAD.MOV.U32 R150, RZ, RZ, R74 ;  /* 0x000000ffff967224 */ /* 0x000fe400078e004a */
[----:B------:R-:W-:Y:S02]  /*78e60*/  IMAD.MOV.U32 R151, RZ, RZ, R75 ;  /* 0x000000ffff977224 */ /* 0x000fe400078e004b */
[C---:B------:R-:W-:Y:S01]  /*78e70*/  HMMA.1688.F32.TF32 R72, R64.reuse, R34, R144 ;  /* 0x000000224048723c */ /* 0x040fe20000081090 */
[----:B------:R-:W-:Y:S04]  /*78e80*/  STL.64 [R1+0x680], R76 ;  /* 0x0006804c01007387 */ /* 0x000fe80000100a00 */
[----:B------:R1:W-:Y:S03]  /*78e90*/  STL.64 [R1+0x688], R78 ;  /* 0x0006884e01007387 */ /* 0x0003e60000100a00 */
[C---:B------:R-:W-:Y:S08]  /*78ea0*/  HMMA.1688.F32.TF32 R80, R64.reuse, R30, R224 ;  /* 0x0000001e4050723c */ /* 0x040ff000000810e0 */
[C---:B-1----:R-:W-:Y:S07]  /*78eb0*/  HMMA.1688.F32.TF32 R76, R64.reuse, R26, R104 ;  /* 0x0000001a404c723c */ /* 0x042fee0000081068 */
[----:B------:R-:W-:Y:S04]  /*78ec0*/  STL.64 [R1+0x650], R72 ;  /* 0x0006504801007387 */ /* 0x000fe80000100a00 */
[----:B------:R1:W-:Y:S02]  /*78ed0*/  STL.64 [R1+0x658], R74 ;  /* 0x0006584a01007387 */ /* 0x0003e40000100a00 */
[C---:B-1----:R-:W-:Y:S02]  /*78ee0*/  HMMA.1688.F32.TF32 R72, R64.reuse, R22, R108 ;  /* 0x000000164048723c */ /* 0x042fe4000008106c */
[----:B------:R-:W-:Y:S04]  /*78ef0*/  STL.64 [R1+0x640], R80 ;  /* 0x0006405001007387 */ /* 0x000fe80000100a00 */
[----:B------:R1:W-:Y:S04]  /*78f00*/  STL.64 [R1+0x648], R82 ;  /* 0x0006485201007387 */ /* 0x0003e80000100a00 */
[----:B------:R-:W-:Y:S01]  /*78f10*/  STL.64 [R1+0x630], R76 ;  /* 0x0006304c01007387 */ /* 0x000fe20000100a00 */
[C---:B------:R-:W-:Y:S03]  /*78f20*/  HMMA.1688.F32.TF32 R180, R64.reuse, R250, R124 ;  /* 0x000000fa40b4723c */ /* 0x040fe6000008107c */
[----:B------:R2:W-:Y:S05]  /*78f30*/  STL.64 [R1+0x638], R78 ;  /* 0x0006384e01007387 */ /* 0x0005ea0000100a00 */
[C---:B-1----:R-:W-:Y:S04]  /*78f40*/  HMMA.1688.F32.TF32 R80, R64.reuse, R18, R112 ;  /* 0x000000124050723c */ /* 0x042fe80000081070 */
[----:B------:R-:W-:Y:S04]  /*78f50*/  STL.64 [R1+0x620], R72 ;  /* 0x0006204801007387 */ /* 0x000fe80000100a00 */
[----:B--2---:R-:W-:Y:S01]  /*78f60*/  HMMA.1688.F32.TF32 R76, R64, R14, R116 ;  /* 0x0000000e404c723c */ /* 0x004fe20000081074 */
[----:B------:R1:W-:Y:S07]  /*78f70*/  STL.64 [R1+0x628], R74 ;  /* 0x0006284a01007387 */ /* 0x0003ee0000100a00 */
[----:B------:R-:W-:Y:S08]  /*78f80*/  HMMA.1688.F32.TF32 R52, R68, R54, R176 ;  /* 0x000000364434723c */ /* 0x000ff000000810b0 */
[----:B-1----:R-:W-:Y:S01]  /*78f90*/  HMMA.1688.F32.TF32 R72, R64, R10, R120 ;  /* 0x0000000a4048723c */ /* 0x002fe20000081078 */
[----:B------:R-:W-:Y:S04]  /*78fa0*/  STL.64 [R1+0x610], R80 ;  /* 0x0006105001007387 */ /* 0x000fe80000100a00 */
[----:B------:R-:W-:Y:S04]  /*78fb0*/  STL.64 [R1+0x618], R82 ;  /* 0x0006185201007387 */ /* 0x000fe80000100a00 */
[----:B------:R-:W-:Y:S04]  /*78fc0*/  STL.64 [R1+0x600], R76 ;  /* 0x0006004c01007387 */ /* 0x000fe80000100a00 */
[----:B------:R-:W-:Y:S04]  /*78fd0*/  STL.64 [R1+0x608], R78 ;  /* 0x0006084e01007387 */ /* 0x000fe80000100a00 */
[----:B------:R-:W-:Y:S01]  /*78fe0*/  STL [R1+0x3a1c], R180 ;  /* 0x003a1cb401007387 */ /* 0x000fe20000100800 */
[C---:B------:R-:W-:Y:S08]  /*78ff0*/  HMMA.1688.F32.TF32 R224, R68.reuse, R30, R152 ;  /* 0x0000001e44e0723c */ /* 0x040ff00000081098 */
[C---:B------:R-:W-:Y:S01]  /*79000*/  HMMA.1688.F32.TF32 R192, R68.reuse, R58, R232 ;  /* 0x0000003a44c0723c */ /* 0x040fe200000810e8 */
[----:B------:R-:W-:Y:S04]  /*79010*/  STL.64 [R1+0x5f0], R72 ;  /* 0x0005f04801007387 */ /* 0x000fe80000100a00 */
[----:B------:R-:W-:Y:S04]  /*79020*/  STL.64 [R1+0x5f8], R74 ;  /* 0x0005f84a01007387 */ /* 0x000fe80000100a00 */
[----:B------:R-:W-:Y:S04]  /*79030*/  STL [R1+0x3a18], R181 ;  /* 0x003a18b501007387 */ /* 0x000fe80000100800 */
[----:B------:R-:W-:Y:S04]  /*79040*/  STL [R1+0x3a14], R182 ;  /* 0x003a14b601007387 */ /* 0x000fe80000100800 */
[----:B------:R-:W-:Y:S04]  /*79050*/  STL [R1+0x3a10], R183 ;  /* 0x003a10b701007387 */ /* 0x000fe80000100800 */
[----:B------:R-:W-:Y:S04]  /*79060*/  STL.64 [R1+0x570], R52 ;  /* 0x0005703401007387 */ /* 0x000fe80000100a00 */
[----:B------:R1:W-:Y:S01]  /*79070*/  STL.64 [R1+0x578], R54 ;  /* 0x0005783601007387 */ /* 0x0003e20000100a00 */
        /* <DEDUP_REMOVED lines=10> */
[----:B-1----:R-:W-:Y:S01]  /*79120*/  HMMA.1688.F32.TF32 R52, R68, R34, R228 ;  /* 0x000000224434723c */ /* 0x002fe200000810e4 */
[----:B------:R-:W-:Y:S01]  /*79130*/  IMAD.MOV.U32 R99, RZ, RZ, R8 ;  /* 0x000000ffff637224 */ /* 0x000fe200078e0008 */
[----:B------:R-:W-:Y:S01]  /*79140*/  LDS R77, [R252+0x106000] ;  /* 0x10600000fc4d7984 */ /* 0x000fe20000000800 */
[----:B------:R-:W-:-:S05]  /*79150*/  IMAD.MOV.U32 R94, RZ, RZ, R17 ;  /* 0x000000ffff5e7224 */ /* 0x000fca00078e0011 */
[----:B------:R-:W-:Y:S01]  /*79160*/  HMMA.1688.F32.TF32 R196, R64, R6, R128 ;  /* 0x0000000640c4723c */ /* 0x000fe20000081080 */
[----:B------:R-:W-:Y:S01]  /*79170*/  IMAD.MOV.U32 R95, RZ, RZ, R16 ;  /* 0x000000ffff5f7224 */ /* 0x000fe200078e0010 */
[----:B------:R-:W-:Y:S06]  /*79180*/  LDS R79, [R252+0x106800] ;  /* 0x10680000fc4f7984 */ /* 0x000fec0000000800 */
[----:B------:R-:W-:Y:S01]  /*79190*/  HMMA.1688.F32.TF32 R228, R68, R26, R156 ;  /* 0x0000001a44e4723c */ /* 0x000fe2000008109c */
[----:B------:R-:W-:Y:S04]  /*791a0*/  STL [R1+0x3960], R224 ;  /* 0x003960e001007387 */ /* 0x000fe80000100800 */
[----:B------:R-:W-:Y:S04]  /*791b0*/  STL [R1+0x395c], R225 ;  /* 0x00395ce101007387 */ /* 0x000fe80000100800 */
[----:B------:R-:W-:Y:S04]  /*791c0*/  STL [R1+0x3958], R226 ;  /* 0x003958e201007387 */ /* 0x000fe80000100800 */
[----:B------:R-:W-:Y:S10]  /*791d0*/  STL [R1+0x3954], R227 ;  /* 0x003954e301007387 */ /* 0x000ff40000100800 */
        /* <DEDUP_REMOVED lines=24> */
[----:B------:R-:W2:Y:S01]  /*79360*/  LDL R103, [R1+0x548] ;  /* 0x0005480001677983 */ /* 0x000ea20000100800 */
[----:B------:R-:W-:-:S02]  /*79370*/  IMAD.MOV.U32 R72, RZ, RZ, R49 ;  /* 0x000000ffff487224 */ /* 0x000fc400078e0031 */
[----:B------:R-:W-:Y:S02]  /*79380*/  IMAD.MOV.U32 R73, RZ, RZ, R48 ;  /* 0x000000ffff497224 */ /* 0x000fe400078e0030 */
[----:B------:R-:W-:Y:S02]  /*79390*/  IMAD.MOV.U32 R74, RZ, RZ, R5 ;  /* 0x000000ffff4a7224 */ /* 0x000fe400078e0005 */
[----:B------:R-:W-:-:S07]  /*793a0*/  IMAD.MOV.U32 R75, RZ, RZ, R4 ;  /* 0x000000ffff4b7224 */ /* 0x000fce00078e0004 */
[----:B------:R-:W-:Y:S01]  /*793b0*/  HMMA.1688.F32.TF32 R4, R68, R6, R72 ;  /* 0x000000064404723c */ /* 0x000fe20000081048 */
[----:B------:R-:W-:Y:S04]  /*793c0*/  LDS R72, [R0+0x106000] ;  /* 0x1060000000487984 */ /* 0x000fe80000000800 */
[----:B------:R-:W-:Y:S04]  /*793d0*/  LDS R74, [R0+0x106800] ;  /* 0x10680000004a7984 */ /* 0x000fe80000000800 */
[----:B------:R-:W-:Y:S04]  /*793e0*/  LDS R73, [R2+0x106000] ;  /* 0x1060000002497984 */ /* 0x000fe80000000800 */
[----:B------:R-:W-:Y:S01]  /*793f0*/  LDS R75, [R2+0x106800] ;  /* 0x10680000024b7984 */ /* 0x000fe20000000800 */
[----:B------:R-:W-:-:S02]  /*79400*/  IMAD.MOV.U32 R92, RZ, RZ, R21 ;  /* 0x000000ffff5c7224 */ /* 0x000fc400078e0015 */
[----:B------:R-:W-:Y:S02]  /*79410*/  IMAD.MOV.U32 R93, RZ, RZ, R20 ;  /* 0x000000ffff5d7224 */ /* 0x000fe400078e0014 */
[----:B------:R-:W-:Y:S02]  /*79420*/  IMAD.MOV.U32 R82, RZ, RZ, R25 ;  /* 0x000000ffff527224 */ /* 0x000fe400078e0019 */
[----:B------:R-:W-:Y:S02]  /*79430*/  IMAD.MOV.U32 R83, RZ, RZ, R24 ;  /* 0x000000ffff537224 */ /* 0x000fe400078e0018 */
[----:B------:R-:W-:Y:S02]  /*79440*/  IMAD.MOV.U32 R80, RZ, RZ, R29 ;  /* 0x000000ffff507224 */ /* 0x000fe400078e001d */
[----:B------:R-:W-:Y:S01]  /*79450*/  IMAD.MOV.U32 R81, RZ, RZ, R28 ;  /* 0x000000ffff517224 */ /* 0x000fe200078e001c */
[----:B------:R-:W-:Y:S01]  /*79460*/  HMMA.1688.F32.TF32 R204, R68, R50, R212 ;  /* 0x0000003244cc723c */ /* 0x000fe200000810d4 */
[----:B------:R-:W-:-:S02]  /*79470*/  IMAD.MOV.U32 R90, RZ, RZ, R33 ;  /* 0x000000ffff5a7224 */ /* 0x000fc400078e0021 */
[----:B------:R-:W-:Y:S02]  /*79480*/  IMAD.MOV.U32 R91, RZ, RZ, R32 ;  /* 0x000000ffff5b7224 */ /* 0x000fe400078e0020 */
[----:B------:R-:W-:Y:S02]  /*79490*/  IMAD.MOV.U32 R88, RZ, RZ, R37 ;  /* 0x000000ffff587224 */ /* 0x000fe400078e0025 */
[----:B------:R-:W-:Y:S01]  /*794a0*/  IMAD.MOV.U32 R89, RZ, RZ, R36 ;  /* 0x000000ffff597224 */ /* 0x000fe200078e0024 */
[----:B------:R-:W-:Y:S01]  /*794b0*/  HMMA.1688.F32.TF32 R212, R68, R42, R216 ;  /* 0x0000002a44d4723c */ /* 0x000fe200000810d8 */
[----:B------:R-:W-:Y:S02]  /*794c0*/  IMAD.MOV.U32 R86, RZ, RZ, R41 ;  /* 0x000000ffff567224 */ /* 0x000fe400078e0029 */
[----:B------:R-:W-:-:S05]  /*794d0*/  IMAD.MOV.U32 R87, RZ, RZ, R40 ;  /* 0x000000ffff577224 */ /* 0x000fca00078e0028 */
[----:B------:R-:W-:Y:S01]  /*794e0*/  HMMA.1688.F32.TF32 R216, R68, R38, R208 ;  /* 0x0000002644d8723c */ /* 0x000fe200000810d0 */
[----:B------:R-:W-:Y:S02]  /*794f0*/  IMAD.MOV.U32 R84, RZ, RZ, R45 ;  /* 0x000000ffff547224 */ /* 0x000fe400078e002d */
[----:B------:R-:W-:-:S05]  /*79500*/  IMAD.MOV.U32 R85, RZ, RZ, R44 ;  /* 0x000000ffff557224 */ /* 0x000fca00078e002c */
[C---:B------:R-:W-:Y:S08]  /*79510*/  HMMA.1688.F32.TF32 R56, R68.reuse, R46, R200 ;  /* 0x0000002e4438723c */ /* 0x040ff000000810c8 */
[----:B------:R-:W-:Y:S01]  /*79520*/  HMMA.1688.F32.TF32 R188, R68, R62, R132 ;  /* 0x0000003e44bc723c */ /* 0x000fe20000081084 */
[----:B------:R-:W-:Y:S04]  /*79530*/  STL [R1+0x39c4], R4 ;  /* 0x0039c40401007387 */ /* 0x000fe80000100800 */
[----:B------:R-:W-:Y:S04]  /*79540*/  STL [R1+0x39c0], R5 ;  /* 0x0039c00501007387 */ /* 0x000fe80000100800 */
[----:B------:R-:W-:Y:S04]  /*79550*/  STL [R1+0x39bc], R6 ;  /* 0x0039bc0601007387 */ /* 0x000fe80000100800 */
[----:B------:R-:W-:Y:S01]  /*79560*/  STL [R1+0x39b8], R7 ;  /* 0x0039b80701007387 */ /* 0x000fe20000100800 */
[----:B------:R-:W-:-:S02]  /*79570*/  IMAD.MOV.U32 R180, RZ, RZ, R52 ;  /* 0x000000ffffb47224 */ /* 0x000fc400078e0034 */
[----:B------:R-:W-:Y:S02]  /*79580*/  IMAD.MOV.U32 R203, RZ, RZ, R56 ;  /* 0x000000ffffcb7224 */ /* 0x000fe400078e0038 */
[----:B------:R-:W-:Y:S02]  /*79590*/  IMAD.MOV.U32 R202, RZ, RZ, R57 ;  /* 0x000000ffffca7224 */ /* 0x000fe400078e0039 */
[----:B------:R-:W-:Y:S02]  /*795a0*/  IMAD.MOV.U32 R201, RZ, RZ, R58 ;  /* 0x000000ffffc97224 */ /* 0x000fe400078e003a */
[----:B------:R-:W-:Y:S02]  /*795b0*/  IMAD.MOV.U32 R200, RZ, RZ, R59 ;  /* 0x000000ffffc87224 */ /* 0x000fe400078e003b */
[----:B------:R-:W-:Y:S02]  /*795c0*/  IMAD.MOV.U32 R181, RZ, RZ, R53 ;  /* 0x000000ffffb57224 */ /* 0x000fe400078e0035 */
[----:B------:R-:W-:-:S02]  /*795d0*/  IMAD.MOV.U32 R182, RZ, RZ, R54 ;  /* 0x000000ffffb67224 */ /* 0x000fc400078e0036 */
[----:B------:R-:W-:Y:S01]  /*795e0*/  IMAD.MOV.U32 R183, RZ, RZ, R55 ;  /* 0x000000ffffb77224 */ /* 0x000fe200078e0037 */
[----:B--2---:R-:W-:Y:S04]  /*795f0*/  LDSM.16.M88.4 R8, [R103+0x80] ;  /* 0x000080006708783b */ /* 0x004fe80000000200 */
[----:B------:R-:W1:Y:S04]  /*79600*/  LDSM.16.M88.4 R12, [R103+0x4080] ;  /* 0x00408000670c783b */ /* 0x000e680000000200 */
[----:B------:R-:W2:Y:S04]  /*79610*/  LDSM.16.M88.4 R16, [R103+0x8080] ;  /* 0x008080006710783b */ /* 0x000ea80000000200 */
[----:B------:R-:W3:Y:S04]  /*79620*/  LDSM.16.M88.4 R20, [R103+0xc080] ;  /* 0x00c080006714783b */ /* 0x000ee80000000200 */
[----:B------:R-:W4:Y:S04]  /*79630*/  LDSM.16.M88.4 R24, [R103+0x10080] ;  /* 0x010080006718783b */ /* 0x000f280000000200 */
[----:B------:R-:W2:Y:S04]  /*79640*/  LDSM.16.M88.4 R28, [R103+0x14080] ;  /* 0x01408000671c783b */ /* 0x000ea80000000200 */
[----:B------:R-:W2:Y:S04]  /*79650*/  LDSM.16.M88.4 R32, [R103+0x18080] ;  /* 0x018080006720783b */ /* 0x000ea80000000200 */
[----:B------:R-:W3:Y:S04]  /*79660*/  LDSM.16.M88.4 R36, [R103+0x1c080] ;  /* 0x01c080006724783b */ /* 0x000ee80000000200 */
[----:B------:R-:W3:Y:S04]  /*79670*/  LDSM.16.M88.4 R40, [R103+0x20080] ;  /* 0x020080006728783b */ /* 0x000ee80000000200 */
[----:B------:R-:W4:Y:S04]  /*79680*/  LDSM.16.M88.4 R44, [R103+0x24080] ;  /* 0x02408000672c783b */ /* 0x000f280000000200 */
[----:B------:R-:W4:Y:S04]  /*79690*/  LDSM.16.M88.4 R64, [R103+0x38080] ;  /* 0x038080006740783b */ /* 0x000f280000000200 */
[----:B------:R-:W4:Y:S01]  /*796a0*/  LDSM.16.M88.4 R68, [R103+0x3c080] ;  /* 0x03c080006744783b */ /* 0x000f220000000200 */
[C---:B-1----:R-:W-:Y:S03]  /*796b0*/  HMMA.1688.F32.TF32 R4, R72.reuse, R12, R92 ;  /* 0x0000000c4804723c */ /* 0x042fe6000008105c */
[----:B------:R-:W-:Y:S04]  /*796c0*/  STL [R1+0x3944], R10 ;  /* 0x0039440a01007387 */ /* 0x000fe80000100800 */
[----:B------:R-:W-:Y:S01]  /*796d0*/  STL [R1+0x3940], R11 ;  /* 0x0039400b01007387 */ /* 0x000fe20000100800 */
[----:B------:R-:W-:Y:S03]  /*796e0*/  HMMA.1688.F32.TF32 R96, R72, R8, R96 ;  /* 0x000000084860723c */ /* 0x000fe60000081060 */
[----:B------:R-:W-:Y:S04]  /*796f0*/  STL [R1+0x39cc], R14 ;  /* 0x0039cc0e01007387 */ /* 0x000fe80000100800 */
[----:B------:R-:W-:Y:S04]  /*79700*/  STL [R1+0x39c8], R15 ;  /* 0x0039c80f01007387 */ /* 0x000fe80000100800 */
[----:B--2---:R-:W-:Y:S04]  /*79710*/  STL [R1+0x39d4], R18 ;  /* 0x0039d41201007387 */ /* 0x004fe80000100800 */
[----:B------:R-:W-:Y:S04]  /*79720*/  STL [R1+0x39d0], R19 ;  /* 0x0039d01301007387 */ /* 0x000fe80000100800 */
[----:B---3--:R-:W-:Y:S04]  /*79730*/  STL [R1+0x39dc], R22 ;  /* 0x0039dc1601007387 */ /* 0x008fe80000100800 */
[----:B------:R-:W-:Y:S04]  /*79740*/  STL [R1+0x39d8], R23 ;  /* 0x0039d81701007387 */ /* 0x000fe80000100800 */
[----:B----4-:R-:W-:Y:S04]  /*79750*/  STL [R1+0x39e4], R26 ;  /* 0x0039e41a01007387 */ /* 0x010fe80000100800 */
        /* <DEDUP_REMOVED lines=11> */
[----:B------:R-:W-:Y:S01]  /*79810*/  STL [R1+0x3924], R66 ;  /* 0x0039244201007387 */ /* 0x000fe20000100800 */
[----:B------:R-:W-:-:S03]  /*79820*/  IMAD.MOV.U32 R236, RZ, RZ, R4 ;  /* 0x000000ffffec7224 */ /* 0x000fc600078e0004 */
[----:B------:R-:W-:Y:S01]  /*79830*/  STL [R1+0x3920], R67 ;  /* 0x0039204301007387 */ /* 0x000fe20000100800 */
[----:B------:R-:W-:-:S03]  /*79840*/  IMAD.MOV.U32 R237, RZ, RZ, R5 ;  /* 0x000000ffffed7224 */ /* 0x000fc600078e0005 */
[----:B------:R-:W-:Y:S01]  /*79850*/  STL [R1+0x392c], R70 ;  /* 0x00392c4601007387 */ /* 0x000fe20000100800 */
[----:B------:R-:W-:Y:S02]  /*79860*/  IMAD.MOV.U32 R238, RZ, RZ, R6 ;  /* 0x000000ffffee7224 */ /* 0x000fe400078e0006 */
[----:B------:R-:W-:Y:S01]  /*79870*/  IMAD.MOV.U32 R239, RZ, RZ, R7 ;  /* 0x000000ffffef7224 */ /* 0x000fe200078e0007 */
[----:B------:R-:W-:Y:S01]  /*79880*/  STL [R1+0x3928], R71 ;  /* 0x0039284701007387 */ /* 0x000fe20000100800 */
[----:B------:R-:W-:Y:S03]  /*79890*/  HMMA.1688.F32.TF32 R4, R72, R16, R80 ;  /* 0x000000104804723c */ /* 0x000fe60000081050 */
[----:B------:R-:W-:Y:S04]  /*798a0*/  STL.64 [R1+0xf0], R96 ;  /* 0x0000f06001007387 */ /* 0x000fe80000100a00 */
[----:B------:R-:W-:Y:S04]  /*798b0*/  STL.64 [R1+0xf8], R98 ;  /* 0x0000f86201007387 */ /* 0x000fe80000100a00 */
        /* <DEDUP_REMOVED lines=10> */
[----:B------:R-:W1:Y:S04]  /*79960*/  LDSM.16.M88.4 R48, [R103+0x28080] ;  /* 0x028080006730783b */ /* 0x000e680000000200 */
[----:B------:R-:W1:Y:S04]  /*79970*/  LDSM.16.M88.4 R52, [R103+0x2c080] ;  /* 0x02c080006734783b */ /* 0x000e680000000200 */
[----:B------:R-:W1:Y:S04]  /*79980*/  LDSM.16.M88.4 R56, [R103+0x30080] ;  /* 0x030080006738783b */ /* 0x000e680000000200 */
[----:B------:R1:W2:Y:S04]  /*79990*/  LDSM.16.M88.4 R60, [R103+0x34080] ;  /* 0x03408000673c783b */ /* 0x0002a80000000200 */
[----:B------:R-:W4:Y:S04]  /*799a0*/  LDL.LU R102, [R1+0x918] ;  /* 0x0009180001667983 */ /* 0x000f280000300800 */
[----:B-1----:R-:W4:Y:S04]  /*799b0*/  LDL.LU R103, [R1+0x91c] ;  /* 0x00091c0001677983 */ /* 0x002f280000300800 */
        /* <DEDUP_REMOVED lines=8> */
[----:B------:R-:W-:Y:S01]  /*79a40*/  IMAD.MOV.U32 R224, RZ, RZ, R7 ;  /* 0x000000ffffe07224 */ /* 0x000fe200078e0007 */
[----:B------:R-:W4:Y:S01]  /*79a50*/  LDL.LU R93, [R1+0x8f4] ;  /* 0x0008f400015d7983 */ /* 0x000f220000300800 */
[----:B------:R-:W-:Y:S03]  /*79a60*/  HMMA.1688.F32.TF32 R4, R72, R20, R88 ;  /* 0x000000144804723c */ /* 0x000fe60000081058 */
        /* <DEDUP_REMOVED lines=10> */
[----:B------:R-:W-:Y:S01]  /*79b10*/  HMMA.1688.F32.TF32 R4, R72, R24, R84 ;  /* 0x000000184804723c */ /* 0x000fe20000081054 */
[----:B------:R-:W4:Y:S04]  /*79b20*/  LDL.LU R84, [R1+0x8d0] ;  /* 0x0008d00001547983 */ /* 0x000f280000300800 */
[----:B------:R-:W4:Y:S04]  /*79b30*/  LDL.LU R85, [R1+0x8d4] ;  /* 0x0008d40001557983 */ /* 0x000f280000300800 */
[----:B------:R-:W4:Y:S04]  /*79b40*/  LDL.LU R86, [R1+0x8d8] ;  /* 0x0008d80001567983 */ /* 0x000f280000300800 */
[----:B------:R-:W4:Y:S11]  /*79b50*/  LDL.LU R87, [R1+0x8dc] ;  /* 0x0008dc0001577983 */ /* 0x000f360000300800 */
[----:B------:R-:W-:-:S02]  /*79b60*/  IMAD.MOV.U32 R243, RZ, RZ, R4 ;  /* 0x000000fffff37224 */ /* 0x000fc400078e0004 */
[----:B------:R-:W-:Y:S02]  /*79b70*/  IMAD.MOV.U32 R251, RZ, RZ, R5 ;  /* 0x000000fffffb7224 */ /* 0x000fe400078e0005 */
[----:B------:R-:W-:Y:S02]  /*79b80*/  IMAD.MOV.U32 R10, RZ, RZ, R6 ;  /* 0x000000ffff0a7224 */ /* 0x000fe400078e0006 */
[----:B------:R-:W-:Y:S02]  /*79b90*/  IMAD.MOV.U32 R11, RZ, RZ, R7 ;  /* 0x000000ffff0b7224 */ /* 0x000fe400078e0007 */
[----:B--2---:R-:W-:Y:S01]  /*79ba0*/  HMMA.1688.F32.TF32 R4, R72, R28, R80 ;  /* 0x0000001c4804723c */ /* 0x004fe20000081050 */
[----:B------:R-:W2:Y:S04]  /*79bb0*/  LDL.LU R80, [R1+0x8c0] ;  /* 0x0008c00001507983 */ /* 0x000ea80000300800 */
[----:B------:R-:W2:Y:S04]  /*79bc0*/  LDL.LU R81, [R1+0x8c4] ;  /* 0x0008c40001517983 */ /* 0x000ea80000300800 */
[----:B------:R-:W2:Y:S04]  /*79bd0*/  LDL.LU R82, [R1+0x8c8] ;  /* 0x0008c80001527983 */ /* 0x000ea80000300800 */
[----:B------:R-:W2:Y:S11]  /*79be0*/  LDL.LU R83, [R1+0x8cc] ;  /* 0x0008cc0001537983 */ /* 0x000eb60000300800 */
[----:B------:R-:W-:-:S02]  /*79bf0*/  IMAD.MOV.U32 R232, RZ, RZ, R4 ;  /* 0x000000ffffe87224 */ /* 0x000fc400078e0004 */
        /* <DEDUP_REMOVED lines=10> */
[C---:B----4-:R-:W-:Y:S08]  /*79ca0*/  HMMA.1688.F32.TF32 R4, R72.reuse, R36, R100 ;  /* 0x000000244804723c */ /* 0x050ff00000081064 */
[C---:B------:R-:W-:Y:S08]  /*79cb0*/  HMMA.1688.F32.TF32 R92, R72.reuse, R44, R92 ;  /* 0x0000002c485c723c */ /* 0x040ff0000008105c */
[----:B------:R-:W-:Y:S08]  /*79cc0*/  HMMA.1688.F32.TF32 R88, R72, R48, R88 ;  /* 0x000000304858723c */ /* 0x000ff00000081058 */
[----:B------:R-:W-:-:S02]  /*79cd0*/  IMAD.MOV.U32 R250, RZ, RZ, R4 ;  /* 0x000000fffffa7224 */ /* 0x000fc400078e0004 */
[----:B------:R-:W-:-:S06]  /*79ce0*/  IMAD.MOV.U32 R244, RZ, RZ, R5 ;  /* 0x000000fffff47224 */ /* 0x000fcc00078e0005 */
[----:B------:R-:W-:Y:S02]  /*79cf0*/  IMAD.MOV.U32 R14, RZ, RZ, R92 ;  /* 0x000000ffff0e7224 */ /* 0x000fe400078e005c */
[----:B------:R-:W-:Y:S02]  /*79d00*/  IMAD.MOV.U32 R15, RZ, RZ, R93 ;  /* 0x000000ffff0f7224 */ /* 0x000fe400078e005d */
[----:B------:R-:W-:Y:S02]  /*79d10*/  IMAD.MOV.U32 R4, RZ, RZ, R94 ;  /* 0x000000ffff047224 */ /* 0x000fe400078e005e */
[----:B------:R-:W-:Y:S02]  /*79d20*/  IMAD.MOV.U32 R5, RZ, RZ, R95 ;  /* 0x000000ffff057224 */ /* 0x000fe400078e005f */
[----:B------:R-:W-:Y:S02]  /*79d30*/  IMAD.MOV.U32 R22, RZ, RZ, R88 ;  /* 0x000000ffff167224 */ /* 0x000fe400078e0058 */
[----:B------:R-:W-:Y:S01]  /*79d40*/  IMAD.MOV.U32 R23, RZ, RZ, R89 ;  /* 0x000000ffff177224 */ /* 0x000fe200078e0059 */
[----:B------:R-:W3:Y:S01]  /*79d50*/  LDL.LU R88, [R1+0x870] ;  /* 0x0008700001587983 */ /* 0x000ee20000300800 */
[----:B------:R-:W-:-:S02]  /*79d60*/  IMAD.MOV.U32 R18, RZ, RZ, R90 ;  /* 0x000000ffff127224 */ /* 0x000fc400078e005a */
[----:B------:R-:W-:Y:S01]  /*79d70*/  IMAD.MOV.U32 R19, RZ, RZ, R91 ;  /* 0x000000ffff137224 */ /* 0x000fe200078e005b */
        /* <DEDUP_REMOVED lines=63> */
[C---:B------:R-:W-:Y:S08]  /*7a170*/  HMMA.1688.F32.TF32 R96, R72.reuse, R40, R96 ;  /* 0x000000284860723c */ /* 0x040ff00000081060 */
[C---:B------:R-:W-:Y:S01]  /*7a180*/  HMMA.1688.F32.TF32 R84, R72.reuse, R52, R84 ;  /* 0x000000344854723c */ /* 0x040fe20000081054 */
[----:B------:R-:W4:Y:S07]  /*7a190*/  LDL.LU R100, [R1+0x390] ;  /* 0x0003900001647983 */ /* 0x000f2e0000300800 */
[----:B--2---:R-:W-:Y:S01]  /*7a1a0*/  HMMA.1688.F32.TF32 R80, R72, R56, R80 ;  /* 0x000000384850723c */ /* 0x004fe20000081050 */
[----:B------:R-:W2:Y:S01]  /*7a1b0*/  LDL.LU R101, [R1+0x394] ;  /* 0x0003940001657983 */ /* 0x000ea20000300800 */
[----:B------:R-:W-:-:S02]  /*7a1c0*/  IMAD.MOV.U32 R245, RZ, RZ, R6 ;  /* 0x000000fffff57224 */ /* 0x000fc400078e0006 */
[----:B------:R-:W-:Y:S01]  /*7a1d0*/  IMAD.MOV.U32 R246, RZ, RZ, R7 ;  /* 0x000000fffff67224 */ /* 0x000fe200078e0007 */
[----:B------:R-:W2:Y:S03]  /*7a1e0*/  LDL.LU R102, [R1+0x398] ;  /* 0x0003980001667983 */ /* 0x000ea60000300800 */
[----:B------:R-:W-:Y:S01]  /*7a1f0*/  IMAD.MOV.U32 R6, RZ, RZ, R96 ;  /* 0x000000ffff067224 */ /* 0x000fe200078e0060 */
[----:B------:R-:W2:Y:S01]  /*7a200*/  LDL.LU R103, [R1+0x39c] ;  /* 0x00039c0001677983 */ /* 0x000ea20000300800 */
[----:B------:R-:W-:Y:S02]  /*7a210*/  IMAD.MOV.U32 R7, RZ, RZ, R97 ;  /* 0x000000ffff077224 */ /* 0x000fe400078e0061 */
[----:B------:R-:W-:Y:S01]  /*7a220*/  IMAD.MOV.U32 R248, RZ, RZ, R98 ;  /* 0x000000fffff87224 */ /* 0x000fe200078e0062 */
        /* <DEDUP_REMOVED lines=19> */
[----:B------:R-:W2:Y:S04]  /*7a360*/  LDL.LU R82, [R1+0x4e8] ;  /* 0x0004e80001527983 */ /* 0x000ea80000300800 */
[----:B------:R-:W2:Y:S01]  /*7a370*/  LDL.LU R83, [R1+0x4ec] ;  /* 0x0004ec0001537983 */ /* 0x000ea20000300800 */
[C---:B---3--:R-:W-:Y:S08]  /*7a380*/  HMMA.1688.F32.TF32 R108, R76.reuse, R40, R108 ;  /* 0x000000284c6c723c */ /* 0x048ff0000008106c */
[----:B----4-:R-:W-:Y:S08]  /*7a390*/  HMMA.1688.F32.TF32 R120, R76, R28, R120 ;  /* 0x0000001c4c78723c */ /* 0x010ff00000081078 */
[C---:B------:R-:W-:Y:S11]  /*7a3a0*/  HMMA.1688.F32.TF32 R160, R72.reuse, R60, R220 ;  /* 0x0000003c48a0723c */ /* 0x040ff600000810dc */
[----:B------:R-:W-:Y:S11]  /*7a3b0*/  @!UPT UIADD3 URZ, URZ, URZ, URZ ;  /* 0x0000003f3f3ff290 */ /* 0x000ff6000fffe03f */
[----:B------:R-:W-:Y:S02]  /*7a3c0*/  @!UPT UIADD3 URZ, URZ, URZ, URZ ;  /* 0x0000003f3f3ff290 */ /* 0x000fe4000fffe03f */
[----:B------:R-:W-:Y:S02]  /*7a3d0*/  IMAD.MOV.U32 R46, RZ, RZ, R160 ;  /* 0x000000ffff2e7224 */ /* 0x000fe400078e00a0 */
[----:B------:R-:W-:Y:S02]  /*7a3e0*/  IMAD.MOV.U32 R47, RZ, RZ, R161 ;  /* 0x000000ffff2f7224 */ /* 0x000fe400078e00a1 */
[----:B------:R-:W-:Y:S02]  /*7a3f0*/  IMAD.MOV.U32 R42, RZ, RZ, R162 ;  /* 0x000000ffff2a7224 */ /* 0x000fe400078e00a2 */
[----:B------:R-:W-:Y:S02]  /*7a400*/  IMAD.MOV.U32 R43, RZ, RZ, R163 ;  /* 0x000000ffff2b7224 */ /* 0x000fe400078e00a3 */
[C---:B------:R-:W-:Y:S08]  /*7a410*/  HMMA.1688.F32.TF32 R160, R72.reuse, R64, R156 ;  /* 0x0000004048a0723c */ /* 0x040ff0000008109c */
[----:B------:R-:W-:Y:S08]  /*7a420*/  HMMA.1688.F32.TF32 R156, R72, R68, R152 ;  /* 0x00000044489c723c */ /* 0x000ff00000081098 */
[C---:B------:R-:W-:Y:S07]  /*7a430*/  HMMA.1688.F32.TF32 R72, R76.reuse, R8, R208 ;  /* 0x000000084c48723c */ /* 0x040fee00000810d0 */
[----:B------:R-:W-:Y:S01]  /*7a440*/  STL.64 [R1+0x10], R160 ;  /* 0x000010a001007387 */ /* 0x000fe20000100a00 */
[C---:B------:R-:W-:Y:S03]  /*7a450*/  HMMA.1688.F32.TF32 R152, R76.reuse, R12, R176 ;  /* 0x0000000c4c98723c */ /* 0x040fe600000810b0 */
[----:B------:R-:W-:Y:S04]  /*7a460*/  STL.64 [R1+0x18], R162 ;  /* 0x000018a201007387 */ /* 0x000fe80000100a00 */
[----:B------:R-:W-:Y:S01]  /*7a470*/  STL.64 [R1], R156 ;  /* 0x0000009c01007387 */ /* 0x000fe20000100a00 */
[C---:B------:R-:W-:Y:S03]  /*7a480*/  HMMA.1688.F32.TF32 R132, R76.reuse, R16, R132 ;  /* 0x000000104c84723c */ /* 0x040fe60000081084 */
[----:B------:R-:W-:Y:S04]  /*7a490*/  STL.64 [R1+0x8], R158 ;  /* 0x0000089e01007387 */ /* 0x000fe80000100a00 */
[----:B------:R-:W-:Y:S04]  /*7a4a0*/  STL.64 [R1+0x1f0], R72 ;  /* 0x0001f04801007387 */ /* 0x000fe80000100a00 */
[----:B------:R1:W-:Y:S02]  /*7a4b0*/  STL.64 [R1+0x1f8], R74 ;  /* 0x0001f84a01007387 */ /* 0x0003e40000100a00 */
[C---:B-1----:R-:W-:Y:S02]  /*7a4c0*/  HMMA.1688.F32.TF32 R72, R76.reuse, R20, R128 ;  /* 0x000000144c48723c */ /* 0x042fe40000081080 */
[----:B------:R-:W-:Y:S04]  /*7a4d0*/  STL.64 [R1+0x1e0], R152 ;  /* 0x0001e09801007387 */ /* 0x000fe80000100a00 */
[----:B------:R-:W-:Y:S02]  /*7a4e0*/  STL.64 [R1+0x1e8], R154 ;  /* 0x0001e89a01007387 */ /* 0x000fe40000100a00 */
[C---:B------:R-:W-:Y:S02]  /*7a4f0*/  HMMA.1688.F32.TF32 R124, R76.reuse, R24, R124 ;  /* 0x000000184c7c723c */ /* 0x040fe4000008107c */
[----:B------:R-:W-:Y:S04]  /*7a500*/  STL.64 [R1+0x1d0], R132 ;  /* 0x0001d08401007387 */ /* 0x000fe80000100a00 */
[----:B------:R-:W-:Y:S09]  /*7a510*/  STL.64 [R1+0x1d8], R134 ;  /* 0x0001d88601007387 */ /* 0x000ff20000100a00 */
        /* <DEDUP_REMOVED lines=12> */
[----:B------:R-:W-:Y:S04]  /*7a5e0*/  STL.64 [R1+0x188], R114 ;  /* 0x0001887201007387 */ /* 0x000fe80000100a00 */
[----:B------:R-:W-:Y:S04]  /*7a5f0*/  STL.64 [R1+0x170], R108 ;  /* 0x0001706c01007387 */ /* 0x000fe80000100a00 */
[----:B------:R-:W-:Y:S09]  /*7a600*/  STL.64 [R1+0x178], R110 ;  /* 0x0001786e01007387 */ /* 0x000ff20000100a00 */
[----:B------:R-:W-:Y:S04]  /*7a610*/  STL.64 [R1+0x160], R72 ;  /* 0x0001604801007387 */ /* 0x000fe80000100a00 */
[----:B------:R-:W-:Y:S04]  /*7a620*/  STL.64 [R1+0x168], R74 ;  /* 0x0001684a01007387 */ /* 0x000fe80000100a00 */
[----:B------:R-:W-:Y:S04]  /*7a630*/  LDS R72, [R0+0x106080] ;  /* 0x1060800000487984 */ /* 0x000fe80000000800 */
[----:B------:R-:W-:Y:S04]  /*7a640*/  LDS R74, [R0+0x106880] ;  /* 0x10688000004a7984 */ /* 0x000fe80000000800 */
[----:B------:R-:W-:Y:S04]  /*7a650*/  LDS R73, [R2+0x106080] ;  /* 0x1060800002497984 */ /* 0x000fe80000000800 */
[----:B------:R-:W1:Y:S01]  /*7a660*/  LDS R75, [R2+0x106880] ;  /* 0x10688000024b7984 */ /* 0x000e620000000800 */
[C---:B------:R-:W-:Y:S08]  /*7a670*/  HMMA.1688.F32.TF32 R104, R76.reuse, R48, R144 ;  /* 0x000000304c68723c */ /* 0x040ff00000081090 */
[C---:B--2---:R-:W-:Y:S08]  /*7a680*/  HMMA.1688.F32.TF32 R100, R76.reuse, R52, R100 ;  /* 0x000000344c64723c */ /* 0x044ff00000081064 */
[C---:B------:R-:W-:Y:S08]  /*7a690*/  HMMA.1688.F32.TF32 R96, R76.reuse, R56, R96 ;  /* 0x000000384c60723c */ /* 0x040ff00000081060 */
[C---:B------:R-:W-:Y:S08]  /*7a6a0*/  HMMA.1688.F32.TF32 R92, R76.reuse, R60, R92 ;  /* 0x0000003c4c5c723c */ /* 0x040ff0000008105c */
[C---:B------:R-:W-:Y:S08]  /*7a6b0*/  HMMA.1688.F32.TF32 R88, R76.reuse, R64, R88 ;  /* 0x000000404c58723c */ /* 0x040ff00000081058 */
[----:B------:R-:W-:Y:S08]  /*7a6c0*/  HMMA.1688.F32.TF32 R84, R76, R68, R84 ;  /* 0x000000444c54723c */ /* 0x000ff00000081054 */
[----:B-1----:R-:W-:Y:S01]  /*7a6d0*/  HMMA.1688.F32.TF32 R80, R72, R8, R80 ;  /* 0x000000084850723c */ /* 0x002fe20000081050 */
        /* <DEDUP_REMOVED lines=9> */
[----:B------:R-:W-:-:S03]  /*7a770*/  IMAD.MOV.U32 R71, RZ, RZ, R80 ;  /* 0x000000ffff477224 */ /* 0x000fc600078e0050 */
[----:B------:R-:W-:Y:S01]  /*7a780*/  STL.64 [R1+0x118], R90 ;  /* 0x0001185a01007387 */ /* 0x000fe20000100a00 */
[----:B------:R-:W-:-:S03]  /*7a790*/  IMAD.MOV.U32 R66, RZ, RZ, R81 ;  /* 0x000000ffff427224 */ /* 0x000fc600078e0051 */
[----:B------:R-:W-:Y:S01]  /*7a7a0*/  STL.64 [R1+0x100], R84 ;  /* 0x0001005401007387 */ /* 0x000fe20000100a00 */
[----:B------:R-:W-:-:S03]  /*7a7b0*/  IMAD.MOV.U32 R67, RZ, RZ, R82 ;  /* 0x000000ffff437224 */ /* 0x000fc600078e0052 */
[----:B------:R-:W-:Y:S04]  /*7a7c0*/  STL.64 [R1+0x108], R86 ;  /* 0x0001085601007387 */ /* 0x000fe80000100a00 */
[----:B------:R1:W-:Y:S04]  /*7a7d0*/  STL [R1+0x4ec], R83 ;  /* 0x0004ec5301007387 */ /* 0x0003e80000100800 */
[----:B------:R-:W2:Y:S04]  /*7a7e0*/  LDL.LU R80, [R1+0x2e0] ;  /* 0x0002e00001507983 */ /* 0x000ea80000300800 */
[----:B------:R-:W2:Y:S04]  /*7a7f0*/  LDL.LU R81, [R1+0x2e4] ;  /* 0x0002e40001517983 */ /* 0x000ea80000300800 */
[----:B------:R-:W2:Y:S04]  /*7a800*/  LDL.LU R82, [R1+0x2e8] ;  /* 0x0002e80001527983 */ /* 0x000ea80000300800 */
[----:B-1----:R-:W2:Y:S04]  /*7a810*/  LDL.LU R83, [R1+0x2ec] ;  /* 0x0002ec0001537983 */ /* 0x002ea80000300800 */
        /* <DEDUP_REMOVED lines=94> */
[----:B------:R-:W-:Y:S04]  /*7ae00*/  STL [R1+0x3930], R71 ;  /* 0x0039304701007387 */ /* 0x000fe80000100800 */
[----:B------:R-:W-:Y:S04]  /*7ae10*/  LDS R76, [R3+0x106080] ;  /* 0x10608000034c7984 */ /* 0x000fe80000000800 */
[----:B------:R-:W-:Y:S04]  /*7ae20*/  LDS R78, [R3+0x106880] ;  /* 0x10688000034e7984 */ /* 0x000fe80000000800 */
[----:B------:R-:W-:Y:S04]  /*7ae30*/  LDS R77, [R252+0x106080] ;  /* 0x10608000fc4d7984 */ /* 0x000fe80000000800 */
[----:B------:R-:W1:Y:S01]  /*7ae40*/  LDS R79, [R252+0x106880] ;  /* 0x10688000fc4f7984 */ /* 0x000e620000000800 */
[C---:B--2---:R-:W-:Y:S08]  /*7ae50*/  HMMA.1688.F32.TF32 R120, R72.reuse, R60, R120 ;  /* 0x0000003c4878723c */ /* 0x044ff00000081078 */
[C---:B---3--:R-:W-:Y:S08]  /*7ae60*/  HMMA.1688.F32.TF32 R124, R72.reuse, R56, R124 ;  /* 0x00000038487c723c */ /* 0x048ff0000008107c */
[----:B----4-:R-:W-:Y:S08]  /*7ae70*/  HMMA.1688.F32.TF32 R128, R72, R52, R128 ;  /* 0x000000344880723c */ /* 0x010ff00000081080 */
[C---:B-1----:R-:W-:Y:S08]  /*7ae80*/  HMMA.1688.F32.TF32 R108, R76.reuse, R8, R108 ;  /* 0x000000084c6c723c */ /* 0x042ff0000008106c */
[----:B------:R-:W-:Y:S08]  /*7ae90*/  HMMA.1688.F32.TF32 R104, R76, R12, R104 ;  /* 0x0000000c4c68723c */ /* 0x000ff00000081068 */
[C---:B------:R-:W-:Y:S08]  /*7aea0*/  HMMA.1688.F32.TF32 R160, R72.reuse, R24, R160 ;  /* 0x0000001848a0723c */ /* 0x040ff000000810a0 */
[C---:B------:R-:W-:Y:S08]  /*7aeb0*/  HMMA.1688.F32.TF32 R172, R72.reuse, R12, R172 ;  /* 0x0000000c48ac723c */ /* 0x040ff000000810ac */
[C---:B------:R-:W-:Y:S08]  /*7aec0*/  HMMA.1688.F32.TF32 R168, R72.reuse, R16, R168 ;  /* 0x0000001048a8723c */ /* 0x040ff000000810a8 */
[----:B------:R-:W-:Y:S08]  /*7aed0*/  HMMA.1688.F32.TF32 R164, R72, R20, R164 ;  /* 0x0000001448a4723c */ /* 0x000ff000000810a4 */
[----:B------:R-:W-:Y:S01]  /*7aee0*/  IMAD.MOV.U32 R70, RZ, RZ, R175 ;  /* 0x000000ffff467224 */ /* 0x000fe200078e00af */
[----:B------:R-:W-:Y:S04]  /*7aef0*/  STL.64 [R1+0x4d0], R172 ;  /* 0x0004d0ac01007387 */ /* 0x000fe80000100a00 */
[----:B------:R-:W-:Y:S03]  /*7af00*/  STL [R1+0x4d8], R174 ;  /* 0x0004d8ae01007387 */ /* 0x000fe60000100800 */
[----:B------:R-:W-:Y:S01]  /*7af10*/  IMAD.MOV.U32 R67, RZ, RZ, R169 ;  /* 0x000000ffff437224 */ /* 0x000fe200078e00a9 */
[----:B------:R-:W-:Y:S01]  /*7af20*/  STL [R1+0x393c], R70 ;  /* 0x00393c4601007387 */ /* 0x000fe20000100800 */
[----:B------:R-:W-:-:S02]  /*7af30*/  IMAD.MOV.U32 R66, RZ, RZ, R170 ;  /* 0x000000ffff427224 */ /* 0x000fc400078e00aa */
[----:B------:R-:W-:Y:S01]  /*7af40*/  IMAD.MOV.U32 R71, RZ, RZ, R171 ;  /* 0x000000ffff477224 */ /* 0x000fe200078e00ab */
[----:B------:R1:W-:Y:S04]  /*7af50*/  STL [R1+0x4c0], R168 ;  /* 0x0004c0a801007387 */ /* 0x0003e80000100800 */
[----:B------:R-:W-:Y:S01]  /*7af60*/  STL.64 [R1+0x4b0], R164 ;  /* 0x0004b0a401007387 */ /* 0x000fe20000100a00 */
[C---:B-1----:R-:W-:Y:S01]  /*7af70*/  HMMA.1688.F32.TF32 R168, R72.reuse, R28, R220 ;  /* 0x0000001c48a8723c */ /* 0x042fe200000810dc */
[----:B------:R-:W-:Y:S02]  /*7af80*/  IMAD.MOV.U32 R70, RZ, RZ, R167 ;  /* 0x000000ffff467224 */ /* 0x000fe400078e00a7 */
[----:B------:R1:W-:Y:S04]  /*7af90*/  STL [R1+0x4b8], R166 ;  /* 0x0004b8a601007387 */ /* 0x0003e80000100800 */
[----:B------:R-:W-:Y:S04]  /*7afa0*/  STL.64 [R1+0x4a0], R160 ;  /* 0x0004a0a001007387 */ /* 0x000fe80000100a00 */
[----:B------:R2:W-:Y:S01]  /*7afb0*/  STL.64 [R1+0x4a8], R162 ;  /* 0x0004a8a201007387 */ /* 0x0005e20000100a00 */
[C---:B-1----:R-:W-:Y:S08]  /*7afc0*/  HMMA.1688.F32.TF32 R164, R72.reuse, R32, R156 ;  /* 0x0000002048a4723c */ /* 0x042ff0000008109c */
[C---:B------:R-:W-:Y:S08]  /*7afd0*/  HMMA.1688.F32.TF32 R156, R72.reuse, R40, R208 ;  /* 0x00000028489c723c */ /* 0x040ff000000810d0 */
[C---:B--2---:R-:W-:Y:S08]  /*7afe0*/  HMMA.1688.F32.TF32 R160, R72.reuse, R36, R152 ;  /* 0x0000002448a0723c */ /* 0x044ff00000081098 */
[C---:B------:R-:W-:Y:S08]  /*7aff0*/  HMMA.1688.F32.TF32 R152, R72.reuse, R44, R176 ;  /* 0x0000002c4898723c */ /* 0x040ff000000810b0 */
[C---:B------:R-:W-:Y:S01]  /*7b000*/  HMMA.1688.F32.TF32 R132, R72.reuse, R48, R132 ;  /* 0x000000304884723c */ /* 0x040fe20000081084 */
[----:B------:R-:W-:Y:S07]  /*7b010*/  STL.64 [R1+0x490], R168 ;  /* 0x000490a801007387 */ /* 0x000fee0000100a00 */
        /* <DEDUP_REMOVED lines=28> */
[----:B------:R-:W-:Y:S02]  /*7b1e0*/  STL.64 [R1+0x478], R106 ;  /* 0x0004786a01007387 */ /* 0x000fe40000100a00 */
[C---:B------:R-:W-:Y:S07]  /*7b1f0*/  HMMA.1688.F32.TF32 R96, R76.reuse, R24, R96 ;  /* 0x000000184c60723c */ /* 0x040fee0000081060 */
        /* <DEDUP_REMOVED lines=13> */
[----:B------:R-:W-:Y:S04]  /*7b2d0*/  STL.64 [R1+0x428], R94 ;  /* 0x0004285e01007387 */ /* 0x000fe80000100a00 */
[----:B------:R-:W2:Y:S04]  /*7b2e0*/  LDL.LU R84, [R1+0x6f0] ;  /* 0x0006f00001547983 */ /* 0x000ea80000300800 */
[----:B------:R1:W-:Y:S04]  /*7b2f0*/  STL.64 [R1+0x410], R88 ;  /* 0x0004105801007387 */ /* 0x0003e80000100a00 */
[----:B------:R3:W-:Y:S05]  /*7b300*/  STL.64 [R1+0x418], R90 ;  /* 0x0004185a01007387 */ /* 0x0007ea0000100a00 */
[----:B------:R-:W-:Y:S04]  /*7b310*/  STL.64 [R1+0x400], R72 ;  /* 0x0004004801007387 */ /* 0x000fe80000100a00 */
[----:B------:R4:W-:Y:S04]  /*7b320*/  STL.64 [R1+0x408], R74 ;  /* 0x0004084a01007387 */ /* 0x0009e80000100a00 */
[----:B------:R-:W2:Y:S04]  /*7b330*/  LDL.LU R85, [R1+0x6f4] ;  /* 0x0006f40001557983 */ /* 0x000ea80000300800 */
[----:B------:R-:W2:Y:S04]  /*7b340*/  LDL.LU R86, [R1+0x6f8] ;  /* 0x0006f80001567983 */ /* 0x000ea80000300800 */
[----:B------:R-:W2:Y:S04]  /*7b350*/  LDL.LU R87, [R1+0x6fc] ;  /* 0x0006fc0001577983 */ /* 0x000ea80000300800 */
[----:B-1----:R-:W2:Y:S04]  /*7b360*/  LDL.LU R88, [R1+0x700] ;  /* 0x0007000001587983 */ /* 0x002ea80000300800 */
[----:B------:R-:W2:Y:S04]  /*7b370*/  LDL.LU R89, [R1+0x704] ;  /* 0x0007040001597983 */ /* 0x000ea80000300800 */
[----:B---3--:R-:W2:Y:S04]  /*7b380*/  LDL.LU R90, [R1+0x708] ;  /* 0x00070800015a7983 */ /* 0x008ea80000300800 */
        /* <DEDUP_REMOVED lines=85> */
[C---:B--2---:R-:W-:Y:S08]  /*7b8e0*/  HMMA.1688.F32.TF32 R152, R76.reuse, R64, R152 ;  /* 0x000000404c98723c */ /* 0x044ff00000081098 */
[C---:B---3--:R-:W-:Y:S08]  /*7b8f0*/  HMMA.1688.F32.TF32 R164, R76.reuse, R48, R164 ;  /* 0x000000304ca4723c */ /* 0x048ff000000810a4 */
[C---:B----4-:R-:W-:Y:S08]  /*7b900*/  HMMA.1688.F32.TF32 R72, R76.reuse, R44, R168 ;  /* 0x0000002c4c48723c */ /* 0x050ff000000810a8 */
[C---:B------:R-:W-:Y:S11]  /*7b910*/  HMMA.1688.F32.TF32 R160, R76.reuse, R52, R160 ;  /* 0x000000344ca0723c */ /* 0x040ff600000810a0 */
[----:B------:R-:W-:Y:S04]  /*7b920*/  @!UPT UIADD3 URZ, URZ, URZ, URZ ;  /* 0x0000003f3f3ff290 */ /* 0x000fe8000fffe03f */
[----:B------:R-:W-:Y:S04]  /*7b930*/  STL.64 [R1+0x3f0], R72 ;  /* 0x0003f04801007387 */ /* 0x000fe80000100a00 */
[----:B------:R-:W-:Y:S04]  /*7b940*/  STL.64 [R1+0x3f8], R74 ;  /* 0x0003f84a01007387 */ /* 0x000fe80000100a00 */
[----:B------:R-:W-:Y:S04]  /*7b950*/  LDS R72, [R0+0x106100] ;  /* 0x1061000000487984 */ /* 0x000fe80000000800 */
[----:B------:R-:W-:Y:S04]  /*7b960*/  LDS R74, [R0+0x106900] ;  /* 0x10690000004a7984 */ /* 0x000fe80000000800 */
[----:B------:R-:W-:Y:S04]  /*7b970*/  LDS R73, [R2+0x106100] ;  /* 0x1061000002497984 */ /* 0x000fe80000000800 */
[----:B------:R-:W1:Y:S04]  /*7b980*/  LDS R75, [R2+0x106900] ;  /* 0x10690000024b7984 */ /* 0x000e680000000800 */
[----:B------:R-:W-:Y:S04]  /*7b990*/  STL.64 [R1+0x3e0], R164 ;  /* 0x0003e0a401007387 */ /* 0x000fe80000100a00 */
[----:B------:R-:W-:Y:S04]  /*7b9a0*/  STL.64 [R1+0x3e8], R166 ;  /* 0x0003e8a601007387 */ /* 0x000fe80000100a00 */
[----:B------:R-:W-:Y:S01]  /*7b9b0*/  STL.64 [R1+0x3d0], R160 ;  /* 0x0003d0a001007387 */ /* 0x000fe20000100a00 */
[C---:B------:R-:W-:Y:S03]  /*7b9c0*/  HMMA.1688.F32.TF32 R156, R76.reuse, R60, R156 ;  /* 0x0000003c4c9c723c */ /* 0x040fe6000008109c */
[----:B------:R2:W-:Y:S05]  /*7b9d0*/  STL.64 [R1+0x3d8], R162 ;  /* 0x0003d8a201007387 */ /* 0x0005ea0000100a00 */
[C---:B--2---:R-:W-:Y:S08]  /*7b9e0*/  HMMA.1688.F32.TF32 R160, R76.reuse, R56, R220 ;  /* 0x000000384ca0723c */ /* 0x044ff000000810dc */
[----:B------:R-:W-:Y:S01]  /*7b9f0*/  HMMA.1688.F32.TF32 R76, R76, R68, R116 ;  /* 0x000000444c4c723c */ /* 0x000fe20000081074 */
[----:B------:R-:W-:Y:S04]  /*7ba00*/  LDS R116, [R3+0x106100] ;  /* 0x1061000003747984 */ /* 0x000fe80000000800 */
[----:B------:R-:W-:Y:S03]  /*7ba10*/  LDS R118, [R3+0x106900] ;  /* 0x1069000003767984 */ /* 0x000fe60000000800 */
[C---:B-1----:R-:W-:Y:S01]  /*7ba20*/  HMMA.1688.F32.TF32 R128, R72.reuse, R20, R128 ;  /* 0x000000144880723c */ /* 0x042fe20000081080 */
[----:B------:R-:W-:Y:S04]  /*7ba30*/  LDS R117, [R252+0x106100] ;  /* 0x10610000fc757984 */ /* 0x000fe80000000800 */
[----:B------:R-:W1:Y:S04]  /*7ba40*/  LDS R119, [R252+0x106900] ;  /* 0x10690000fc777984 */ /* 0x000e680000000800 */
        /* <DEDUP_REMOVED lines=12> */
[----:B------:R-:W-:Y:S01]  /*7bb10*/  STL.64 [R1+0x398], R158 ;  /* 0x0003989e01007387 */ /* 0x000fe20000100a00 */
[C---:B------:R-:W-:Y:S03]  /*7bb20*/  HMMA.1688.F32.TF32 R124, R72.reuse, R24, R124 ;  /* 0x00000018487c723c */ /* 0x040fe6000008107c */
[----:B------:R-:W-:Y:S04]  /*7bb30*/  STL.64 [R1+0x380], R152 ;  /* 0x0003809801007387 */ /* 0x000fe80000100a00 */
[----:B------:R-:W-:Y:S04]  /*7bb40*/  STL.64 [R1+0x388], R154 ;  /* 0x0003889a01007387 */ /* 0x000fe80000100a00 */
[----:B------:R-:W-:Y:S04]  /*7bb50*/  STL.64 [R1+0x370], R76 ;  /* 0x0003704c01007387 */ /* 0x000fe80000100a00 */
[----:B------:R2:W-:Y:S02]  /*7bb60*/  STL.64 [R1+0x378], R78 ;  /* 0x0003784e01007387 */ /* 0x0005e40000100a00 */
[C---:B--2---:R-:W-:Y:S02]  /*7bb70*/  HMMA.1688.F32.TF32 R76, R72.reuse, R28, R120 ;  /* 0x0000001c484c723c */ /* 0x044fe40000081078 */
        /* <DEDUP_REMOVED lines=28> */
[----:B------:R-:W-:Y:S04]  /*7bd40*/  STL.64 [R1+0x2d8], R94 ;  /* 0x0002d85e01007387 */ /* 0x000fe80000100a00 */
[----:B------:R2:W-:Y:S04]  /*7bd50*/  STL.64 [R1+0x2c0], R88 ;  /* 0x0002c05801007387 */ /* 0x0005e80000100a00 */
[----:B------:R3:W-:Y:S04]  /*7bd60*/  STL.64 [R1+0x2c8], R90 ;  /* 0x0002c85a01007387 */ /* 0x0007e80000100a00 */
[----:B------:R-:W4:Y:S05]  /*7bd70*/  LDL.LU R144, [R1+0x500] ;  /* 0x0005000001907983 */ /* 0x000f2a0000300800 */
[----:B------:R-:W-:Y:S04]  /*7bd80*/  STL.64 [R1+0x2b0], R76 ;  /* 0x0002b04c01007387 */ /* 0x000fe80000100a00 */
[----:B------:R-:W-:Y:S04]  /*7bd90*/  STL.64 [R1+0x2b8], R78 ;  /* 0x0002b84e01007387 */ /* 0x000fe80000100a00 */
        /* <DEDUP_REMOVED lines=45> */
[----:B------:R1:W-:Y:S02]  /*7c070*/  STL.64 [R1+0x37b0], R72 ;  /* 0x0037b04801007387 */ /* 0x0003e40000100a00 */
[C---:B-1----:R-:W-:Y:S08]  /*7c080*/  HMMA.1688.F32.TF32 R72, R116.reuse, R12, R112 ;  /* 0x0000000c7448723c */ /* 0x042ff00000081070 */
[----:B----4-:R-:W-:Y:S01]  /*7c090*/  HMMA.1688.F32.TF32 R76, R116, R8, R120 ;  /* 0x00000008744c723c */ /* 0x010fe20000081078 */
[----:B------:R-:W-:-:S02]  /*7c0a0*/  IMAD.MOV.U32 R176, RZ, RZ, R148 ;  /* 0x000000ffffb07224 */ /* 0x000fc400078e0094 */
[----:B------:R-:W-:Y:S01]  /*7c0b0*/  IMAD.MOV.U32 R177, RZ, RZ, R149 ;  /* 0x000000ffffb17224 */ /* 0x000fe200078e0095 */
[----:B------:R-:W-:Y:S01]  /*7c0c0*/  MOV R179, R151 ;  /* 0x0000009700b37202 */ /* 0x000fe20000000f00 */
[----:B------:R-:W-:Y:S01]  /*7c0d0*/  IMAD.MOV.U32 R178, RZ, RZ, R150 ;  /* 0x000000ffffb27224 */ /* 0x000fe200078e0096 */
[----:B------:R-:W-:Y:S01]  /*7c0e0*/  LDS R120, [R3+0x106180] ;  /* 0x1061800003787984 */ /* 0x000fe20000000800 */
[----:B------:R-:W-:Y:S02]  /*7c0f0*/  IMAD.MOV.U32 R220, RZ, RZ, R180 ;  /* 0x000000ffffdc7224 */ /* 0x000fe400078e00b4 */
[----:B------:R-:W-:Y:S01]  /*7c100*/  IMAD.MOV.U32 R221, RZ, RZ, R181 ;  /* 0x000000ffffdd7224 */ /* 0x000fe200078e00b5 */
[----:B------:R-:W-:Y:S01]  /*7c110*/  LDS R122, [R3+0x106980] ;  /* 0x10698000037a7984 */ /* 0x000fe20000000800 */
[----:B------:R-:W-:Y:S02]  /*7c120*/  IMAD.MOV.U32 R222, RZ, RZ, R182 ;  /* 0x000000ffffde7224 */ /* 0x000fe400078e00b6 */
[----:B------:R-:W-:Y:S01]  /*7c130*/  IMAD.MOV.U32 R223, RZ, RZ, R183 ;  /* 0x000000ffffdf7224 */ /* 0x000fe200078e00b7 */
[----:B------:R-:W-:Y:S01]  /*7c140*/  LDS R121, [R252+0x106180] ;  /* 0x10618000fc797984 */ /* 0x000fe20000000800 */
[C---:B------:R-:W-:Y:S03]  /*7c150*/  HMMA.1688.F32.TF32 R108, R116.reuse, R16, R108 ;  /* 0x00000010746c723c */ /* 0x040fe6000008106c */
[----:B------:R-:W-:Y:S05]  /*7c160*/  LDS R123, [R252+0x106980] ;  /* 0x10698000fc7b7984 */ /* 0x000fea0000000800 */
[----:B------:R-:W-:Y:S04]  /*7c170*/  STL.64 [R1+0x37c8], R78 ;  /* 0x0037c84e01007387 */ /* 0x000fe80000100a00 */
[----:B------:R1:W-:Y:S04]  /*7c180*/  STL.64 [R1+0x37c0], R76 ;  /* 0x0037c04c01007387 */ /* 0x0003e80000100a00 */
[----:B------:R-:W-:Y:S04]  /*7c190*/  STL.64 [R1+0x530], R72 ;  /* 0x0005304801007387 */ /* 0x000fe80000100a00 */
[----:B------:R4:W-:Y:S01]  /*7c1a0*/  STL.64 [R1+0x538], R74 ;  /* 0x0005384a01007387 */ /* 0x0009e20000100a00 */
[C---:B-1----:R-:W-:Y:S08]  /*7c1b0*/  HMMA.1688.F32.TF32 R76, R116.reuse, R20, R104 ;  /* 0x00000014744c723c */ /* 0x042ff00000081068 */
[----:B----4-:R-:W-:Y:S01]  /*7c1c0*/  HMMA.1688.F32.TF32 R72, R116, R24, R144 ;  /* 0x000000187448723c */ /* 0x010fe20000081090 */
[----:B------:R1:W-:Y:S04]  /*7c1d0*/  STL.64 [R1+0x520], R108 ;  /* 0x0005206c01007387 */ /* 0x0003e80000100a00 */
[----:B------:R4:W-:Y:S04]  /*7c1e0*/  STL.64 [R1+0x528], R110 ;  /* 0x0005286e01007387 */ /* 0x0009e80000100a00 */
[----:B------:R-:W3:Y:S06]  /*7c1f0*/  LDL.LU R104, [R1+0x6e0] ;  /* 0x0006e00001687983 */ /* 0x000eec0000300800 */
[----:B------:R-:W-:Y:S04]  /*7c200*/  STL.64 [R1+0x510], R76 ;  /* 0x0005104c01007387 */ /* 0x000fe80000100a00 */
[----:B------:R-:W-:Y:S04]  /*7c210*/  STL.64 [R1+0x518], R78 ;  /* 0x0005184e01007387 */ /* 0x000fe80000100a00 */
[----:B------:R-:W-:Y:S01]  /*7c220*/  STL.64 [R1+0x500], R72 ;  /* 0x0005004801007387 */ /* 0x000fe20000100a00 */
[----:B-1----:R-:W-:-:S03]  /*7c230*/  IMAD.MOV.U32 R108, RZ, RZ, R140 ;  /* 0x000000ffff6c7224 */ /* 0x002fc600078e008c */
[----:B------:R1:W-:Y:S01]  /*7c240*/  STL.64 [R1+0x508], R74 ;  /* 0x0005084a01007387 */ /* 0x0003e20000100a00 */
[----:B------:R-:W-:-:S03]  /*7c250*/  IMAD.MOV.U32 R109, RZ, RZ, R141 ;  /* 0x000000ffff6d7224 */ /* 0x000fc600078e008d */
[----:B------:R-:W3:Y:S01]  /*7c260*/  LDL.LU R105, [R1+0x6e4] ;  /* 0x0006e40001697983 */ /* 0x000ee20000300800 */
[----:B----4-:R-:W-:-:S03]  /*7c270*/  IMAD.MOV.U32 R110, RZ, RZ, R142 ;  /* 0x000000ffff6e7224 */ /* 0x010fc600078e008e */
[----:B------:R-:W3:Y:S01]  /*7c280*/  LDL.LU R106, [R1+0x6e8] ;  /* 0x0006e800016a7983 */ /* 0x000ee20000300800 */
[----:B------:R-:W-:-:S03]  /*7c290*/  IMAD.MOV.U32 R111, RZ, RZ, R143 ;  /* 0x000000ffff6f7224 */ /* 0x000fc600078e008f */
[----:B------:R-:W3:Y:S04]  /*7c2a0*/  LDL.LU R107, [R1+0x6ec] ;  /* 0x0006ec00016b7983 */ /* 0x000ee80000300800 */
[----:B------:R-:W4:Y:S04]  /*7c2b0*/  LDL.LU R140, [R1+0x3a4c] ;  /* 0x003a4c00018c7983 */ /* 0x000f280000300800 */
[----:B------:R-:W4:Y:S04]  /*7c2c0*/  LDL.LU R141, [R1+0x3a48] ;  /* 0x003a4800018d7983 */ /* 0x000f280000300800 */
[----:B------:R-:W4:Y:S04]  /*7c2d0*/  LDL.LU R142, [R1+0x3a44] ;  /* 0x003a4400018e7983 */ /* 0x000f280000300800 */
[----:B------:R-:W4:Y:S01]  /*7c2e0*/  LDL.LU R143, [R1+0x3a40] ;  /* 0x003a4000018f7983 */ /* 0x000f220000300800 */
[C---:B------:R-:W-:Y:S08]  /*7c2f0*/  HMMA.1688.F32.TF32 R80, R116.reuse, R32, R80 ;  /* 0x000000207450723c */ /* 0x040ff00000081050 */
[C---:B-1----:R-:W-:Y:S08]  /*7c300*/  HMMA.1688.F32.TF32 R72, R116.reuse, R28, R100 ;  /* 0x0000001c7448723c */ /* 0x042ff00000081064 */
[C---:B------:R-:W-:Y:S08]  /*7c310*/  HMMA.1688.F32.TF32 R84, R116.reuse, R36, R84 ;  /* 0x000000247454723c */ /* 0x040ff00000081054 */
[C---:B--2---:R-:W-:Y:S08]  /*7c320*/  HMMA.1688.F32.TF32 R88, R116.reuse, R40, R88 ;  /* 0x000000287458723c */ /* 0x044ff00000081058 */
[C---:B------:R-:W-:Y:S08]  /*7c330*/  HMMA.1688.F32.TF32 R92, R116.reuse, R44, R92 ;  /* 0x0000002c745c723c */ /* 0x040ff0000008105c */
[C---:B------:R-:W-:Y:S01]  /*7c340*/  HMMA.1688.F32.TF32 R96, R116.reuse, R48, R96 ;  /* 0x000000307460723c */ /* 0x040fe20000081060 */
[----:B------:R-:W-:Y:S04]  /*7c350*/  STL.64 [R1+0x3778], R82 ;  /* 0x0037785201007387 */ /* 0x000fe80000100a00 */
[----:B------:R-:W-:Y:S04]  /*7c360*/  STL.64 [R1+0x4f0], R72 ;  /* 0x0004f04801007387 */ /* 0x000fe80000100a00 */
[----:B------:R-:W-:Y:S04]  /*7c370*/  STL.64 [R1+0x4f8], R74 ;  /* 0x0004f84a01007387 */ /* 0x000fe80000100a00 */
[----:B------:R-:W-:Y:S04]  /*7c380*/  STL.64 [R1+0x3770], R80 ;  /* 0x0037705001007387 */ /* 0x000fe80000100a00 */
[----:B------:R-:W-:Y:S04]  /*7c390*/  STL.64 [R1+0x3788], R86 ;  /* 0x0037885601007387 */ /* 0x000fe80000100a00 */
[----:B------:R-:W-:Y:S01]  /*7c3a0*/  STL.64 [R1+0x3780], R84 ;  /* 0x0037805401007387 */ /* 0x000fe20000100a00 */
[----:B------:R-:W-:Y:S03]  /*7c3b0*/  HMMA.1688.F32.TF32 R108, R116, R60, R108 ;  /* 0x0000003c746c723c */ /* 0x000fe6000008106c */
[----:B------:R-:W-:Y:S04]  /*7c3c0*/  STL.64 [R1+0x3798], R90 ;  /* 0x0037985a01007387 */ /* 0x000fe80000100a00 */
[----:B------:R-:W-:Y:S04]  /*7c3d0*/  STL.64 [R1+0x3790], R88 ;  /* 0x0037905801007387 */ /* 0x000fe80000100a00 */
[----:B------:R-:W-:Y:S04]  /*7c3e0*/  STL.64 [R1+0x37a8], R94 ;  /* 0x0037a85e01007387 */ /* 0x000fe80000100a00 */
[----:B------:R-:W-:Y:S04]  /*7c3f0*/  STL.64 [R1+0x37a0], R92 ;  /* 0x0037a05c01007387 */ /* 0x000fe80000100a00 */
[----:B------:R-:W-:Y:S04]  /*7c400*/  STL.64 [R1+0x37d8], R98 ;  /* 0x0037d86201007387 */ /* 0x000fe80000100a00 */
[----:B------:R-:W-:Y:S01]  /*7c410*/  STL.64 [R1+0x37d0], R96 ;  /* 0x0037d06001007387 */ /* 0x000fe20000100a00 */
[----:B------:R-:W-:-:S02]  /*7c420*/  IMAD.MOV.U32 R144, RZ, RZ, R187 ;  /* 0x000000ffff907224 */ /* 0x000fc400078e00bb */
[----:B------:R-:W-:Y:S01]  /*7c430*/  IMAD.MOV.U32 R145, RZ, RZ, R186 ;  /* 0x000000ffff917224 */ /* 0x000fe200078e00ba */
[----:B------:R-:W-:Y:S01]  /*7c440*/  LDS R187, [R2+0x106980] ;  /* 0x1069800002bb7984 */ /* 0x000fe20000000800 */
[----:B------:R-:W-:Y:S02]  /*7c450*/  IMAD.MOV.U32 R146, RZ, RZ, R185 ;  /* 0x000000ffff927224 */ /* 0x000fe400078e00b9 */
[----:B------:R-:W-:Y:S01]  /*7c460*/  IMAD.MOV.U32 R147, RZ, RZ, R184 ;  /* 0x000000ffff937224 */ /* 0x000fe200078e00b8 */
[----:B------:R-:W-:Y:S04]  /*7c470*/  LDS R186, [R0+0x106980] ;  /* 0x1069800000ba7984 */ /* 0x000fe80000000800 */
[----:B------:R-:W-:Y:S02]  /*7c480*/  LDS R184, [R0+0x106180] ;  /* 0x1061800000b87984 */ /* 0x000fe40000000800 */
[----:B------:R-:W-:Y:S02]  /*7c490*/  HMMA.1688.F32.TF32 R112, R116, R64, R144 ;  /* 0x000000407470723c */ /* 0x000fe40000081090 */
[----:B------:R-:W1:Y:S05]  /*7c4a0*/  LDS R185, [R2+0x106180] ;  /* 0x1061800002b97984 */ /* 0x000e6a0000000800 */
[----:B------:R-:W-:-:S02]  /*7c4b0*/  IMAD.MOV.U32 R144, RZ, RZ, R136 ;  /* 0x000000ffff907224 */ /* 0x000fc400078e0088 */
[----:B------:R-:W-:Y:S02]  /*7c4c0*/  IMAD.MOV.U32 R145, RZ, RZ, R137 ;  /* 0x000000ffff917224 */ /* 0x000fe400078e0089 */
[----:B------:R-:W-:Y:S02]  /*7c4d0*/  IMAD.MOV.U32 R146, RZ, RZ, R138 ;  /* 0x000000ffff927224 */ /* 0x000fe400078e008a */
[----:B------:R-:W-:Y:S01]  /*7c4e0*/  IMAD.MOV.U32 R147, RZ, RZ, R139 ;  /* 0x000000ffff937224 */ /* 0x000fe200078e008b */
[C---:B---3--:R-:W-:Y:S08]  /*7c4f0*/  HMMA.1688.F32.TF32 R104, R116.reuse, R56, R104 ;  /* 0x000000387468723c */ /* 0x048ff00000081068 */
[----:B----4-:R-:W-:Y:S11]  /*7c500*/  HMMA.1688.F32.TF32 R100, R116, R52, R140 ;  /* 0x000000347464723c */ /* 0x010ff6000008108c */
[----:B------:R-:W-:Y:S11]  /*7c510*/  @!UPT UIADD3 URZ, URZ, URZ, URZ ;  /* 0x0000003f3f3ff290 */ /* 0x000ff6000fffe03f */
[----:B------:R-:W-:Y:S01]  /*7c520*/  @!UPT UIADD3 URZ, URZ, URZ, URZ ;  /* 0x0000003f3f3ff290 */ /* 0x000fe2000fffe03f */
[----:B------:R-:W-:Y:S04]  /*7c530*/  STL.64 [R1+0x37e8], R102 ;  /* 0x0037e86601007387 */ /* 0x000fe80000100a00 */
[----:B------:R2:W-:Y:S04]  /*7c540*/  STL.64 [R1+0x37e0], R100 ;  /* 0x0037e06401007387 */ /* 0x0005e80000100a00 */
        /* <DEDUP_REMOVED lines=29> */
[----:B------:R-:W-:Y:S01]  /*7c720*/  STL.64 [R1+0x3810], R112 ;  /* 0x0038107001007387 */ /* 0x000fe20000100a00 */
[C---:B-1----:R-:W-:Y:S08]  /*7c730*/  HMMA.1688.F32.TF32 R124, R184.reuse, R8, R124 ;  /* 0x00000008b87c723c */ /* 0x042ff0000008107c */
[C---:B---3--:R-:W-:Y:S08]  /*7c740*/  HMMA.1688.F32.TF32 R128, R184.reuse, R12, R128 ;  /* 0x0000000cb880723c */ /* 0x048ff00000081080 */
[----:B----4-:R-:W-:Y:S08]  /*7c750*/  HMMA.1688.F32.TF32 R132, R184, R16, R132 ;  /* 0x00000010b884723c */ /* 0x010ff00000081084 */
[----:B--2---:R-:W-:Y:S08]  /*7c760*/  HMMA.1688.F32.TF32 R116, R116, R68, R148 ;  /* 0x000000447474723c */ /* 0x004ff00000081094 */
[C---:B------:R-:W-:Y:S11]  /*7c770*/  HMMA.1688.F32.TF32 R136, R184.reuse, R20, R136 ;  /* 0x00000014b888723c */ /* 0x040ff60000081088 */
[----:B------:R-:W-:Y:S04]  /*7c780*/  @!UPT UIADD3 URZ, URZ, URZ, URZ ;  /* 0x0000003f3f3ff290 */ /* 0x000fe8000fffe03f */
[----:B------:R-:W-:Y:S04]  /*7c790*/  STL.64 [R1+0x3828], R118 ;  /* 0x0038287601007387 */ /* 0x000fe80000100a00 */
[----:B------:R-:W-:Y:S04]  /*7c7a0*/  STL.64 [R1+0x3820], R116 ;  /* 0x0038207401007387 */ /* 0x000fe80000100a00 */
[----:B------:R-:W-:Y:S04]  /*7c7b0*/  STL.64 [R1+0x3838], R126 ;  /* 0x0038387e01007387 */ /* 0x000fe80000100a00 */
[----:B------:R1:W-:Y:S04]  /*7c7c0*/  STL.64 [R1+0x3830], R124 ;  /* 0x0038307c01007387 */ /* 0x0003e80000100a00 */
[----:B------:R-:W-:Y:S04]  /*7c7d0*/  STL.64 [R1+0x3848], R130 ;  /* 0x0038488201007387 */ /* 0x000fe80000100a00 */
[----:B------:R2:W-:Y:S04]  /*7c7e0*/  STL.64 [R1+0x3840], R128 ;  /* 0x0038408001007387 */ /* 0x0005e80000100a00 */
[----:B------:R-:W-:Y:S04]  /*7c7f0*/  STL.64 [R1+0x3858], R134 ;  /* 0x0038588601007387 */ /* 0x000fe80000100a00 */
[----:B------:R-:W-:Y:S04]  /*7c800*/  STL.64 [R1+0x3850], R132 ;  /* 0x0038508401007387 */ /* 0x000fe80000100a00 */
[----:B------:R-:W-:Y:S04]  /*7c810*/  STL.64 [R1+0x3868], R138 ;  /* 0x0038688a01007387 */ /* 0x000fe80000100a00 */
[----:B------:R-:W-:Y:S04]  /*7c820*/  STL.64 [R1+0x3860], R136 ;  /* 0x0038608801007387 */ /* 0x000fe80000100a00 */
        /* <DEDUP_REMOVED lines=9> */
[C---:B------:R-:W-:Y:S07]  /*7c8c0*/  HMMA.1688.F32.TF32 R144, R184.reuse, R28, R144 ;  /* 0x0000001cb890723c */ /* 0x040fee0000081090 */
[----:B------:R-:W-:Y:S01]  /*7c8d0*/  STL.64 [R1+0x3878], R142 ;  /* 0x0038788e01007387 */ /* 0x000fe20000100a00 */
[C---:B------:R-:W-:Y:S03]  /*7c8e0*/  HMMA.1688.F32.TF32 R148, R184.reuse, R32, R176 ;  /* 0x00000020b894723c */ /* 0x040fe600000810b0 */
[----:B------:R-:W-:Y:S11]  /*7c8f0*/  STL.64 [R1+0x3870], R140 ;  /* 0x0038708c01007387 */ /* 0x000ff60000100a00 */
[----:B------:R-:W-:Y:S01]  /*7c900*/  @!UPT UIADD3 URZ, URZ, URZ, URZ ;  /* 0x0000003f3f3ff290 */ /* 0x000fe2000fffe03f */
        /* <DEDUP_REMOVED lines=24> */
[C---:B---3--:R-:W-:Y:S08]  /*7ca90*/  HMMA.1688.F32.TF32 R152, R184.reuse, R36, R152 ;  /* 0x00000024b898723c */ /* 0x048ff00000081098 */
[----:B----4-:R-:W-:Y:S11]  /*7caa0*/  HMMA.1688.F32.TF32 R156, R184, R40, R208 ;  /* 0x00000028b89c723c */ /* 0x010ff600000810d0 */
[----:B------:R-:W-:Y:S04]  /*7cab0*/  @!UPT UIADD3 URZ, URZ, URZ, URZ ;  /* 0x0000003f3f3ff290 */ /* 0x000fe8000fffe03f */
[----:B------:R-:W-:Y:S01]  /*7cac0*/  STL.64 [R1+0x38a8], R154 ;  /* 0x0038a89a01007387 */ /* 0x000fe20000100a00 */
[----:B------:R-:W-:Y:S02]  /*7cad0*/  IMAD.MOV.U32 R211, RZ, RZ, R200 ;  /* 0x000000ffffd37224 */ /* 0x000fe400078e00c8 */
[----:B------:R-:W-:Y:S01]  /*7cae0*/  IMAD.MOV.U32 R210, RZ, RZ, R201 ;  /* 0x000000ffffd27224 */ /* 0x000fe200078e00c9 */
[----:B------:R-:W-:Y:S01]  /*7caf0*/  STL.64 [R1+0x38a0], R152 ;  /* 0x0038a09801007387 */ /* 0x000fe20000100a00 */
[----:B------:R-:W-:-:S03]  /*7cb00*/  IMAD.MOV.U32 R209, RZ, RZ, R202 ;  /* 0x000000ffffd17224 */ /* 0x000fc600078e00ca */
[----:B------:R-:W3:Y:S01]  /*7cb10*/  LDL.LU R200, [R1+0x570] ;  /* 0x0005700001c87983 */ /* 0x000ee20000300800 */
[----:B------:R-:W-:-:S03]  /*7cb20*/  IMAD.MOV.U32 R208, RZ, RZ, R203 ;  /* 0x000000ffffd07224 */ /* 0x000fc600078e00cb */
[----:B------:R-:W3:Y:S04]  /*7cb30*/  LDL.LU R201, [R1+0x574] ;  /* 0x0005740001c97983 */ /* 0x000ee80000300800 */
[----:B------:R-:W3:Y:S04]  /*7cb40*/  LDL.LU R202, [R1+0x578] ;  /* 0x0005780001ca7983 */ /* 0x000ee80000300800 */
[----:B------:R-:W3:Y:S04]  /*7cb50*/  LDL.LU R203, [R1+0x57c] ;  /* 0x00057c0001cb7983 */ /* 0x000ee80000300800 */
[----:B------:R-:W4:Y:S04]  /*7cb60*/  LDL.LU R180, [R1+0x3a1c] ;  /* 0x003a1c0001b47983 */ /* 0x000f280000300800 */
[----:B------:R-:W4:Y:S04]  /*7cb70*/  LDL.LU R181, [R1+0x3a18] ;  /* 0x003a180001b57983 */ /* 0x000f280000300800 */
[----:B------:R-:W4:Y:S04]  /*7cb80*/  LDL.LU R182, [R1+0x3a14] ;  /* 0x003a140001b67983 */ /* 0x000f280000300800 */
[----:B------:R-:W4:Y:S01]  /*7cb90*/  LDL.LU R183, [R1+0x3a10] ;  /* 0x003a100001b77983 */ /* 0x000f220000300800 */
[C---:B--2---:R-:W-:Y:S08]  /*7cba0*/  HMMA.1688.F32.TF32 R172, R184.reuse, R56, R172 ;  /* 0x00000038b8ac723c */ /* 0x044ff000000810ac */
        /* <DEDUP_REMOVED lines=29> */
[----:B------:R-:W-:Y:S01]  /*7cd80*/  IMAD.MOV.U32 R85, RZ, RZ, R23 ;  /* 0x000000ffff557224 */ /* 0x000fe200078e0017 */
[C---:B----4-:R-:W-:Y:S11]  /*7cd90*/  HMMA.1688.F32.TF32 R180, R184.reuse, R64, R180 ;  /* 0x00000040b8b4723c */ /* 0x050ff600000810b4 */
[----:B------:R-:W-:Y:S11]  /*7cda0*/  @!UPT UIADD3 URZ, URZ, URZ, URZ ;  /* 0x0000003f3f3ff290 */ /* 0x000ff6000fffe03f */
[----:B------:R-:W-:Y:S01]  /*7cdb0*/  @!UPT UIADD3 URZ, URZ, URZ, URZ ;  /* 0x0000003f3f3ff290 */ /* 0x000fe2000fffe03f */
[----:B------:R-:W-:Y:S04]  /*7cdc0*/  STL.64 [R1+0x3918], R182 ;  /* 0x003918b601007387 */ /* 0x000fe80000100a00 */
[----:B------:R-:W-:Y:S04]  /*7cdd0*/  STL.64 [R1+0x3910], R180 ;  /* 0x003910b401007387 */ /* 0x000fe80000100a00 */
[----:B------:R-:W2:Y:S04]  /*7cde0*/  LDL.LU R46, [R1+0x3a0c] ;  /* 0x003a0c00012e7983 */ /* 0x000ea80000300800 */
[----:B------:R-:W2:Y:S04]  /*7cdf0*/  LDL.LU R47, [R1+0x3a08] ;  /* 0x003a0800012f7983 */ /* 0x000ea80000300800 */
        /* <DEDUP_REMOVED lines=12> */
[----:B------:R-:W-:Y:S01]  /*7cec0*/  IMAD.MOV.U32 R86, RZ, RZ, R18 ;  /* 0x000000ffff567224 */ /* 0x000fe200078e0012 */
[----:B------:R-:W-:Y:S01]  /*7ced0*/  HMMA.1688.F32.TF32 R184, R184, R68, R196 ;  /* 0x00000044b8b8723c */ /* 0x000fe200000810c4 */
[----:B------:R-:W-:Y:S01]  /*7cee0*/  IMAD.MOV.U32 R87, RZ, RZ, R19 ;  /* 0x000000ffff577224 */ /* 0x000fe200078e0013 */
[----:B------:R-:W3:Y:S01]  /*7cef0*/  LDL.LU R18, [R1+0x39d4] ;  /* 0x0039d40001127983 */ /* 0x000ee20000300800 */
[----:B------:R-:W-:-:S02]  /*7cf00*/  IMAD.MOV.U32 R88, RZ, RZ, R14 ;  /* 0x000000ffff587224 */ /* 0x000fc400078e000e */
[----:B------:R-:W-:Y:S01]  /*7cf10*/  IMAD.MOV.U32 R89, RZ, RZ, R15 ;  /* 0x000000ffff597224 */ /* 0x000fe200078e000f */
[----:B------:R-:W3:Y:S01]  /*7cf20*/  LDL.LU R19, [R1+0x39d0] ;  /* 0x0039d00001137983 */ /* 0x000ee20000300800 */
[----:B------:R-:W-:-:S03]  /*7cf30*/  IMAD.MOV.U32 R90, RZ, RZ, R4 ;  /* 0x000000ffff5a7224 */ /* 0x000fc600078e0004 */
[----:B------:R-:W-:Y:S01]  /*7cf40*/  LDS R196, [R0+0x107000] ;  /* 0x1070000000c47984 */ /* 0x000fe20000000800 */
[----:B------:R-:W-:-:S03]  /*7cf50*/  IMAD.MOV.U32 R91, RZ, RZ, R5 ;  /* 0x000000ffff5b7224 */ /* 0x000fc600078e0005 */
[----:B------:R-:W-:Y:S01]  /*7cf60*/  LDS R198, [R0+0x107800] ;  /* 0x1078000000c67984 */ /* 0x000fe20000000800 */
[----:B------:R-:W-:-:S03]  /*7cf70*/  IMAD.MOV.U32 R92, RZ, RZ, R6 ;  /* 0x000000ffff5c7224 */ /* 0x000fc600078e0006 */
[----:B------:R-:W-:Y:S04]  /*7cf80*/  LDS R197, [R2+0x107000] ;  /* 0x1070000002c57984 */ /* 0x000fe80000000800 */
[----:B------:R-:W1:Y:S04]  /*7cf90*/  LDS R199, [R2+0x107800] ;  /* 0x1078000002c77984 */ /* 0x000e680000000800 */
[----:B------:R-:W3:Y:S01]  /*7cfa0*/  LDL.LU R14, [R1+0x39cc] ;  /* 0x0039cc00010e7983 */ /* 0x000ee20000300800 */
[----:B------:R-:W-:-:S03]  /*7cfb0*/  IMAD.MOV.U32 R93, RZ, RZ, R7 ;  /* 0x000000ffff5d7224 */ /* 0x000fc600078e0007 */
        /* <DEDUP_REMOVED lines=21> */
[----:B------:R-:W3:Y:S04]  /*7d110*/  LDL.LU R247, [R1+0x399c] ;  /* 0x00399c0001f77983 */ /* 0x000ee80000300800 */
[----:B------:R-:W3:Y:S04]  /*7d120*/  LDL.LU R240, [R1+0x3998] ;  /* 0x0039980001f07983 */ /* 0x000ee80000300800 */
[----:B------:R-:W3:Y:S04]  /*7d130*/  LDL.LU R241, [R1+0x3994] ;  /* 0x0039940001f17983 */ /* 0x000ee80000300800 */
[----:B------:R-:W3:Y:S01]  /*7d140*/  LDL.LU R242, [R1+0x3990] ;  /* 0x0039900001f27983 */ /* 0x000ee20000300800 */
[----:B-1----:R-:W-:-:S03]  /*7d150*/  IMAD.MOV.U32 R124, RZ, RZ, R236 ;  /* 0x000000ffff7c7224 */ /* 0x002fc600078e00ec */
        /* <DEDUP_REMOVED lines=43> */
[C---:B------:R-:W-:Y:S08]  /*7d410*/  HMMA.1688.F32.TF32 R216, R120.reuse, R32, R216 ;  /* 0x0000002078d8723c */ /* 0x040ff000000810d8 */
[----:B------:R-:W-:Y:S08]  /*7d420*/  HMMA.1688.F32.TF32 R220, R120, R36, R220 ;  /* 0x0000002478dc723c */ /* 0x000ff000000810dc */
[C---:B------:R-:W-:Y:S08]  /*7d430*/  HMMA.1688.F32.TF32 R72, R196.reuse, R62, R72 ;  /* 0x0000003ec448723c */ /* 0x040ff00000081048 */
[C---:B--2---:R-:W-:Y:S11]  /*7d440*/  HMMA.1688.F32.TF32 R112, R196.reuse, R22, R112 ;  /* 0x00000016c470723c */ /* 0x044ff60000081070 */
        /* <DEDUP_REMOVED lines=8> */
[C---:B------:R-:W-:Y:S08]  /*7d4d0*/  HMMA.1688.F32.TF32 R104, R196.reuse, R34, R100 ;  /* 0x00000022c468723c */ /* 0x040ff00000081064 */
[C---:B------:R-:W-:Y:S08]  /*7d4e0*/  HMMA.1688.F32.TF32 R100, R196.reuse, R38, R96 ;  /* 0x00000026c464723c */ /* 0x040ff00000081060 */
[C---:B----4-:R-:W-:Y:S08]  /*7d4f0*/  HMMA.1688.F32.TF32 R96, R196.reuse, R42, R92 ;  /* 0x0000002ac460723c */ /* 0x050ff0000008105c */
        /* <DEDUP_REMOVED lines=20> */
[----:B------:R-:W2:Y:S04]  /*7d640*/  LDL.LU R76, [R1+0x4b0] ;  /* 0x0004b000014c7983 */ /* 0x000ea80000300800 */
[----:B------:R1:W-:Y:S04]  /*7d650*/  STL.64 [R1+0x40], R80 ;  /* 0x0000405001007387 */ /* 0x0003e80000100a00 */
[----:B------:R4:W-:Y:S01]  /*7d660*/  STL.64 [R1+0x48], R82 ;  /* 0x0000485201007387 */ /* 0x0009e20000100a00 */
[----:B------:R-:W-:-:S03]  /*7d670*/  IMAD.MOV.U32 R79, RZ, RZ, R70 ;  /* 0x000000ffff4f7224 */ /* 0x000fc600078e0046 */
[----:B------:R2:W-:Y:S04]  /*7d680*/  STL.64 [R1+0x30], R72 ;  /* 0x0000304801007387 */ /* 0x0005e80000100a00 */
[----:B------:R2:W-:Y:S01]  /*7d690*/  STL.64 [R1+0x38], R74 ;  /* 0x0000384a01007387 */ /* 0x0005e20000100a00 */
[----:B-1----:R-:W-:-:S03]  /*7d6a0*/  IMAD.MOV.U32 R81, RZ, RZ, R67 ;  /* 0x000000ffff517224 */ /* 0x002fc600078e0043 */
[----:B------:R-:W2:Y:S01]  /*7d6b0*/  LDL.LU R77, [R1+0x4b4] ;  /* 0x0004b400014d7983 */ /* 0x000ea20000300800 */
[----:B----4-:R-:W-:-:S03]  /*7d6c0*/  IMAD.MOV.U32 R82, RZ, RZ, R66 ;  /* 0x000000ffff527224 */ /* 0x010fc600078e0042 */
[----:B------:R-:W4:Y:S01]  /*7d6d0*/  LDL.LU R78, [R1+0x4b8] ;  /* 0x0004b800014e7983 */ /* 0x000f220000300800 */
[----:B------:R-:W-:-:S03]  /*7d6e0*/  IMAD.MOV.U32 R83, RZ, RZ, R71 ;  /* 0x000000ffff537224 */ /* 0x000fc600078e0047 */
[----:B------:R-:W2:Y:S04]  /*7d6f0*/  LDL.LU R70, [R1+0x393c] ;  /* 0x00393c0001467983 */ /* 0x000ea80000300800 */
[----:B------:R-:W4:Y:S04]  /*7d700*/  LDL.LU R80, [R1+0x4c0] ;  /* 0x0004c00001507983 */ /* 0x000f280000300800 */
[----:B------:R-:W4:Y:S04]  /*7d710*/  LDL.LU R67, [R1+0x3938] ;  /* 0x0039380001437983 */ /* 0x000f280000300800 */
[----:B------:R-:W4:Y:S04]  /*7d720*/  LDL.LU R66, [R1+0x3934] ;  /* 0x0039340001427983 */ /* 0x000f280000300800 */
[----:B------:R-:W4:Y:S01]  /*7d730*/  LDL.LU R71, [R1+0x3930] ;  /* 0x0039300001477983 */ /* 0x000f220000300800 */
[C---:B---3--:R-:W-:Y:S03]  /*7d740*/  HMMA.1688.F32.TF32 R116, R196.reuse, R18, R116 ;  /* 0x00000012c474723c */ /* 0x048fe60000081074 */
        /* <DEDUP_REMOVED lines=18> */
[----:B------:R-:W3:Y:S01]  /*7d870*/  LDL.LU R112, [R1+0x150] ;  /* 0x0001500001707983 */ /* 0x000ee20000300800 */
[----:B------:R-:W-:-:S03]  /*7d880*/  IMAD.MOV.U32 R29, RZ, RZ, R116 ;  /* 0x000000ffff1d7224 */ /* 0x000fc600078e0074 */
[----:B------:R-:W3:Y:S01]  /*7d890*/  LDL.LU R113, [R1+0x154] ;  /* 0x0001540001717983 */ /* 0x000ee20000300800 */
[C---:B------:R-:W-:Y:S01]  /*7d8a0*/  HMMA.1688.F32.TF32 R208, R120.reuse, R24, R208 ;  /* 0x0000001878d0723c */ /* 0x040fe200000810d0 */
[----:B------:R-:W-:Y:S02]  /*7d8b0*/  IMAD.MOV.U32 R28, RZ, RZ, R117 ;  /* 0x000000ffff1c7224 */ /* 0x000fe400078e0075 */
[----:B------:R-:W3:Y:S04]  /*7d8c0*/  LDL.LU R114, [R1+0x158] ;  /* 0x0001580001727983 */ /* 0x000ee80000300800 */
[----:B------:R-:W3:Y:S01]  /*7d8d0*/  LDL.LU R115, [R1+0x15c] ;  /* 0x00015c0001737983 */ /* 0x000ee20000300800 */
[----:B------:R-:W-:Y:S01]  /*7d8e0*/  IMAD.MOV.U32 R25, RZ, RZ, R118 ;  /* 0x000000ffff197224 */ /* 0x000fe200078e0076 */
[----:B------:R-:W-:Y:S02]  /*7d8f0*/  HMMA.1688.F32.TF32 R192, R120, R12, R192 ;  /* 0x0000000c78c0723c */ /* 0x000fe400000810c0 */
[----:B------:R-:W3:Y:S01]  /*7d900*/  LDL.LU R116, [R1+0x160] ;  /* 0x0001600001747983 */ /* 0x000ee20000300800 */
[----:B------:R-:W-:-:S03]  /*7d910*/  IMAD.MOV.U32 R24, RZ, RZ, R119 ;  /* 0x000000ffff187224 */ /* 0x000fc600078e0077 */
[----:B------:R-:W3:Y:S01]  /*7d920*/  LDL.LU R117, [R1+0x164] ;  /* 0x0001640001757983 */ /* 0x000ee20000300800 */
[----:B------:R-:W-:Y:S01]  /*7d930*/  IMAD.MOV.U32 R13, RZ, RZ, R128 ;  /* 0x000000ffff0d7224 */ /* 0x000fe200078e0080 */
[----:B------:R-:W-:Y:S02]  /*7d940*/  HMMA.1688.F32.TF32 R188, R120, R8, R188 ;  /* 0x0000000878bc723c */ /* 0x000fe400000810bc */
        /* <DEDUP_REMOVED lines=26> */
[----:B------:R-:W3:Y:S04]  /*7daf0*/  LDL.LU R160, [R1] ;  /* 0x0000000001a07983 */ /* 0x000ee80000300800 */
        /* <DEDUP_REMOVED lines=19> */
[----:B------:R-:W-:Y:S01]  /*7dc30*/  HMMA.1688.F32.TF32 R200, R120, R16, R200 ;  /* 0x0000001078c8723c */ /* 0x000fe200000810c8 */
[----:B------:R-:W-:Y:S02]  /*7dc40*/  IMAD.MOV.U32 R20, RZ, RZ, R125 ;  /* 0x000000ffff147224 */ /* 0x000fe400078e007d */
[----:B------:R-:W3:Y:S04]  /*7dc50*/  LDL.LU R142, [R1+0x1b8] ;  /* 0x0001b800018e7983 */ /* 0x000ee80000300800 */
        /* <DEDUP_REMOVED lines=9> */
[----:B------:R-:W3:Y:S01]  /*7dcf0*/  LDL.LU R106, [R1+0x138] ;  /* 0x00013800016a7983 */ /* 0x000ee20000300800 */
[----:B--2---:R-:W-:-:S03]  /*7dd00*/  IMAD.MOV.U32 R87, RZ, RZ, R70 ;  /* 0x000000ffff577224 */ /* 0x004fc600078e0046 */
[----:B------:R-:W2:Y:S04]  /*7dd10*/  LDL.LU R107, [R1+0x13c] ;  /* 0x00013c00016b7983 */ /* 0x000ea80000300800 */
[----:B------:R-:W2:Y:S04]  /*7dd20*/  LDL.LU R84, [R1+0x4d0] ;  /* 0x0004d00001547983 */ /* 0x000ea80000300800 */
[----:B------:R-:W2:Y:S01]  /*7dd30*/  LDL.LU R85, [R1+0x4d4] ;  /* 0x0004d40001557983 */ /* 0x000ea20000300800 */
[----:B----4-:R-:W-:-:S03]  /*7dd40*/  IMAD.MOV.U32 R89, RZ, RZ, R66 ;  /* 0x000000ffff597224 */ /* 0x010fc600078e0042 */
[----:B------:R-:W4:Y:S01]  /*7dd50*/  LDL.LU R86, [R1+0x4d8] ;  /* 0x0004d80001567983 */ /* 0x000f220000300800 */
[----:B------:R-:W-:-:S03]  /*7dd60*/  IMAD.MOV.U32 R88, RZ, RZ, R71 ;  /* 0x000000ffff587224 */ /* 0x000fc600078e0047 */
[----:B------:R-:W2:Y:S01]  /*7dd70*/  LDL.LU R70, [R1+0x392c] ;  /* 0x00392c0001467983 */ /* 0x000ea20000300800 */
[----:B------:R-:W-:-:S03]  /*7dd80*/  IMAD.MOV.U32 R90, RZ, RZ, R67 ;  /* 0x000000ffff5a7224 */ /* 0x000fc600078e0043 */
[----:B------:R-:W2:Y:S04]  /*7dd90*/  LDL.LU R71, [R1+0x3928] ;  /* 0x0039280001477983 */ /* 0x000ea80000300800 */
        /* <DEDUP_REMOVED lines=15> */
[----:B------:R-:W-:Y:S04]  /*7de90*/  LDS R120, [R3+0x107000] ;  /* 0x1070000003787984 */ /* 0x000fe80000000800 */
[----:B------:R-:W-:Y:S04]  /*7dea0*/  LDS R122, [R3+0x107800] ;  /* 0x10780000037a7984 */ /* 0x000fe80000000800 */
[----:B------:R-:W-:Y:S04]  /*7deb0*/  LDS R121, [R252+0x107000] ;  /* 0x10700000fc797984 */ /* 0x000fe80000000800 */
[----:B------:R-:W3:Y:S04]  /*7dec0*/  LDS R123, [R252+0x107800] ;  /* 0x10780000fc7b7984 */ /* 0x000ee80000000800 */
[----:B------:R-:W-:Y:S04]  /*7ded0*/  LDS R68, [R3+0x108000] ;  /* 0x1080000003447984 */ /* 0x000fe80000000800 */
[----:B------:R-:W-:Y:S01]  /*7dee0*/  LDS R69, [R252+0x108000] ;  /* 0x10800000fc457984 */ /* 0x000fe20000000800 */
[C---:B---3--:R-:W-:Y:S08]  /*7def0*/  HMMA.1688.F32.TF32 R136, R120.reuse, R30, R136 ;  /* 0x0000001e7888723c */ /* 0x048ff00000081088 */
        /* <DEDUP_REMOVED lines=12> */
[C---:B--2---:R-:W-:Y:S08]  /*7dfc0*/  HMMA.1688.F32.TF32 R160, R196.reuse, R70, R160 ;  /* 0x00000046c4a0723c */ /* 0x044ff000000810a0 */
[----:B----4-:R-:W-:Y:S01]  /*7dfd0*/  HMMA.1688.F32.TF32 R164, R196, R66, R164 ;  /* 0x00000042c4a4723c */ /* 0x010fe200000810a4 */
[----:B------:R-:W-:Y:S04]  /*7dfe0*/  LDS R196, [R0+0x107080] ;  /* 0x1070800000c47984 */ /* 0x000fe80000000800 */
[----:B------:R-:W-:Y:S04]  /*7dff0*/  LDS R198, [R0+0x107880] ;  /* 0x1078800000c67984 */ /* 0x000fe80000000800 */
[----:B------:R-:W-:Y:S04]  /*7e000*/  LDS R197, [R2+0x107080] ;  /* 0x1070800002c57984 */ /* 0x000fe80000000800 */
[----:B------:R-:W1:Y:S01]  /*7e010*/  LDS R199, [R2+0x107880] ;  /* 0x1078800002c77984 */ /* 0x000e620000000800 */
[C---:B------:R-:W-:Y:S09]  /*7e020*/  HMMA.1688.F32.TF32 R104, R120.reuse, R58, R104 ;  /* 0x0000003a7868723c */ /* 0x040ff20000081068 */
[----:B------:R-:W-:Y:S04]  /*7e030*/  STL.64 [R1+0x20], R164 ;  /* 0x000020a401007387 */ /* 0x000fe80000100a00 */
[----:B------:R-:W-:Y:S04]  /*7e040*/  STL.64 [R1+0x28], R166 ;  /* 0x000028a601007387 */ /* 0x000fe80000100a00 */
[----:B------:R-:W-:Y:S04]  /*7e050*/  STL.64 [R1+0x10], R160 ;  /* 0x000010a001007387 */ /* 0x000fe80000100a00 */
        /* <DEDUP_REMOVED lines=163> */
[C---:B---3--:R-:W-:Y:S08]  /*7ea90*/  HMMA.1688.F32.TF32 R148, R196.reuse, R62, R148 ;  /* 0x0000003ec494723c */ /* 0x048ff00000081094 */
[C---:B----4-:R-:W-:Y:S08]  /*7eaa0*/  HMMA.1688.F32.TF32 R152, R196.reuse, R58, R152 ;  /* 0x0000003ac498723c */ /* 0x050ff00000081098 */
        /* <DEDUP_REMOVED lines=14> */
[----:B------:R-:W-:Y:S03]  /*7eb90*/  HMMA.1688.F32.TF32 R140, R196, R70, R140 ;  /* 0x00000046c48c723c */ /* 0x000fe6000008108c */
[----:B------:R-:W-:Y:S04]  /*7eba0*/  LDS R196, [R0+0x107100] ;  /* 0x1071000000c47984 */ /* 0x000fe80000000800 */
[----:B------:R-:W-:Y:S04]  /*7ebb0*/  LDS R198, [R0+0x107900] ;  /* 0x1079000000c67984 */ /* 0x000fe80000000800 */
[----:B-1----:R-:W3:Y:S04]  /*7ebc0*/  LDL.LU.64 R178, [R1+0x3908] ;  /* 0x0039080001b27983 */ /* 0x002ee80000300a00 */
[----:B------:R-:W3:Y:S04]  /*7ebd0*/  LDL.LU.64 R176, [R1+0x3900] ;  /* 0x0039000001b07983 */ /* 0x000ee80000300a00 */
[----:B------:R-:W-:Y:S04]  /*7ebe0*/  STL.64 [R1+0x2a0], R172 ;  /* 0x0002a0ac01007387 */ /* 0x000fe80000100a00 */
[----:B------:R1:W-:Y:S04]  /*7ebf0*/  STL.64 [R1+0x2a8], R174 ;  /* 0x0002a8ae01007387 */ /* 0x0003e80000100a00 */
[----:B------:R-:W-:Y:S04]  /*7ec00*/  LDS R197, [R2+0x107100] ;  /* 0x1071000002c57984 */ /* 0x000fe80000000800 */
[----:B------:R-:W4:Y:S04]  /*7ec10*/  LDS R199, [R2+0x107900] ;  /* 0x1079000002c77984 */ /* 0x000f280000000800 */
        /* <DEDUP_REMOVED lines=31> */
[----:B------:R1:W-:Y:S02]  /*7ee10*/  STL.64 [R1+0x228], R142 ;  /* 0x0002288e01007387 */ /* 0x0003e40000100a00 */
[C---:B-1----:R-:W-:Y:S08]  /*7ee20*/  HMMA.1688.F32.TF32 R140, R120.reuse, R10, R136 ;  /* 0x0000000a788c723c */ /* 0x042ff00000081088 */
        /* <DEDUP_REMOVED lines=43> */
[----:B------:R-:W4:Y:S04]  /*7f0e0*/  LDL.LU R72, [R1+0x2b0] ;  /* 0x0002b00001487983 */ /* 0x000f280000300800 */
[----:B------:R-:W-:Y:S04]  /*7f0f0*/  STL.64 [R1+0x940], R80 ;  /* 0x0009405001007387 */ /* 0x000fe80000100a00 */
[----:B------:R-:W-:Y:S04]  /*7f100*/  STL.64 [R1+0x948], R82 ;  /* 0x0009485201007387 */ /* 0x000fe80000100a00 */
[----:B------:R1:W-:Y:S04]  /*7f110*/  STL.64 [R1+0x660], R76 ;  /* 0x0006604c01007387 */ /* 0x0003e80000100a00 */
[----:B------:R1:W-:Y:S04]  /*7f120*/  STL.64 [R1+0x668], R78 ;  /* 0x0006684e01007387 */ /* 0x0003e80000100a00 */
[----:B------:R-:W4:Y:S04]  /*7f130*/  LDL.LU R73, [R1+0x2b4] ;  /* 0x0002b40001497983 */ /* 0x000f280000300800 */
[----:B------:R-:W4:Y:S04]  /*7f140*/  LDL.LU R74, [R1+0x2b8] ;  /* 0x0002b800014a7983 */ /* 0x000f280000300800 */
[----:B------:R-:W4:Y:S04]  /*7f150*/  LDL.LU R75, [R1+0x2bc] ;  /* 0x0002bc00014b7983 */ /* 0x000f280000300800 */
[----:B-1----:R-:W2:Y:S04]  /*7f160*/  LDL.LU R76, [R1+0x2c0] ;  /* 0x0002c000014c7983 */ /* 0x002ea80000300800 */
        /* <DEDUP_REMOVED lines=55> */
[----:B------:R-:W-:Y:S04]  /*7f4e0*/  LDS R120, [R3+0x107100] ;  /* 0x1071000003787984 */ /* 0x000fe80000000800 */
[----:B------:R-:W-:Y:S04]  /*7f4f0*/  LDS R122, [R3+0x107900] ;  /* 0x10790000037a7984 */ /* 0x000fe80000000800 */
[----:B------:R-:W-:Y:S04]  /*7f500*/  LDS R121, [R252+0x107100] ;  /* 0x10710000fc797984 */ /* 0x000fe80000000800 */
[----:B------:R-:W1:Y:S01]  /*7f510*/  LDS R123, [R252+0x107900] ;  /* 0x10790000fc7b7984 */ /* 0x000e620000000800 */
[C---:B----4-:R-:W-:Y:S08]  /*7f520*/  HMMA.1688.F32.TF32 R72, R196.reuse, R66, R72 ;  /* 0x00000042c448723c */ /* 0x050ff00000081048 */
[C---:B--2---:R-:W-:Y:S08]  /*7f530*/  HMMA.1688.F32.TF32 R76, R196.reuse, R62, R76 ;  /* 0x0000003ec44c723c */ /* 0x044ff0000008104c */
[C---:B---3--:R-:W-:Y:S08]  /*7f540*/  HMMA.1688.F32.TF32 R96, R196.reuse, R58, R96 ;  /* 0x0000003ac460723c */ /* 0x048ff00000081060 */
[C---:B------:R-:W-:Y:S08]  /*7f550*/  HMMA.1688.F32.TF32 R80, R196.reuse, R14, R80 ;  /* 0x0000000ec450723c */ /* 0x040ff00000081050 */
[C---:B------:R-:W-:Y:S01]  /*7f560*/  HMMA.1688.F32.TF32 R88, R196.reuse, R10, R84 ;  /* 0x0000000ac458723c */ /* 0x040fe20000081054 */
[----:B------:R-:W2:Y:S11]  /*7f570*/  LDL.LU R84, [R1+0x510] ;  /* 0x0005100001547983 */ /* 0x000eb60000300800 */
[----:B------:R-:W-:Y:S11]  /*7f580*/  @!UPT UIADD3 URZ, URZ, URZ, URZ ;  /* 0x0000003f3f3ff290 */ /* 0x000ff6000fffe03f */
[----:B------:R3:W-:Y:S04]  /*7f590*/  STL.64 [R1+0x930], R88 ;  /* 0x0009305801007387 */ /* 0x0007e80000100a00 */
[----:B------:R4:W-:Y:S04]  /*7f5a0*/  STL.64 [R1+0x938], R90 ;  /* 0x0009385a01007387 */ /* 0x0009e80000100a00 */
[----:B------:R1:W-:Y:S04]  /*7f5b0*/  STL.64 [R1+0x920], R80 ;  /* 0x0009205001007387 */ /* 0x0003e80000100a00 */
[----:B------:R1:W-:Y:S04]  /*7f5c0*/  STL.64 [R1+0x928], R82 ;  /* 0x0009285201007387 */ /* 0x0003e80000100a00 */
[----:B------:R-:W2:Y:S01]  /*7f5d0*/  LDL.LU R85, [R1+0x514] ;  /* 0x0005140001557983 */ /* 0x000ea20000300800 */
[C---:B------:R-:W-:Y:S03]  /*7f5e0*/  HMMA.1688.F32.TF32 R128, R196.reuse, R30, R128 ;  /* 0x0000001ec480723c */ /* 0x040fe60000081080 */
[----:B------:R-:W2:Y:S04]  /*7f5f0*/  LDL.LU R86, [R1+0x518] ;  /* 0x0005180001567983 */ /* 0x000ea80000300800 */
[----:B------:R-:W2:Y:S01]  /*7f600*/  LDL.LU R87, [R1+0x51c] ;  /* 0x00051c0001577983 */ /* 0x000ea20000300800 */
[C---:B------:R-:W-:Y:S03]  /*7f610*/  HMMA.1688.F32.TF32 R132, R196.reuse, R26, R132 ;  /* 0x0000001ac484723c */ /* 0x040fe60000081084 */
[----:B---3--:R-:W3:Y:S04]  /*7f620*/  LDL.LU R88, [R1+0x520] ;  /* 0x0005200001587983 */ /* 0x008ee80000300800 */
[----:B------:R-:W3:Y:S04]  /*7f630*/  LDL.LU R89, [R1+0x524] ;  /* 0x0005240001597983 */ /* 0x000ee80000300800 */
[----:B----4-:R-:W3:Y:S04]  /*7f640*/  LDL.LU R90, [R1+0x528] ;  /* 0x00052800015a7983 */ /* 0x010ee80000300800 */
[----:B------:R-:W3:Y:S01]  /*7f650*/  LDL.LU R91, [R1+0x52c] ;  /* 0x00052c00015b7983 */ /* 0x000ee20000300800 */
[C---:B------:R-:W-:Y:S03]  /*7f660*/  HMMA.1688.F32.TF32 R136, R196.reuse, R22, R136 ;  /* 0x00000016c488723c */ /* 0x040fe60000081088 */
[----:B------:R-:W4:Y:S04]  /*7f670*/  LDL.LU R92, [R1+0x530] ;  /* 0x00053000015c7983 */ /* 0x000f280000300800 */
[----:B------:R-:W4:Y:S01]  /*7f680*/  LDL.LU R93, [R1+0x534] ;  /* 0x00053400015d7983 */ /* 0x000f220000300800 */
[C---:B------:R-:W-:Y:S03]  /*7f690*/  HMMA.1688.F32.TF32 R116, R196.reuse, R38, R116 ;  /* 0x00000026c474723c */ /* 0x040fe60000081074 */
[----:B------:R-:W4:Y:S04]  /*7f6a0*/  LDL.LU R94, [R1+0x538] ;  /* 0x00053800015e7983 */ /* 0x000f280000300800 */
[----:B------:R-:W4:Y:S01]  /*7f6b0*/  LDL.LU R95, [R1+0x53c] ;  /* 0x00053c00015f7983 */ /* 0x000f220000300800 */
[C---:B------:R-:W-:Y:S03]  /*7f6c0*/  HMMA.1688.F32.TF32 R140, R196.reuse, R18, R140 ;  /* 0x00000012c48c723c */ /* 0x040fe6000008108c */
[----:B-1----:R-:W2:Y:S04]  /*7f6d0*/  LDL.LU R80, [R1+0x500] ;  /* 0x0005000001507983 */ /* 0x002ea80000300800 */
[----:B------:R-:W2:Y:S01]  /*7f6e0*/  LDL.LU R81, [R1+0x504] ;  /* 0x0005040001517983 */ /* 0x000ea20000300800 */
[C---:B------:R-:W-:Y:S03]  /*7f6f0*/  HMMA.1688.F32.TF32 R112, R196.reuse, R42, R112 ;  /* 0x0000002ac470723c */ /* 0x040fe60000081070 */
[----:B------:R-:W2:Y:S04]  /*7f700*/  LDL.LU R82, [R1+0x508] ;  /* 0x0005080001527983 */ /* 0x000ea80000300800 */
[----:B------:R-:W2:Y:S01]  /*7f710*/  LDL.LU R83, [R1+0x50c] ;  /* 0x00050c0001537983 */ /* 0x000ea20000300800 */
[C---:B------:R-:W-:Y:S07]  /*7f720*/  HMMA.1688.F32.TF32 R124, R196.reuse, R34, R124 ;  /* 0x00000022c47c723c */ /* 0x040fee000008107c */
        /* <DEDUP_REMOVED lines=54> */
[----:B------:R-:W2:Y:S01]  /*7fa90*/  LDL.LU.64 R72, [R1+0x37b0] ;  /* 0x0037b00001487983 */ /* 0x000ea20000300a00 */
[C---:B----4-:R-:W-:Y:S08]  /*7faa0*/  HMMA.1688.F32.TF32 R92, R120.reuse, R14, R92 ;  /* 0x0000000e785c723c */ /* 0x050ff0000008105c */
[C---:B---3--:R-:W-:Y:S08]  /*7fab0*/  HMMA.1688.F32.TF32 R88, R120.reuse, R18, R88 ;  /* 0x000000127858723c */ /* 0x048ff00000081058 */
[C---:B--2---:R-:W-:Y:S08]  /*7fac0*/  HMMA.1688.F32.TF32 R84, R120.reuse, R22, R84 ;  /* 0x000000167854723c */ /* 0x044ff00000081054 */
[----:B------:R-:W-:Y:S08]  /*7fad0*/  HMMA.1688.F32.TF32 R80, R120, R26, R80 ;  /* 0x0000001a7850723c */ /* 0x000ff00000081050 */
[----:B------:R-:W-:Y:S01]  /*7fae0*/  HMMA.1688.F32.TF32 R72, R196, R70, R72 ;  /* 0x00000046c448723c */ /* 0x000fe20000081048 */
[----:B------:R-:W-:Y:S04]  /*7faf0*/  LDS R196, [R0+0x107180] ;  /* 0x1071800000c47984 */ /* 0x000fe80000000800 */
[----:B------:R-:W-:Y:S04]  /*7fb00*/  LDS R198, [R0+0x107980] ;  /* 0x1079800000c67984 */ /* 0x000fe80000000800 */
[----:B------:R-:W-:Y:S04]  /*7fb10*/  LDS R197, [R2+0x107180] ;  /* 0x1071800002c57984 */ /* 0x000fe80000000800 */
[----:B------:R-:W1:Y:S10]  /*7fb20*/  LDS R199, [R2+0x107980] ;  /* 0x1079800002c77984 */ /* 0x000e740000000800 */
[----:B------:R-:W-:Y:S04]  /*7fb30*/  STL.64 [R1+0x650], R72 ;  /* 0x0006504801007387 */ /* 0x000fe80000100a00 */
[----:B------:R2:W-:Y:S02]  /*7fb40*/  STL.64 [R1+0x658], R74 ;  /* 0x0006584a01007387 */ /* 0x0005e40000100a00 */
[C---:B--2---:R-:W-:Y:S02]  /*7fb50*/  HMMA.1688.F32.TF32 R72, R120.reuse, R10, R76 ;  /* 0x0000000a7848723c */ /* 0x044fe4000008104c */
[----:B------:R-:W2:Y:S11]  /*7fb60*/  LDL.LU R76, [R1+0x4f0] ;  /* 0x0004f000014c7983 */ /* 0x000eb60000300800 */
[----:B------:R-:W-:Y:S10]  /*7fb70*/  @!UPT UIADD3 URZ, URZ, URZ, URZ ;  /* 0x0000003f3f3ff290 */ /* 0x000ff4000fffe03f */
[----:B------:R-:W-:Y:S04]  /*7fb80*/  STL.64 [R1+0x640], R72 ;  /* 0x0006404801007387 */ /* 0x000fe80000100a00 */
[----:B------:R-:W-:Y:S04]  /*7fb90*/  STL.64 [R1+0x648], R74 ;  /* 0x0006484a01007387 */ /* 0x000fe80000100a00 */
[----:B------:R-:W2:Y:S04]  /*7fba0*/  LDL.LU R77, [R1+0x4f4] ;  /* 0x0004f400014d7983 */ /* 0x000ea80000300800 */
[----:B------:R-:W2:Y:S04]  /*7fbb0*/  LDL.LU R78, [R1+0x4f8] ;  /* 0x0004f800014e7983 */ /* 0x000ea80000300800 */
[----:B------:R-:W2:Y:S04]  /*7fbc0*/  LDL.LU R79, [R1+0x4fc] ;  /* 0x0004fc00014f7983 */ /* 0x000ea80000300800 */
[----:B------:R-:W-:Y:S04]  /*7fbd0*/  STL.64 [R1+0x630], R92 ;  /* 0x0006305c01007387 */ /* 0x000fe80000100a00 */
[----:B------:R3:W-:Y:S04]  /*7fbe0*/  STL.64 [R1+0x638], R94 ;  /* 0x0006385e01007387 */ /* 0x0007e80000100a00 */
[----:B------:R-:W-:Y:S04]  /*7fbf0*/  LDS R72, [R3+0x107180] ;  /* 0x1071800003487984 */ /* 0x000fe80000000800 */
[----:B------:R-:W-:Y:S04]  /*7fc00*/  LDS R74, [R3+0x107980] ;  /* 0x10798000034a7984 */ /* 0x000fe80000000800 */
[----:B---3--:R-:W3:Y:S04]  /*7fc10*/  LDL.LU.64 R94, [R1+0x37a8] ;  /* 0x0037a800015e7983 */ /* 0x008ee80000300a00 */
[----:B------:R-:W3:Y:S04]  /*7fc20*/  LDL.LU.64 R92, [R1+0x37a0] ;  /* 0x0037a000015c7983 */ /* 0x000ee80000300a00 */
[----:B------:R-:W-:Y:S04]  /*7fc30*/  STL.64 [R1+0x620], R88 ;  /* 0x0006205801007387 */ /* 0x000fe80000100a00 */
[----:B------:R4:W-:Y:S04]  /*7fc40*/  STL.64 [R1+0x628], R90 ;  /* 0x0006285a01007387 */ /* 0x0009e80000100a00 */
[----:B------:R-:W-:Y:S04]  /*7fc50*/  LDS R73, [R252+0x107180] ;  /* 0x10718000fc497984 */ /* 0x000fe80000000800 */
[----:B------:R-:W1:Y:S04]  /*7fc60*/  LDS R75, [R252+0x107980] ;  /* 0x10798000fc4b7984 */ /* 0x000e680000000800 */
[----:B----4-:R-:W4:Y:S04]  /*7fc70*/  LDL.LU.64 R90, [R1+0x3798] ;  /* 0x00379800015a7983 */ /* 0x010f280000300a00 */
[----:B------:R-:W4:Y:S04]  /*7fc80*/  LDL.LU.64 R88, [R1+0x3790] ;  /* 0x0037900001587983 */ /* 0x000f280000300a00 */
[----:B------:R-:W-:Y:S04]  /*7fc90*/  STL.64 [R1+0x610], R84 ;  /* 0x0006105401007387 */ /* 0x000fe80000100a00 */
[----:B------:R1:W-:Y:S04]  /*7fca0*/  STL.64 [R1+0x618], R86 ;  /* 0x0006185601007387 */ /* 0x0003e80000100a00 */
[----:B-1----:R-:W3:Y:S04]  /*7fcb0*/  LDL.LU.64 R86, [R1+0x3788] ;  /* 0x0037880001567983 */ /* 0x002ee80000300a00 */
[----:B------:R-:W3:Y:S04]  /*7fcc0*/  LDL.LU.64 R84, [R1+0x3780] ;  /* 0x0037800001547983 */ /* 0x000ee80000300a00 */
        /* <DEDUP_REMOVED lines=9> */
[C---:B---3--:R-:W-:Y:S08]  /*7fd60*/  HMMA.1688.F32.TF32 R76, R120.reuse, R38, R84 ;  /* 0x00000026784c723c */ /* 0x048ff00000081054 */
[C---:B----4-:R-:W-:Y:S08]  /*7fd70*/  HMMA.1688.F32.TF32 R80, R120.reuse, R34, R80 ;  /* 0x000000227850723c */ /* 0x050ff00000081050 */
[C---:B------:R-:W-:Y:S11]  /*7fd80*/  HMMA.1688.F32.TF32 R84, R120.reuse, R42, R88 ;  /* 0x0000002a7854723c */ /* 0x040ff60000081058 */
[----:B------:R-:W-:Y:S04]  /*7fd90*/  @!UPT UIADD3 URZ, URZ, URZ, URZ ;  /* 0x0000003f3f3ff290 */ /* 0x000fe8000fffe03f */
        /* <DEDUP_REMOVED lines=11> */
[C---:B-1----:R-:W-:Y:S06]  /*7fe50*/  HMMA.1688.F32.TF32 R80, R120.reuse, R58, R104 ;  /* 0x0000003a7850723c */ /* 0x042fec0000081068 */
[----:B------:R-:W-:Y:S04]  /*7fe60*/  STL.64 [R1+0x5a0], R76 ;  /* 0x0005a04c01007387 */ /* 0x000fe80000100a00 */
[----:B------:R1:W-:Y:S05]  /*7fe70*/  STL.64 [R1+0x5a8], R78 ;  /* 0x0005a84e01007387 */ /* 0x0003ea0000100a00 */
[----:B------:R-:W-:Y:S04]  /*7fe80*/  STL.64 [R1+0x590], R84 ;  /* 0x0005905401007387 */ /* 0x000fe80000100a00 */
[----:B------:R2:W-:Y:S01]  /*7fe90*/  STL.64 [R1+0x598], R86 ;  /* 0x0005985601007387 */ /* 0x0005e20000100a00 */
[C---:B-1----:R-:W-:Y:S03]  /*7fea0*/  HMMA.1688.F32.TF32 R76, R120.reuse, R62, R108 ;  /* 0x0000003e784c723c */ /* 0x042fe6000008106c */
[----:B------:R-:W-:Y:S05]  /*7feb0*/  STL.64 [R1+0x840], R80 ;  /* 0x0008405001007387 */ /* 0x000fea0000100a00 */
[C---:B--2---:R-:W-:Y:S01]  /*7fec0*/  HMMA.1688.F32.TF32 R84, R120.reuse, R66, R112 ;  /* 0x000000427854723c */ /* 0x044fe20000081070 */
[----:B------:R1:W-:Y:S07]  /*7fed0*/  STL.64 [R1+0x848], R82 ;  /* 0x0008485201007387 */ /* 0x0003ee0000100a00 */
[----:B-1----:R-:W-:Y:S07]  /*7fee0*/  HMMA.1688.F32.TF32 R80, R120, R70, R116 ;  /* 0x000000467850723c */ /* 0x002fee0000081074 */
        /* <DEDUP_REMOVED lines=40> */
[----:B-1----:R-:W-:Y:S08]  /*80170*/  HMMA.1688.F32.TF32 R76, R196, R58, R172 ;  /* 0x0000003ac44c723c */ /* 0x002ff000000810ac */
[----:B------:R-:W-:Y:S01]  /*80180*/  HMMA.1688.F32.TF32 R4, R72, R70, R4 ;  /* 0x000000464804723c */ /* 0x000fe20000081004 */
[----:B------:R-:W-:Y:S04]  /*80190*/  STL.64 [R1+0x760], R80 ;  /* 0x0007605001007387 */ /* 0x000fe80000100a00 */
[----:B------:R1:W-:Y:S03]  /*801a0*/  STL.64 [R1+0x768], R82 ;  /* 0x0007685201007387 */ /* 0x0003e60000100a00 */
[----:B--2---:R-:W-:Y:S01]  /*801b0*/  HMMA.1688.F32.TF32 R84, R196, R62, R176 ;  /* 0x0000003ec454723c */ /* 0x004fe200000810b0 */
[----:B------:R-:W-:Y:S01]  /*801c0*/  IMAD.MOV.U32 R90, RZ, RZ, R9 ;  /* 0x000000ffff5a7224 */ /* 0x000fe200078e0009 */
[----:B------:R-:W-:Y:S01]  /*801d0*/  LDS R168, [R3+0x108100] ;  /* 0x1081000003a87984 */ /* 0x000fe20000000800 */
[----:B------:R-:W-:-:S02]  /*801e0*/  IMAD.MOV.U32 R91, RZ, RZ, R8 ;  /* 0x000000ffff5b7224 */ /* 0x000fc400078e0008 */
[----:B------:R-:W-:Y:S01]  /*801f0*/  IMAD.MOV.U32 R88, RZ, RZ, R13 ;  /* 0x000000ffff587224 */ /* 0x000fe200078e000d */
[----:B------:R-:W-:Y:S02]  /*80200*/  LDS R170, [R3+0x108900] ;  /* 0x1089000003aa7984 */ /* 0x000fe40000000800 */
[----:B-1----:R-:W-:Y:S02]  /*80210*/  HMMA.1688.F32.TF32 R80, R196, R66, R180 ;  /* 0x00000042c450723c */ /* 0x002fe400000810b4 */
[----:B------:R-:W-:Y:S04]  /*80220*/  STL.64 [R1+0x750], R76 ;  /* 0x0007504c01007387 */ /* 0x000fe80000100a00 */
[----:B------:R1:W-:Y:S01]  /*80230*/  STL.64 [R1+0x758], R78 ;  /* 0x0007584e01007387 */ /* 0x0003e20000100a00 */
[----:B------:R-:W-:-:S03]  /*80240*/  IMAD.MOV.U32 R89, RZ, RZ, R12 ;  /* 0x000000ffff597224 */ /* 0x000fc600078e000c */
[----:B------:R-:W-:Y:S04]  /*80250*/  LDS R169, [R252+0x108100] ;  /* 0x10810000fca97984 */ /* 0x000fe80000000800 */
[----:B------:R-:W-:Y:S01]  /*80260*/  LDS R171, [R252+0x108900] ;  /* 0x10890000fcab7984 */ /* 0x000fe20000000800 */
[----:B-1----:R-:W-:Y:S03]  /*80270*/  HMMA.1688.F32.TF32 R76, R196, R70, R184 ;  /* 0x00000046c44c723c */ /* 0x002fe600000810b8 */
        /* <DEDUP_REMOVED lines=8> */
[----:B------:R-:W-:Y:S04]  /*80300*/  STL.64 [R1+0x570], R76 ;  /* 0x0005704c01007387 */ /* 0x000fe80000100a00 */
[----:B------:R1:W-:Y:S08]  /*80310*/  STL.64 [R1+0x578], R78 ;  /* 0x0005784e01007387 */ /* 0x0003f00000100a00 */
[----:B------:R-:W-:Y:S01]  /*80320*/  STL.64 [R1+0x560], R84 ;  /* 0x0005605401007387 */ /* 0x000fe20000100a00 */
[C---:B-1----:R-:W-:Y:S03]  /*80330*/  HMMA.1688.F32.TF32 R76, R72.reuse, R18, R200 ;  /* 0x00000012484c723c */ /* 0x042fe600000810c8 */
[----:B------:R1:W-:Y:S04]  /*80340*/  STL.64 [R1+0x568], R86 ;  /* 0x0005685601007387 */ /* 0x0003e80000100a00 */
[----:B------:R-:W-:Y:S04]  /*80350*/  STL.64 [R1+0x550], R80 ;  /* 0x0005505001007387 */ /* 0x000fe80000100a00 */
[----:B------:R2:W-:Y:S01]  /*80360*/  STL.64 [R1+0x558], R82 ;  /* 0x0005585201007387 */ /* 0x0005e20000100a00 */
[C---:B-1----:R-:W-:Y:S08]  /*80370*/  HMMA.1688.F32.TF32 R84, R72.reuse, R22, R204 ;  /* 0x000000164854723c */ /* 0x042ff000000810cc */
        /* <DEDUP_REMOVED lines=12> */
[----:B------:R-:W-:Y:S04]  /*80440*/  STL.64 [R1+0x4e0], R84 ;  /* 0x0004e05401007387 */ /* 0x000fe80000100a00 */
[----:B------:R-:W-:Y:S04]  /*80450*/  STL.64 [R1+0x4e8], R86 ;  /* 0x0004e85601007387 */ /* 0x000fe80000100a00 */
[----:B------:R-:W-:Y:S04]  /*80460*/  STL.64 [R1+0x530], R80 ;  /* 0x0005305001007387 */ /* 0x000fe80000100a00 */
[----:B------:R-:W-:Y:S04]  /*80470*/  STL.64 [R1+0x538], R82 ;  /* 0x0005385201007387 */ /* 0x000fe80000100a00 */
[----:B------:R-:W2:Y:S01]  /*80480*/  LDL R65, [R1+0x544] ;  /* 0x0005440001417983 */ /* 0x000ea20000100800 */
[C---:B-1----:R-:W-:Y:S08]  /*80490*/  HMMA.1688.F32.TF32 R76, R72.reuse, R42, R224 ;  /* 0x0000002a484c723c */ /* 0x042ff000000810e0 */
[C---:B------:R-:W-:Y:S08]  /*804a0*/  HMMA.1688.F32.TF32 R40, R72.reuse, R46, R228 ;  /* 0x0000002e4828723c */ /* 0x040ff000000810e4 */
[C---:B------:R-:W-:Y:S07]  /*804b0*/  HMMA.1688.F32.TF32 R44, R72.reuse, R50, R232 ;  /* 0x00000032482c723c */ /* 0x040fee00000810e8 */
[----:B------:R-:W-:Y:S04]  /*804c0*/  STL.64 [R1+0x520], R76 ;  /* 0x0005204c01007387 */ /* 0x000fe80000100a00 */
[----:B------:R-:W-:Y:S04]  /*804d0*/  STL.64 [R1+0x528], R78 ;  /* 0x0005284e01007387 */ /* 0x000fe80000100a00 */
[----:B------:R-:W-:Y:S04]  /*804e0*/  STL.64 [R1+0x510], R40 ;  /* 0x0005102801007387 */ /* 0x000fe80000100a00 */
[----:B------:R1:W-:Y:S02]  /*804f0*/  STL.64 [R1+0x518], R42 ;  /* 0x0005182a01007387 */ /* 0x0003e40000100a00 */
[C---:B-1----:R-:W-:Y:S02]  /*80500*/  HMMA.1688.F32.TF32 R40, R72.reuse, R54, R236 ;  /* 0x000000364828723c */ /* 0x042fe400000810ec */
[----:B------:R-:W-:Y:S04]  /*80510*/  STL.64 [R1+0x500], R44 ;  /* 0x0005002c01007387 */ /* 0x000fe80000100a00 */
[----:B------:R1:W-:Y:S02]  /*80520*/  STL.64 [R1+0x508], R46 ;  /* 0x0005082e01007387 */ /* 0x0003e40000100a00 */
        /* <DEDUP_REMOVED lines=8> */
[----:B------:R-:W-:Y:S05]  /*805b0*/  LDS R237, [R2+0x108180] ;  /* 0x1081800002ed7984 */ /* 0x000fea0000000800 */
[----:B------:R-:W-:Y:S04]  /*805c0*/  STL.64 [R1+0x4f0], R40 ;  /* 0x0004f02801007387 */ /* 0x000fe80000100a00 */
[----:B------:R1:W-:Y:S01]  /*805d0*/  STL.64 [R1+0x4f8], R42 ;  /* 0x0004f82a01007387 */ /* 0x0003e20000100a00 */
[----:B------:R-:W-:-:S02]  /*805e0*/  IMAD.MOV.U32 R78, RZ, RZ, R25 ;  /* 0x000000ffff4e7224 */ /* 0x000fc400078e0019 */
[----:B------:R-:W-:Y:S01]  /*805f0*/  IMAD.MOV.U32 R79, RZ, RZ, R24 ;  /* 0x000000ffff4f7224 */ /* 0x000fe200078e0018 */
[----:B------:R-:W-:Y:S01]  /*80600*/  LDS R239, [R2+0x108980] ;  /* 0x1089800002ef7984 */ /* 0x000fe20000000800 */
[----:B-1----:R-:W-:Y:S03]  /*80610*/  HMMA.1688.F32.TF32 R40, R72, R66, R248 ;  /* 0x000000424828723c */ /* 0x002fe600000810f8 */
[----:B------:R-:W-:Y:S04]  /*80620*/  STL.64 [R1+0x4d0], R48 ;  /* 0x0004d03001007387 */ /* 0x000fe80000100a00 */
[----:B------:R-:W-:Y:S04]  /*80630*/  STL.64 [R1+0x4d8], R50 ;  /* 0x0004d83201007387 */ /* 0x000fe80000100a00 */
[----:B------:R-:W-:Y:S04]  /*80640*/  STL.64 [R1+0x490], R44 ;  /* 0x0004902c01007387 */ /* 0x000fe80000100a00 */
[----:B------:R-:W-:Y:S01]  /*80650*/  STL.64 [R1+0x498], R46 ;  /* 0x0004982e01007387 */ /* 0x000fe20000100a00 */
[----:B------:R-:W-:-:S03]  /*80660*/  IMAD.MOV.U32 R76, RZ, RZ, R29 ;  /* 0x000000ffff4c7224 */ /* 0x000fc600078e001d */
[----:B------:R-:W-:Y:S01]  /*80670*/  LDS R72, [R0+0x108000] ;  /* 0x1080000000487984 */ /* 0x000fe20000000800 */
[----:B------:R-:W-:-:S03]  /*80680*/  IMAD.MOV.U32 R77, RZ, RZ, R28 ;  /* 0x000000ffff4d7224 */ /* 0x000fc600078e001c */
[----:B------:R-:W-:Y:S04]  /*80690*/  LDS R74, [R0+0x108800] ;  /* 0x10880000004a7984 */ /* 0x000fe80000000800 */
[----:B------:R-:W-:Y:S04]  /*806a0*/  STL.64 [R1+0x210], R40 ;  /* 0x0002102801007387 */ /* 0x000fe80000100a00 */
[----:B------:R-:W-:Y:S04]  /*806b0*/  STL.64 [R1+0x218], R42 ;  /* 0x0002182a01007387 */ /* 0x000fe80000100a00 */
[----:B------:R-:W-:Y:S04]  /*806c0*/  STL.64 [R1], R4 ;  /* 0x0000000401007387 */ /* 0x000fe80000100a00 */
[----:B------:R-:W-:Y:S04]  /*806d0*/  STL.64 [R1+0x8], R6 ;  /* 0x0000080601007387 */ /* 0x000fe80000100a00 */
[----:B------:R-:W-:Y:S04]  /*806e0*/  LDS R73, [R2+0x108000] ;  /* 0x1080000002497984 */ /* 0x000fe80000000800 */
[----:B------:R-:W-:Y:S01]  /*806f0*/  LDS R75, [R2+0x108800] ;  /* 0x10880000024b7984 */ /* 0x000fe20000000800 */
[----:B------:R-:W-:-:S02]  /*80700*/  IMAD.MOV.U32 R86, RZ, RZ, R33 ;  /* 0x000000ffff567224 */ /* 0x000fc400078e0021 */
[----:B------:R-:W-:Y:S02]  /*80710*/  IMAD.MOV.U32 R87, RZ, RZ, R32 ;  /* 0x000000ffff577224 */ /* 0x000fe400078e0020 */
[----:B------:R-:W-:Y:S02]  /*80720*/  IMAD.MOV.U32 R84, RZ, RZ, R37 ;  /* 0x000000ffff547224 */ /* 0x000fe400078e0025 */
[----:B------:R-:W-:Y:S01]  /*80730*/  IMAD.MOV.U32 R85, RZ, RZ, R36 ;  /* 0x000000ffff557224 */ /* 0x000fe200078e0024 */
[----:B--2---:R-:W1:Y:S04]  /*80740*/  LDSM.16.M88.4 R4, [R65+0x100] ;  /* 0x000100004104783b */ /* 0x004e680000000200 */
[----:B------:R-:W2:Y:S04]  /*80750*/  LDSM.16.M88.4 R8, [R65+0x4100] ;  /* 0x004100004108783b */ /* 0x000ea80000000200 */
[----:B------:R-:W3:Y:S04]  /*80760*/  LDSM.16.M88.4 R12, [R65+0x8100] ;  /* 0x00810000410c783b */ /* 0x000ee80000000200 */
[----:B------:R-:W4:Y:S04]  /*80770*/  LDSM.16.M88.4 R16, [R65+0xc100] ;  /* 0x00c100004110783b */ /* 0x000f280000000200 */
        /* <DEDUP_REMOVED lines=19> */
[----:B----4-:R-:W-:Y:S04]  /*808b0*/  STL [R1+0x369c], R18 ;  /* 0x00369c1201007387 */ /* 0x010fe80000100800 */
[----:B------:R-:W-:Y:S01]  /*808c0*/  STL [R1+0x3698], R19 ;  /* 0x0036981301007387 */ /* 0x000fe20000100800 */
[C---:B------:R-:W-:Y:S03]  /*808d0*/  HMMA.1688.F32.TF32 R80, R72.reuse, R8, R80 ;  /* 0x000000084850723c */ /* 0x040fe60000081050 */
        /* <DEDUP_REMOVED lines=14> */
[----:B------:R-:W-:Y:S03]  /*809c0*/  HMMA.1688.F32.TF32 R76, R72, R12, R76 ;  /* 0x0000000c484c723c */ /* 0x000fe6000008104c */
[----:B------:R-:W-:Y:S04]  /*809d0*/  STL [R1+0x36dc], R50 ;  /* 0x0036dc3201007387 */ /* 0x000fe80000100800 */
[----:B------:R-:W-:Y:S04]  /*809e0*/  STL [R1+0x36d8], R51 ;  /* 0x0036d83301007387 */ /* 0x000fe80000100800 */
[----:B------:R-:W-:Y:S04]  /*809f0*/  STL [R1+0x36e4], R54 ;  /* 0x0036e43601007387 */ /* 0x000fe80000100800 */
[----:B------:R-:W-:Y:S04]  /*80a00*/  STL [R1+0x36e0], R55 ;  /* 0x0036e03701007387 */ /* 0x000fe80000100800 */
[----:B------:R1:W-:Y:S04]  /*80a10*/  STL [R1+0x36ec], R58 ;  /* 0x0036ec3a01007387 */ /* 0x0003e80000100800 */
[----:B------:R2:W-:Y:S04]  /*80a20*/  STL [R1+0x36e8], R59 ;  /* 0x0036e83b01007387 */ /* 0x0005e80000100800 */
[----:B------:R-:W-:Y:S04]  /*80a30*/  STL [R1+0x36f4], R62 ;  /* 0x0036f43e01007387 */ /* 0x000fe80000100800 */
[----:B------:R-:W-:Y:S01]  /*80a40*/  STL [R1+0x36f0], R63 ;  /* 0x0036f03f01007387 */ /* 0x000fe20000100800 */
[----:B-1----:R-:W-:-:S03]  /*80a50*/  IMAD.MOV.U32 R58, RZ, RZ, R80 ;  /* 0x000000ffff3a7224 */ /* 0x002fc600078e0050 */
[----:B------:R-:W-:Y:S01]  /*80a60*/  STL [R1+0x36fc], R66 ;  /* 0x0036fc4201007387 */ /* 0x000fe20000100800 */
[----:B--2---:R-:W-:-:S03]  /*80a70*/  IMAD.MOV.U32 R59, RZ, RZ, R81 ;  /* 0x000000ffff3b7224 */ /* 0x004fc600078e0051 */
[----:B------:R-:W-:Y:S01]  /*80a80*/  STL [R1+0x36f8], R67 ;  /* 0x0036f84301007387 */ /* 0x000fe20000100800 */
[----:B------:R-:W-:-:S03]  /*80a90*/  IMAD.MOV.U32 R54, RZ, RZ, R82 ;  /* 0x000000ffff367224 */ /* 0x000fc600078e0052 */
[----:B------:R1:W-:Y:S01]  /*80aa0*/  STL.64 [R1+0x100], R88 ;  /* 0x0001005801007387 */ /* 0x0003e20000100a00 */
[----:B------:R-:W-:-:S03]  /*80ab0*/  IMAD.MOV.U32 R55, RZ, RZ, R83 ;  /* 0x000000ffff377224 */ /* 0x000fc600078e0053 */
[----:B------:R2:W-:Y:S04]  /*80ac0*/  STL.64 [R1+0x108], R90 ;  /* 0x0001085a01007387 */ /* 0x0005e80000100a00 */
[----:B------:R-:W3:Y:S04]  /*80ad0*/  LDL.LU R80, [R1+0xc0] ;  /* 0x0000c00001507983 */ /* 0x000ee80000300800 */
[----:B------:R-:W3:Y:S04]  /*80ae0*/  LDL.LU R81, [R1+0xc4] ;  /* 0x0000c40001517983 */ /* 0x000ee80000300800 */
[----:B------:R-:W3:Y:S04]  /*80af0*/  LDL.LU R82, [R1+0xc8] ;  /* 0x0000c80001527983 */ /* 0x000ee80000300800 */
[----:B------:R-:W3:Y:S01]  /*80b00*/  LDL.LU R83, [R1+0xcc] ;  /* 0x0000cc0001537983 */ /* 0x000ee20000300800 */
[----:B------:R-:W-:-:S03]  /*80b10*/  IMAD.MOV.U32 R42, RZ, RZ, R76 ;  /* 0x000000ffff2a7224 */ /* 0x000fc600078e004c */
[----:B------:R-:W-:Y:S01]  /*80b20*/  STL [R1+0x370c], R55 ;  /* 0x00370c3701007387 */ /* 0x000fe20000100800 */
[----:B------:R-:W-:-:S03]  /*80b30*/  IMAD.MOV.U32 R43, RZ, RZ, R77 ;  /* 0x000000ffff2b7224 */ /* 0x000fc600078e004d */
[----:B------:R-:W-:Y:S01]  /*80b40*/  STL [R1+0x3708], R54 ;  /* 0x0037083601007387 */ /* 0x000fe20000100800 */
[----:B------:R-:W-:-:S03]  /*80b50*/  IMAD.MOV.U32 R38, RZ, RZ, R78 ;  /* 0x000000ffff267224 */ /* 0x000fc600078e004e */
[----:B------:R-:W-:Y:S01]  /*80b60*/  STL [R1+0x3704], R59 ;  /* 0x0037043b01007387 */ /* 0x000fe20000100800 */
[----:B------:R-:W-:-:S03]  /*80b70*/  IMAD.MOV.U32 R39, RZ, RZ, R79 ;  /* 0x000000ffff277224 */ /* 0x000fc600078e004f */
[----:B------:R4:W-:Y:S04]  /*80b80*/  STL [R1+0x3700], R58 ;  /* 0x0037003a01007387 */ /* 0x0009e80000100800 */
[----:B------:R-:W4:Y:S04]  /*80b90*/  LDL.LU R76, [R1+0xb0] ;  /* 0x0000b000014c7983 */ /* 0x000f280000300800 */
[----:B------:R-:W4:Y:S04]  /*80ba0*/  LDL.LU R77, [R1+0xb4] ;  /* 0x0000b400014d7983 */ /* 0x000f280000300800 */
[----:B------:R-:W4:Y:S04]  /*80bb0*/  LDL.LU R78, [R1+0xb8] ;  /* 0x0000b800014e7983 */ /* 0x000f280000300800 */
[----:B------:R-:W4:Y:S01]  /*80bc0*/  LDL.LU R79, [R1+0xbc] ;  /* 0x0000bc00014f7983 */ /* 0x000f220000300800 */
[----:B------:R-:W-:Y:S03]  /*80bd0*/  HMMA.1688.F32.TF32 R84, R72, R16, R84 ;  /* 0x000000104854723c */ /* 0x000fe60000081054 */
[----:B------:R1:W-:Y:S04]  /*80be0*/  STL [R1+0x371c], R39 ;  /* 0x00371c2701007387 */ /* 0x0003e80000100800 */
[----:B------:R1:W-:Y:S04]  /*80bf0*/  STL [R1+0x3718], R38 ;  /* 0x0037182601007387 */ /* 0x0003e80000100800 */
[----:B------:R1:W-:Y:S04]  /*80c00*/  STL [R1+0x3714], R43 ;  /* 0x0037142b01007387 */ /* 0x0003e80000100800 */
[----:B------:R1:W-:Y:S04]  /*80c10*/  STL [R1+0x3710], R42 ;  /* 0x0037102a01007387 */ /* 0x0003e80000100800 */
[----:B------:R-:W4:Y:S04]  /*80c20*/  LDL.LU R92, [R1+0xa0] ;  /* 0x0000a000015c7983 */ /* 0x000f280000300800 */
[----:B------:R-:W4:Y:S01]  /*80c30*/  LDL.LU R93, [R1+0xa4] ;  /* 0x0000a400015d7983 */ /* 0x000f220000300800 */
[----:B------:R-:W-:-:S02]  /*80c40*/  IMAD.MOV.U32 R31, RZ, RZ, R87 ;  /* 0x000000ffff1f7224 */ /* 0x000fc400078e0057 */
[----:B------:R-:W-:Y:S01]  /*80c50*/  IMAD.MOV.U32 R30, RZ, RZ, R86 ;  /* 0x000000ffff1e7224 */ /* 0x000fe200078e0056 */
[----:B------:R-:W4:Y:S01]  /*80c60*/  LDL.LU R94, [R1+0xa8] ;  /* 0x0000a800015e7983 */ /* 0x000f220000300800 */
[----:B------:R-:W-:Y:S02]  /*80c70*/  IMAD.MOV.U32 R35, RZ, RZ, R85 ;  /* 0x000000ffff237224 */ /* 0x000fe400078e0055 */
[----:B------:R-:W-:Y:S01]  /*80c80*/  IMAD.MOV.U32 R34, RZ, RZ, R84 ;  /* 0x000000ffff227224 */ /* 0x000fe200078e0054 */
[----:B------:R-:W4:Y:S04]  /*80c90*/  LDL.LU R95, [R1+0xac] ;  /* 0x0000ac00015f7983 */ /* 0x000f280000300800 */
[----:B------:R1:W-:Y:S04]  /*80ca0*/  STL [R1+0x372c], R31 ;  /* 0x00372c1f01007387 */ /* 0x0003e80000100800 */
[----:B------:R1:W-:Y:S04]  /*80cb0*/  STL [R1+0x3728], R30 ;  /* 0x0037281e01007387 */ /* 0x0003e80000100800 */
[----:B------:R2:W-:Y:S04]  /*80cc0*/  STL [R1+0x3724], R35 ;  /* 0x0037242301007387 */ /* 0x0005e80000100800 */
[----:B------:R2:W-:Y:S04]  /*80cd0*/  STL [R1+0x3720], R34 ;  /* 0x0037202201007387 */ /* 0x0005e80000100800 */
[----:B-1----:R-:W4:Y:S04]  /*80ce0*/  LDL.LU R88, [R1+0x90] ;  /* 0x0000900001587983 */ /* 0x002f280000300800 */
[----:B------:R-:W4:Y:S04]  /*80cf0*/  LDL.LU R89, [R1+0x94] ;  /* 0x0000940001597983 */ /* 0x000f280000300800 */
[----:B--2---:R-:W2:Y:S04]  /*80d00*/  LDL.LU R90, [R1+0x98] ;  /* 0x00009800015a7983 */ /* 0x004ea80000300800 */
[----:B------:R-:W2:Y:S01]  /*80d10*/  LDL.LU R91, [R1+0x9c] ;  /* 0x00009c00015b7983 */ /* 0x000ea20000300800 */
[C---:B---3--:R-:W-:Y:S11]  /*80d20*/  HMMA.1688.F32.TF32 R80, R72.reuse, R20, R80 ;  /* 0x000000144850723c */ /* 0x048ff60000081050 */
[----:B------:R-:W-:Y:S11]  /*80d30*/  @!UPT UIADD3 URZ, URZ, URZ, URZ ;  /* 0x0000003f3f3ff290 */ /* 0x000ff6000fffe03f */
[----:B------:R-:W-:Y:S02]  /*80d40*/  @!UPT UIADD3 URZ, URZ, URZ, URZ ;  /* 0x0000003f3f3ff290 */ /* 0x000fe4000fffe03f */
[----:B------:R-:W-:Y:S01]  /*80d50*/  IMAD.MOV.U32 R47, RZ, RZ, R83 ;  /* 0x000000ffff2f7224 */ /* 0x000fe200078e0053 */
[----:B----4-:R-:W-:Y:S01]  /*80d60*/  HMMA.1688.F32.TF32 R76, R72, R24, R76 ;  /* 0x00000018484c723c */ /* 0x010fe2000008104c */
[----:B------:R-:W-:Y:S02]  /*80d70*/  IMAD.MOV.U32 R46, RZ, RZ, R82 ;  /* 0x000000ffff2e7224 */ /* 0x000fe400078e0052 */
[----:B------:R-:W-:Y:S02]  /*80d80*/  IMAD.MOV.U32 R51, RZ, RZ, R81 ;  /* 0x000000ffff337224 */ /* 0x000fe400078e0051 */
[----:B------:R-:W-:Y:S01]  /*80d90*/  IMAD.MOV.U32 R50, RZ, RZ, R80 ;  /* 0x000000ffff327224 */ /* 0x000fe200078e0050 */
[----:B------:R-:W-:Y:S04]  /*80da0*/  STL [R1+0x373c], R47 ;  /* 0x00373c2f01007387 */ /* 0x000fe80000100800 */
[----:B------:R-:W-:Y:S04]  /*80db0*/  STL [R1+0x3738], R46 ;  /* 0x0037382e01007387 */ /* 0x000fe80000100800 */
[----:B------:R-:W-:Y:S04]  /*80dc0*/  STL [R1+0x3734], R51 ;  /* 0x0037343301007387 */ /* 0x000fe80000100800 */
[----:B------:R-:W-:Y:S04]  /*80dd0*/  STL [R1+0x3730], R50 ;  /* 0x0037303201007387 */ /* 0x000fe80000100800 */
[----:B------:R-:W3:Y:S04]  /*80de0*/  LDL.LU R84, [R1+0x80] ;  /* 0x0000800001547983 */ /* 0x000ee80000300800 */
[----:B------:R-:W3:Y:S04]  /*80df0*/  LDL.LU R85, [R1+0x84] ;  /* 0x0000840001557983 */ /* 0x000ee80000300800 */
[----:B------:R-:W3:Y:S04]  /*80e00*/  LDL.LU R86, [R1+0x88] ;  /* 0x0000880001567983 */ /* 0x000ee80000300800 */
[----:B------:R-:W3:Y:S01]  /*80e10*/  LDL.LU R87, [R1+0x8c] ;  /* 0x00008c0001577983 */ /* 0x000ee20000300800 */
[----:B------:R-:W-:-:S03]  /*80e20*/  IMAD.MOV.U32 R66, RZ, RZ, R76 ;  /* 0x000000ffff427224 */ /* 0x000fc600078e004c */
        /* <DEDUP_REMOVED lines=11> */
[C---:B------:R-:W-:Y:S08]  /*80ee0*/  HMMA.1688.F32.TF32 R92, R72.reuse, R28, R92 ;  /* 0x0000001c485c723c */ /* 0x040ff0000008105c */
[----:B--2---:R-:W-:Y:S01]  /*80ef0*/  HMMA.1688.F32.TF32 R88, R72, R32, R88 ;  /* 0x000000204858723c */ /* 0x004fe20000081058 */
[----:B------:R-:W-:Y:S04]  /*80f00*/  STL [R1+0x374c], R63 ;  /* 0x00374c3f01007387 */ /* 0x000fe80000100800 */
[----:B------:R-:W-:Y:S04]  /*80f10*/  STL [R1+0x3748], R62 ;  /* 0x0037483e01007387 */ /* 0x000fe80000100800 */
[----:B------:R-:W-:Y:S07]  /*80f20*/  STL [R1+0x3744], R67 ;  /* 0x0037444301007387 */ /* 0x000fee0000100800 */
[----:B------:R-:W-:-:S02]  /*80f30*/  IMAD.MOV.U32 R23, RZ, RZ, R95 ;  /* 0x000000ffff177224 */ /* 0x000fc400078e005f */
[----:B------:R-:W-:Y:S02]  /*80f40*/  IMAD.MOV.U32 R22, RZ, RZ, R94 ;  /* 0x000000ffff167224 */ /* 0x000fe400078e005e */
[----:B------:R-:W-:Y:S01]  /*80f50*/  IMAD.MOV.U32 R27, RZ, RZ, R93 ;  /* 0x000000ffff1b7224 */ /* 0x000fe200078e005d */
[----:B------:R-:W-:Y:S01]  /*80f60*/  STL [R1+0x3740], R66 ;  /* 0x0037404201007387 */ /* 0x000fe20000100800 */
[----:B------:R-:W-:Y:S02]  /*80f70*/  IMAD.MOV.U32 R26, RZ, RZ, R92 ;  /* 0x000000ffff1a7224 */ /* 0x000fe400078e005c */
        /* <DEDUP_REMOVED lines=8> */
[----:B------:R1:W-:Y:S04]  /*81000*/  STL [R1+0x376c], R58 ;  /* 0x00376c3a01007387 */ /* 0x0003e80000100800 */
[----:B------:R2:W-:Y:S04]  /*81010*/  STL [R1+0x3768], R59 ;  /* 0x0037683b01007387 */ /* 0x0005e80000100800 */
[----:B------:R1:W-:Y:S04]  /*81020*/  STL [R1+0x3764], R54 ;  /* 0x0037643601007387 */ /* 0x0003e80000100800 */
[----:B------:R1:W-:Y:S01]  /*81030*/  STL [R1+0x3760], R55 ;  /* 0x0037603701007387 */ /* 0x0003e20000100800 */
[C---:B---3--:R-:W-:Y:S08]  /*81040*/  HMMA.1688.F32.TF32 R84, R72.reuse, R36, R84 ;  /* 0x000000244854723c */ /* 0x048ff00000081054 */
[----:B----4-:R-:W-:Y:S11]  /*81050*/  HMMA.1688.F32.TF32 R76, R72, R44, R76 ;  /* 0x0000002c484c723c */ /* 0x010ff6000008104c */
[----:B------:R-:W-:Y:S05]  /*81060*/  @!UPT UIADD3 URZ, URZ, URZ, URZ ;  /* 0x0000003f3f3ff290 */ /* 0x000fea000fffe03f */
[----:B------:R-:W-:Y:S02]  /*81070*/  IMAD.MOV.U32 R39, RZ, RZ, R84 ;  /* 0x000000ffff277224 */ /* 0x000fe400078e0054 */
[----:B------:R-:W-:Y:S02]  /*81080*/  IMAD.MOV.U32 R38, RZ, RZ, R85 ;  /* 0x000000ffff267224 */ /* 0x000fe400078e0055 */
[----:B------:R-:W-:Y:S02]  /*81090*/  IMAD.MOV.U32 R43, RZ, RZ, R86 ;  /* 0x000000ffff2b7224 */ /* 0x000fe400078e0056 */
[----:B------:R-:W-:Y:S02]  /*810a0*/  IMAD.MOV.U32 R42, RZ, RZ, R87 ;  /* 0x000000ffff2a7224 */ /* 0x000fe400078e0057 */
[----:B------:R-:W-:Y:S01]  /*810b0*/  MOV R18, R76 ;  /* 0x0000004c00127202 */ /* 0x000fe20000000f00 */
        /* <DEDUP_REMOVED lines=47> */
[----:B------:R-:W4:Y:S09]  /*813b0*/  LDL.LU R99, [R1+0x1ec] ;  /* 0x0001ec0001637983 */ /* 0x000f320000300800 */
[----:B------:R-:W-:-:S02]  /*813c0*/  IMAD.MOV.U32 R31, RZ, RZ, R80 ;  /* 0x000000ffff1f7224 */ /* 0x000fc400078e0050 */
[----:B------:R-:W-:Y:S01]  /*813d0*/  IMAD.MOV.U32 R30, RZ, RZ, R81 ;  /* 0x000000ffff1e7224 */ /* 0x000fe200078e0051 */
[----:B------:R-:W4:Y:S01]  /*813e0*/  LDL.LU R80, [R1+0x1a0] ;  /* 0x0001a00001507983 */ /* 0x000f220000300800 */
[----:B------:R-:W-:Y:S02]  /*813f0*/  IMAD.MOV.U32 R35, RZ, RZ, R82 ;  /* 0x000000ffff237224 */ /* 0x000fe400078e0052 */
[----:B------:R-:W-:Y:S01]  /*81400*/  IMAD.MOV.U32 R34, RZ, RZ, R83 ;  /* 0x000000ffff227224 */ /* 0x000fe200078e0053 */
[----:B------:R-:W4:Y:S04]  /*81410*/  LDL.LU R81, [R1+0x1a4] ;  /* 0x0001a40001517983 */ /* 0x000f280000300800 */
[----:B------:R-:W4:Y:S04]  /*81420*/  LDL.LU R82, [R1+0x1a8] ;  /* 0x0001a80001527983 */ /* 0x000f280000300800 */
[----:B------:R-:W4:Y:S01]  /*81430*/  LDL.LU R83, [R1+0x1ac] ;  /* 0x0001ac0001537983 */ /* 0x000f220000300800 */
[C---:B--2---:R-:W-:Y:S08]  /*81440*/  HMMA.1688.F32.TF32 R120, R72.reuse, R48, R120 ;  /* 0x000000304878723c */ /* 0x044ff00000081078 */
[C---:B---3--:R-:W-:Y:S08]  /*81450*/  HMMA.1688.F32.TF32 R116, R72.reuse, R52, R116 ;  /* 0x000000344874723c */ /* 0x048ff00000081074 */
[C---:B----4-:R-:W-:Y:S08]  /*81460*/  HMMA.1688.F32.TF32 R112, R72.reuse, R56, R112 ;  /* 0x000000384870723c */ /* 0x050ff00000081070 */
[C---:B------:R-:W-:Y:S08]  /*81470*/  HMMA.1688.F32.TF32 R108, R72.reuse, R60, R108 ;  /* 0x0000003c486c723c */ /* 0x040ff0000008106c */
[----:B------:R-:W-:Y:S11]  /*81480*/  HMMA.1688.F32.TF32 R72, R72, R64, R104 ;  /* 0x000000404848723c */ /* 0x000ff60000081068 */
[----:B------:R-:W-:Y:S11]  /*81490*/  @!UPT UIADD3 URZ, URZ, URZ, URZ ;  /* 0x0000003f3f3ff290 */ /* 0x000ff6000fffe03f */
[----:B------:R-:W-:Y:S02]  /*814a0*/  @!UPT UIADD3 URZ, URZ, URZ, URZ ;  /* 0x0000003f3f3ff290 */ /* 0x000fe4000fffe03f */
[----:B-1----:R-:W-:Y:S02]  /*814b0*/  IMAD.MOV.U32 R58, RZ, RZ, R72 ;  /* 0x000000ffff3a7224 */ /* 0x002fe400078e0048 */
[----:B------:R-:W-:Y:S02]  /*814c0*/  IMAD.MOV.U32 R59, RZ, RZ, R73 ;  /* 0x000000ffff3b7224 */ /* 0x000fe400078e0049 */
[----:B------:R-:W-:Y:S02]  /*814d0*/  IMAD.MOV.U32 R54, RZ, RZ, R74 ;  /* 0x000000ffff367224 */ /* 0x000fe400078e004a */
[----:B------:R-:W-:Y:S02]  /*814e0*/  IMAD.MOV.U32 R55, RZ, RZ, R75 ;  /* 0x000000ffff377224 */ /* 0x000fe400078e004b */
[C---:B------:R-:W-:Y:S08]  /*814f0*/  HMMA.1688.F32.TF32 R72, R68.reuse, R4, R100 ;  /* 0x000000044448723c */ /* 0x040ff00000081064 */
[C---:B------:R-:W-:Y:S08]  /*81500*/  HMMA.1688.F32.TF32 R96, R68.reuse, R8, R96 ;  /* 0x000000084460723c */ /* 0x040ff00000081060 */
        /* <DEDUP_REMOVED lines=12> */
[----:B-1----:R-:W-:Y:S02]  /*815d0*/  HMMA.1688.F32.TF32 R72, R68, R28, R76 ;  /* 0x0000001c4448723c */ /* 0x002fe4000008104c */
        /* <DEDUP_REMOVED lines=116> */
[C---:B----4-:R-:W-:Y:S11]  /*81d20*/  HMMA.1688.F32.TF32 R72, R68.reuse, R40, R156 ;  /* 0x000000284448723c */ /* 0x050ff6000008109c */
[----:B------:R-:W-:Y:S04]  /*81d30*/  @!UPT UIADD3 URZ, URZ, URZ, URZ ;  /* 0x0000003f3f3ff290 */ /* 0x000fe8000fffe03f */
[----:B------:R-:W-:Y:S04]  /*81d40*/  STL.64 [R1+0x190], R164 ;  /* 0x000190a401007387 */ /* 0x000fe80000100a00 */
[----:B------:R-:W-:Y:S04]  /*81d50*/  STL.64 [R1+0x198], R166 ;  /* 0x000198a601007387 */ /* 0x000fe80000100a00 */
[----:B------:R-:W-:Y:S04]  /*81d60*/  STL.64 [R1+0x180], R160 ;  /* 0x000180a001007387 */ /* 0x000fe80000100a00 */
[----:B------:R-:W-:Y:S04]  /*81d70*/  STL.64 [R1+0x188], R162 ;  /* 0x000188a201007387 */ /* 0x000fe80000100a00 */
[----:B------:R-:W-:Y:S04]  /*81d80*/  STL.64 [R1+0x170], R72 ;  /* 0x0001704801007387 */ /* 0x000fe80000100a00 */
[----:B------:R-:W-:Y:S04]  /*81d90*/  STL.64 [R1+0x178], R74 ;  /* 0x0001784a01007387 */ /* 0x000fe80000100a00 */
[----:B------:R-:W-:Y:S04]  /*81da0*/  LDS R72, [R0+0x108080] ;  /* 0x1080800000487984 */ /* 0x000fe80000000800 */
[----:B------:R-:W-:Y:S04]  /*81db0*/  LDS R74, [R0+0x108880] ;  /* 0x10888000004a7984 */ /* 0x000fe80000000800 */
[----:B------:R-:W-:Y:S04]  /*81dc0*/  LDS R73, [R2+0x108080] ;  /* 0x1080800002497984 */ /* 0x000fe80000000800 */
[----:B------:R-:W1:Y:S01]  /*81dd0*/  LDS R75, [R2+0x108880] ;  /* 0x10888000024b7984 */ /* 0x000e620000000800 */
[C---:B------:R-:W-:Y:S08]  /*81de0*/  HMMA.1688.F32.TF32 R152, R68.reuse, R44, R152 ;  /* 0x0000002c4498723c */ /* 0x040ff00000081098 */
[C---:B------:R-:W-:Y:S08]  /*81df0*/  HMMA.1688.F32.TF32 R148, R68.reuse, R48, R148 ;  /* 0x000000304494723c */ /* 0x040ff00000081094 */
[C---:B------:R-:W-:Y:S08]  /*81e00*/  HMMA.1688.F32.TF32 R144, R68.reuse, R52, R144 ;  /* 0x000000344490723c */ /* 0x040ff00000081090 */
[C---:B------:R-:W-:Y:S08]  /*81e10*/  HMMA.1688.F32.TF32 R140, R68.reuse, R56, R140 ;  /* 0x00000038448c723c */ /* 0x040ff0000008108c */
[C---:B------:R-:W-:Y:S08]  /*81e20*/  HMMA.1688.F32.TF32 R136, R68.reuse, R60, R136 ;  /* 0x0000003c4488723c */ /* 0x040ff00000081088 */
[----:B------:R-:W-:Y:S08]  /*81e30*/  HMMA.1688.F32.TF32 R132, R68, R64, R132 ;  /* 0x000000404484723c */ /* 0x000ff00000081084 */
[C---:B-1----:R-:W-:Y:S08]  /*81e40*/  HMMA.1688.F32.TF32 R128, R72.reuse, R4, R128 ;  /* 0x000000044880723c */ /* 0x042ff00000081080 */
        /* <DEDUP_REMOVED lines=49> */
[----:B-1----:R-:W3:Y:S04]  /*82160*/  LDL.LU R88, [R1+0x660] ;  /* 0x0006600001587983 */ /* 0x002ee80000300800 */
[----:B------:R1:W-:Y:S04]  /*82170*/  STL.64 [R1+0x250], R80 ;  /* 0x0002505001007387 */ /* 0x0003e80000100a00 */
[----:B------:R4:W-:Y:S04]  /*82180*/  STL.64 [R1+0x258], R82 ;  /* 0x0002585201007387 */ /* 0x0009e80000100a00 */
        /* <DEDUP_REMOVED lines=75> */
[----:B----4-:R-:W4:Y:S04]  /*82640*/  LDL.LU R82, [R1+0x928] ;  /* 0x0009280001527983 */ /* 0x010f280000300800 */
        /* <DEDUP_REMOVED lines=9> */
[----:B------:R-:W-:Y:S04]  /*826e0*/  LDS R68, [R3+0x108080] ;  /* 0x1080800003447984 */ /* 0x000fe80000000800 */
[----:B------:R-:W-:Y:S04]  /*826f0*/  LDS R70, [R3+0x108880] ;  /* 0x1088800003467984 */ /* 0x000fe80000000800 */
[----:B------:R-:W-:Y:S04]  /*82700*/  LDS R69, [R252+0x108080] ;  /* 0x10808000fc457984 */ /* 0x000fe80000000800 */
[----:B------:R-:W2:Y:S02]  /*82710*/  LDS R71, [R252+0x108880] ;  /* 0x10888000fc477984 */ /* 0x000ea40000000800 */
[C---:B--2---:R-:W-:Y:S08]  /*82720*/  HMMA.1688.F32.TF32 R120, R68.reuse, R32, R120 ;  /* 0x000000204478723c */ /* 0x044ff00000081078 */
[C---:B---3--:R-:W-:Y:S08]  /*82730*/  HMMA.1688.F32.TF32 R124, R68.reuse, R28, R124 ;  /* 0x0000001c447c723c */ /* 0x048ff0000008107c */
[C---:B------:R-:W-:Y:S08]  /*82740*/  HMMA.1688.F32.TF32 R136, R68.reuse, R16, R136 ;  /* 0x000000104488723c */ /* 0x040ff00000081088 */
[----:B------:R-:W-:Y:S08]  /*82750*/  HMMA.1688.F32.TF32 R144, R68, R8, R144 ;  /* 0x000000084490723c */ /* 0x000ff00000081090 */
[C---:B------:R-:W-:Y:S08]  /*82760*/  HMMA.1688.F32.TF32 R156, R72.reuse, R60, R156 ;  /* 0x0000003c489c723c */ /* 0x040ff0000008109c */
[----:B------:R-:W-:Y:S08]  /*82770*/  HMMA.1688.F32.TF32 R72, R72, R64, R152 ;  /* 0x000000404848723c */ /* 0x000ff00000081098 */
[C---:B------:R-:W-:Y:S07]  /*82780*/  HMMA.1688.F32.TF32 R148, R68.reuse, R4, R148 ;  /* 0x000000044494723c */ /* 0x040fee0000081094 */
[----:B------:R-:W-:Y:S04]  /*82790*/  STL.64 [R1+0x230], R156 ;  /* 0x0002309c01007387 */ /* 0x000fe80000100a00 */
[----:B------:R-:W-:Y:S04]  /*827a0*/  STL.64 [R1+0x238], R158 ;  /* 0x0002389e01007387 */ /* 0x000fe80000100a00 */
[----:B------:R-:W-:Y:S04]  /*827b0*/  STL.64 [R1+0x220], R72 ;  /* 0x0002204801007387 */ /* 0x000fe80000100a00 */
[----:B------:R1:W-:Y:S02]  /*827c0*/  STL.64 [R1+0x228], R74 ;  /* 0x0002284a01007387 */ /* 0x0003e40000100a00 */
[C---:B-1----:R-:W-:Y:S02]  /*827d0*/  HMMA.1688.F32.TF32 R72, R68.reuse, R12, R140 ;  /* 0x0000000c4448723c */ /* 0x042fe4000008108c */
[----:B------:R-:W-:Y:S04]  /*827e0*/  STL.64 [R1+0x420], R148 ;  /* 0x0004209401007387 */ /* 0x000fe80000100a00 */
[----:B------:R-:W-:Y:S04]  /*827f0*/  STL.64 [R1+0x428], R150 ;  /* 0x0004289601007387 */ /* 0x000fe80000100a00 */
[----:B------:R-:W-:Y:S01]  /*82800*/  STL.64 [R1+0x410], R144 ;  /* 0x0004109001007387 */ /* 0x000fe20000100a00 */
[C---:B------:R-:W-:Y:S03]  /*82810*/  HMMA.1688.F32.TF32 R132, R68.reuse, R20, R132 ;  /* 0x000000144484723c */ /* 0x040fe60000081084 */
        /* <DEDUP_REMOVED lines=20> */
[----:B------:R-:W-:Y:S04]  /*82960*/  LDS R104, [R0+0x108100] ;  /* 0x1081000000687984 */ /* 0x000fe80000000800 */
[----:B------:R-:W-:Y:S04]  /*82970*/  LDS R106, [R0+0x108900] ;  /* 0x10890000006a7984 */ /* 0x000fe80000000800 */
[----:B------:R-:W-:Y:S04]  /*82980*/  LDS R105, [R2+0x108100] ;  /* 0x1081000002697984 */ /* 0x000fe80000000800 */
[----:B------:R-:W4:Y:S01]  /*82990*/  LDS R107, [R2+0x108900] ;  /* 0x10890000026b7984 */ /* 0x000f220000000800 */
[C---:B------:R-:W-:Y:S03]  /*829a0*/  HMMA.1688.F32.TF32 R100, R68.reuse, R52, R100 ;  /* 0x000000344464723c */ /* 0x040fe60000081064 */
[----:B------:R-:W-:Y:S04]  /*829b0*/  STL.64 [R1+0x390], R112 ;  /* 0x0003907001007387 */ /* 0x000fe80000100a00 */
[----:B------:R-:W-:Y:S01]  /*829c0*/  STL.64 [R1+0x398], R114 ;  /* 0x0003987201007387 */ /* 0x000fe20000100a00 */
[C---:B------:R-:W-:Y:S03]  /*829d0*/  HMMA.1688.F32.TF32 R96, R68.reuse, R56, R96 ;  /* 0x000000384460723c */ /* 0x040fe60000081060 */
[----:B------:R-:W-:Y:S04]  /*829e0*/  STL.64 [R1+0x380], R108 ;  /* 0x0003806c01007387 */ /* 0x000fe80000100a00 */
[----:B------:R-:W-:Y:S04]  /*829f0*/  STL.64 [R1+0x388], R110 ;  /* 0x0003886e01007387 */ /* 0x000fe80000100a00 */
[----:B------:R-:W-:Y:S04]  /*82a00*/  STL.64 [R1+0x370], R72 ;  /* 0x0003704801007387 */ /* 0x000fe80000100a00 */
[----:B------:R1:W-:Y:S02]  /*82a10*/  STL.64 [R1+0x378], R74 ;  /* 0x0003784a01007387 */ /* 0x0003e40000100a00 */
[C---:B-1----:R-:W-:Y:S08]  /*82a20*/  HMMA.1688.F32.TF32 R72, R68.reuse, R60, R92 ;  /* 0x0000003c4448723c */ /* 0x042ff0000008105c */
[----:B------:R-:W-:Y:S01]  /*82a30*/  HMMA.1688.F32.TF32 R68, R68, R64, R88 ;  /* 0x000000404444723c */ /* 0x000fe20000081058 */
[----:B------:R-:W-:Y:S04]  /*82a40*/  STL.64 [R1+0x360], R100 ;  /* 0x0003606401007387 */ /* 0x000fe80000100a00 */
[----:B------:R-:W-:Y:S04]  /*82a50*/  STL.64 [R1+0x368], R102 ;  /* 0x0003686601007387 */ /* 0x000fe80000100a00 */
[----:B------:R-:W-:Y:S04]  /*82a60*/  STL.64 [R1+0x350], R96 ;  /* 0x0003506001007387 */ /* 0x000fe80000100a00 */
[----:B------:R-:W-:Y:S01]  /*82a70*/  STL.64 [R1+0x358], R98 ;  /* 0x0003586201007387 */ /* 0x000fe20000100a00 */
[C---:B----4-:R-:W-:Y:S09]  /*82a80*/  HMMA.1688.F32.TF32 R80, R104.reuse, R8, R80 ;  /* 0x000000086850723c */ /* 0x050ff20000081050 */
[----:B------:R-:W-:Y:S04]  /*82a90*/  STL.64 [R1+0x3588], R70 ;  /* 0x0035884601007387 */ /* 0x000fe80000100a00 */
[----:B------:R-:W-:Y:S04]  /*82aa0*/  STL.64 [R1+0x340], R72 ;  /* 0x0003404801007387 */ /* 0x000fe80000100a00 */
[----:B------:R-:W-:Y:S04]  /*82ab0*/  STL.64 [R1+0x348], R74 ;  /* 0x0003484a01007387 */ /* 0x000fe80000100a00 */
[----:B------:R1:W-:Y:S02]  /*82ac0*/  STL.64 [R1+0x3580], R68 ;  /* 0x0035804401007387 */ /* 0x0003e40000100a00 */
[C---:B-1----:R-:W-:Y:S11]  /*82ad0*/  HMMA.1688.F32.TF32 R68, R104.reuse, R4, R84 ;  /* 0x000000046844723c */ /* 0x042ff60000081054 */
[----:B------:R-:W-:Y:S11]  /*82ae0*/  @!UPT UIADD3 URZ, URZ, URZ, URZ ;  /* 0x0000003f3f3ff290 */ /* 0x000ff6000fffe03f */
[----:B------:R-:W-:Y:S01]  /*82af0*/  @!UPT UIADD3 URZ, URZ, URZ, URZ ;  /* 0x0000003f3f3ff290 */ /* 0x000fe2000fffe03f */
[----:B------:R-:W-:Y:S04]  /*82b00*/  STL.64 [R1+0x330], R68 ;  /* 0x0003304401007387 */ /* 0x000fe80000100a00 */
[----:B------:R-:W-:Y:S04]  /*82b10*/  STL.64 [R1+0x338], R70 ;  /* 0x0003384601007387 */ /* 0x000fe80000100a00 */
[----:B------:R1:W-:Y:S04]  /*82b20*/  STL.64 [R1+0x320], R80 ;  /* 0x0003205001007387 */ /* 0x0003e80000100a00 */
[----:B------:R2:W-:Y:S04]  /*82b30*/  STL.64 [R1+0x328], R82 ;  /* 0x0003285201007387 */ /* 0x0005e80000100a00 */
        /* <DEDUP_REMOVED lines=41> */
[----:B------:R-:W-:-:S02]  /*82dd0*/  IMAD.MOV.U32 R71, RZ, RZ, R72 ;  /* 0x000000ffff477224 */ /* 0x000fc400078e0048 */
[----:B------:R-:W-:Y:S01]  /*82de0*/  IMAD.MOV.U32 R70, RZ, RZ, R73 ;  /* 0x000000ffff467224 */ /* 0x000fe200078e0049 */
[----:B------:R-:W2:Y:S01]  /*82df0*/  LDL.LU R96, [R1+0x860] ;  /* 0x0008600001607983 */ /* 0x000ea20000300800 */
[----:B------:R-:W-:Y:S02]  /*82e00*/  IMAD.MOV.U32 R69, RZ, RZ, R74 ;  /* 0x000000ffff457224 */ /* 0x000fe400078e004a */
[----:B------:R-:W-:Y:S01]  /*82e10*/  IMAD.MOV.U32 R68, RZ, RZ, R75 ;  /* 0x000000ffff447224 */ /* 0x000fe200078e004b */
[----:B------:R-:W2:Y:S04]  /*82e20*/  LDL.LU R97, [R1+0x864] ;  /* 0x0008640001617983 */ /* 0x000ea80000300800 */
[----:B------:R-:W2:Y:S04]  /*82e30*/  LDL.LU R98, [R1+0x868] ;  /* 0x0008680001627983 */ /* 0x000ea80000300800 */
[----:B------:R-:W2:Y:S04]  /*82e40*/  LDL.LU R99, [R1+0x86c] ;  /* 0x00086c0001637983 */ /* 0x000ea80000300800 */
[----:B------:R1:W-:Y:S04]  /*82e50*/  STL [R1+0x367c], R68 ;  /* 0x00367c4401007387 */ /* 0x0003e80000100800 */
[----:B------:R1:W-:Y:S04]  /*82e60*/  STL [R1+0x3678], R70 ;  /* 0x0036784601007387 */ /* 0x0003e80000100800 */
[----:B------:R1:W-:Y:S04]  /*82e70*/  STL [R1+0x3674], R71 ;  /* 0x0036744701007387 */ /* 0x0003e80000100800 */
[----:B------:R1:W-:Y:S01]  /*82e80*/  STL [R1+0x3670], R69 ;  /* 0x0036704501007387 */ /* 0x0003e20000100800 */
[C---:B---3--:R-:W-:Y:S08]  /*82e90*/  HMMA.1688.F32.TF32 R72, R104.reuse, R20, R116 ;  /* 0x000000146848723c */ /* 0x048ff00000081074 */
[C---:B----4-:R-:W-:Y:S11]  /*82ea0*/  HMMA.1688.F32.TF32 R120, R104.reuse, R16, R120 ;  /* 0x000000106878723c */ /* 0x050ff60000081078 */
[----:B------:R-:W-:Y:S05]  /*82eb0*/  @!UPT UIADD3 URZ, URZ, URZ, URZ ;  /* 0x0000003f3f3ff290 */ /* 0x000fea000fffe03f */
[----:B-1----:R-:W-:Y:S02]  /*82ec0*/  IMAD.MOV.U32 R68, RZ, RZ, R72 ;  /* 0x000000ffff447224 */ /* 0x002fe400078e0048 */
[----:B------:R-:W-:Y:S02]  /*82ed0*/  IMAD.MOV.U32 R70, RZ, RZ, R73 ;  /* 0x000000ffff467224 */ /* 0x000fe400078e0049 */
[----:B------:R-:W-:Y:S02]  /*82ee0*/  IMAD.MOV.U32 R71, RZ, RZ, R74 ;  /* 0x000000ffff477224 */ /* 0x000fe400078e004a */
[----:B------:R-:W-:Y:S02]  /*82ef0*/  IMAD.MOV.U32 R69, RZ, RZ, R75 ;  /* 0x000000ffff457224 */ /* 0x000fe400078e004b */
[C---:B------:R-:W-:Y:S08]  /*82f00*/  HMMA.1688.F32.TF32 R72, R104.reuse, R32, R100 ;  /* 0x000000206848723c */ /* 0x040ff00000081064 */
[C---:B------:R-:W-:Y:S08]  /*82f10*/  HMMA.1688.F32.TF32 R108, R104.reuse, R28, R108 ;  /* 0x0000001c686c723c */ /* 0x040ff0000008106c */
[C---:B------:R-:W-:Y:S08]  /*82f20*/  HMMA.1688.F32.TF32 R112, R104.reuse, R24, R112 ;  /* 0x000000186870723c */ /* 0x040ff00000081070 */
[C---:B------:R-:W-:Y:S08]  /*82f30*/  HMMA.1688.F32.TF32 R84, R104.reuse, R44, R84 ;  /* 0x0000002c6854723c */ /* 0x040ff00000081054 */
[C---:B------:R-:W-:Y:S01]  /*82f40*/  HMMA.1688.F32.TF32 R76, R104.reuse, R36, R76 ;  /* 0x00000024684c723c */ /* 0x040fe2000008104c */
[----:B------:R1:W-:Y:S07]  /*82f50*/  STL.64 [R1+0x300], R120 ;  /* 0x0003007801007387 */ /* 0x0003ee0000100a00 */
[C---:B--2---:R-:W-:Y:S01]  /*82f60*/  HMMA.1688.F32.TF32 R80, R104.reuse, R40, R80 ;  /* 0x000000286850723c */ /* 0x044fe20000081050 */
[----:B------:R2:W-:Y:S04]  /*82f70*/  STL.64 [R1+0x308], R122 ;  /* 0x0003087a01007387 */ /* 0x0005e80000100a00 */
[----:B------:R-:W-:Y:S03]  /*82f80*/  STL.64 [R1+0x2e0], R112 ;  /* 0x0002e07001007387 */ /* 0x000fe60000100a00 */
[C---:B------:R-:W-:Y:S01]  /*82f90*/  HMMA.1688.F32.TF32 R88, R104.reuse, R48, R88 ;  /* 0x000000306858723c */ /* 0x040fe20000081058 */
[----:B------:R-:W-:Y:S04]  /*82fa0*/  STL.64 [R1+0x2e8], R114 ;  /* 0x0002e87201007387 */ /* 0x000fe80000100a00 */
[----:B------:R-:W-:Y:S03]  /*82fb0*/  STL.64 [R1+0x3528], R74 ;  /* 0x0035284a01007387 */ /* 0x000fe60000100a00 */
[C---:B------:R-:W-:Y:S01]  /*82fc0*/  HMMA.1688.F32.TF32 R92, R104.reuse, R52, R92 ;  /* 0x00000034685c723c */ /* 0x040fe2000008105c */
        /* <DEDUP_REMOVED lines=12> */
[----:B------:R1:W-:Y:S04]  /*83090*/  STL.64 [R1+0x3570], R92 ;  /* 0x0035705c01007387 */ /* 0x0003e80000100a00 */
        /* <DEDUP_REMOVED lines=44> */
[----:B------:R-:W3:Y:S08]  /*83360*/  LDL.LU R143, [R1+0x5cc] ;  /* 0x0005cc00018f7983 */ /* 0x000ef00000300800 */
[----:B------:R-:W-:Y:S04]  /*83370*/  STL.64 [R1+0x3598], R98 ;  /* 0x0035986201007387 */ /* 0x000fe80000100a00 */
[----:B------:R-:W-:Y:S01]  /*83380*/  STL.64 [R1+0x3590], R96 ;  /* 0x0035906001007387 */ /* 0x000fe20000100a00 */
[C---:B----4-:R-:W-:Y:S08]  /*83390*/  HMMA.1688.F32.TF32 R136, R168.reuse, R32, R136 ;  /* 0x00000020a888723c */ /* 0x050ff00000081088 */
[----:B--2---:R-:W-:Y:S08]  /*833a0*/  HMMA.1688.F32.TF32 R120, R168, R16, R120 ;  /* 0x00000010a878723c */ /* 0x004ff00000081078 */
[C---:B------:R-:W-:Y:S08]  /*833b0*/  HMMA.1688.F32.TF32 R100, R104.reuse, R60, R100 ;  /* 0x0000003c6864723c */ /* 0x040ff00000081064 */
[----:B------:R-:W-:Y:S08]  /*833c0*/  HMMA.1688.F32.TF32 R104, R104, R64, R144 ;  /* 0x000000406868723c */ /* 0x000ff00000081090 */
[C---:B---3--:R-:W-:Y:S08]  /*833d0*/  HMMA.1688.F32.TF32 R108, R168.reuse, R4, R108 ;  /* 0x00000004a86c723c */ /* 0x048ff0000008106c */
        /* <DEDUP_REMOVED lines=65> */
[C---:B------:R-:W-:Y:S11]  /*837f0*/  HMMA.1688.F32.TF32 R140, R168.reuse, R36, R140 ;  /* 0x00000024a88c723c */ /* 0x040ff6000008108c */
[----:B------:R-:W-:Y:S11]  /*83800*/  @!UPT UIADD3 URZ, URZ, URZ, URZ ;  /* 0x0000003f3f3ff290 */ /* 0x000ff6000fffe03f */
[----:B------:R-:W-:Y:S01]  /*83810*/  @!UPT UIADD3 URZ, URZ, URZ, URZ ;  /* 0x0000003f3f3ff290 */ /* 0x000fe2000fffe03f */
[----:B------:R-:W-:Y:S04]  /*83820*/  STL.64 [R1+0x3648], R142 ;  /* 0x0036488e01007387 */ /* 0x000fe80000100a00 */
[----:B------:R-:W-:Y:S01]  /*83830*/  STL.64 [R1+0x3640], R140 ;  /* 0x0036408c01007387 */ /* 0x000fe20000100a00 */
[C---:B----4-:R-:W-:Y:S11]  /*83840*/  HMMA.1688.F32.TF32 R144, R168.reuse, R40, R144 ;  /* 0x00000028a890723c */ /* 0x050ff60000081090 */
[----:B------:R-:W-:Y:S11]  /*83850*/  @!UPT UIADD3 URZ, URZ, URZ, URZ ;  /* 0x0000003f3f3ff290 */ /* 0x000ff6000fffe03f */
[----:B------:R-:W-:Y:S01]  /*83860*/  @!UPT UIADD3 URZ, URZ, URZ, URZ ;  /* 0x0000003f3f3ff290 */ /* 0x000fe2000fffe03f */
[----:B------:R-:W-:Y:S04]  /*83870*/  STL.64 [R1+0x3658], R146 ;  /* 0x0036589201007387 */ /* 0x000fe80000100a00 */
[----:B------:R-:W-:Y:S04]  /*83880*/  STL.64 [R1+0x3650], R144 ;  /* 0x0036509001007387 */ /* 0x000fe80000100a00 */
[----:B------:R-:W4:Y:S04]  /*83890*/  LDL.LU R188, [R1+0x7e0] ;  /* 0x0007e00001bc7983 */ /* 0x000f280000300800 */
[----:B------:R-:W4:Y:S04]  /*838a0*/  LDL.LU R189, [R1+0x7e4] ;  /* 0x0007e40001bd7983 */ /* 0x000f280000300800 */
[----:B------:R-:W4:Y:S04]  /*838b0*/  LDL.LU R190, [R1+0x7e8] ;  /* 0x0007e80001be7983 */ /* 0x000f280000300800 */
[----:B------:R-:W4:Y:S01]  /*838c0*/  LDL.LU R191, [R1+0x7ec] ;  /* 0x0007ec0001bf7983 */ /* 0x000f220000300800 */
[----:B---3--:R-:W-:Y:S11]  /*838d0*/  HMMA.1688.F32.TF32 R148, R168, R44, R148 ;  /* 0x0000002ca894723c */ /* 0x008ff60000081094 */
[----:B------:R-:W-:Y:S11]  /*838e0*/  @!UPT UIADD3 URZ, URZ, URZ, URZ ;  /* 0x0000003f3f3ff290 */ /* 0x000ff6000fffe03f */
[----:B------:R-:W-:Y:S01]  /*838f0*/  @!UPT UIADD3 URZ, URZ, URZ, URZ ;  /* 0x0000003f3f3ff290 */ /* 0x000fe2000fffe03f */
        /* <DEDUP_REMOVED lines=10> */
[C---:B--2---:R-:W-:Y:S11]  /*839a0*/  HMMA.1688.F32.TF32 R184, R236.reuse, R12, R184 ;  /* 0x0000000cecb8723c */ /* 0x044ff600000810b8 */
[----:B------:R-:W-:Y:S11]  /*839b0*/  @!UPT UIADD3 URZ, URZ, URZ, URZ ;  /* 0x0000003f3f3ff290 */ /* 0x000ff6000fffe03f */
[----:B------:R-:W-:Y:S01]  /*839c0*/  @!UPT UIADD3 URZ, URZ, URZ, URZ ;  /* 0x0000003f3f3ff290 */ /* 0x000fe2000fffe03f */
[----:B------:R-:W-:Y:S04]  /*839d0*/  STL [R1+0x3490], R184 ;  /* 0x003490b801007387 */ /* 0x000fe80000100800 */
[----:B------:R-:W-:Y:S04]  /*839e0*/  STL [R1+0x348c], R185 ;  /* 0x00348cb901007387 */ /* 0x000fe80000100800 */
[----:B------:R-:W-:Y:S04]  /*839f0*/  STL [R1+0x3488], R186 ;  /* 0x003488ba01007387 */ /* 0x000fe80000100800 */
[----:B------:R-:W-:Y:S04]  /*83a00*/  STL [R1+0x3484], R187 ;  /* 0x003484bb01007387 */ /* 0x000fe80000100800 */
        /* <DEDUP_REMOVED lines=16> */
[C---:B----4-:R-:W-:Y:S11]  /*83b10*/  HMMA.1688.F32.TF32 R188, R236.reuse, R16, R188 ;  /* 0x00000010ecbc723c */ /* 0x050ff600000810bc */
[----:B------:R-:W-:Y:S11]  /*83b20*/  @!UPT UIADD3 URZ, URZ, URZ, URZ ;  /* 0x0000003f3f3ff290 */ /* 0x000ff6000fffe03f */
[----:B------:R-:W-:Y:S01]  /*83b30*/  @!UPT UIADD3 URZ, URZ, URZ, URZ ;  /* 0x0000003f3f3ff290 */ /* 0x000fe2000fffe03f */
[----:B------:R-:W-:Y:S04]  /*83b40*/  STL [R1+0x34a0], R188 ;  /* 0x0034a0bc01007387 */ /* 0x000fe80000100800 */
[----:B------:R-:W-:Y:S04]  /*83b50*/  STL [R1+0x349c], R189 ;  /* 0x00349cbd01007387 */ /* 0x000fe80000100800 */
[----:B------:R-:W-:Y:S04]  /*83b60*/  STL [R1+0x3498], R190 ;  /* 0x003498be01007387 */ /* 0x000fe80000100800 */
[----:B------:R-:W-:Y:S04]  /*83b70*/  STL [R1+0x3494], R191 ;  /* 0x003494bf01007387 */ /* 0x000fe80000100800 */
[----:B------:R-:W4:Y:S04]  /*83b80*/  LDL.LU R216, [R1+0x770] ;  /* 0x0007700001d87983 */ /* 0x000f280000300800 */
[----:B------:R-:W4:Y:S04]  /*83b90*/  LDL.LU R217, [R1+0x774] ;  /* 0x0007740001d97983 */ /* 0x000f280000300800 */
[----:B------:R-:W4:Y:S04]  /*83ba0*/  LDL.LU R218, [R1+0x778] ;  /* 0x0007780001da7983 */ /* 0x000f280000300800 */
[----:B------:R-:W4:Y:S01]  /*83bb0*/  LDL.LU R219, [R1+0x77c] ;  /* 0x00077c0001db7983 */ /* 0x000f220000300800 */
[C---:B---3--:R-:W-:Y:S08]  /*83bc0*/  HMMA.1688.F32.TF32 R192, R236.reuse, R20, R192 ;  /* 0x00000014ecc0723c */ /* 0x048ff000000810c0 */
[C---:B------:R-:W-:Y:S11]  /*83bd0*/  HMMA.1688.F32.TF32 R196, R236.reuse, R24, R196 ;  /* 0x00000018ecc4723c */ /* 0x040ff600000810c4 */
[----:B------:R-:W-:Y:S04]  /*83be0*/  @!UPT UIADD3 URZ, URZ, URZ, URZ ;  /* 0x0000003f3f3ff290 */ /* 0x000fe8000fffe03f */
[----:B------:R-:W-:Y:S04]  /*83bf0*/  STL [R1+0x34ac], R192 ;  /* 0x0034acc001007387 */ /* 0x000fe80000100800 */
[----:B------:R-:W-:Y:S04]  /*83c00*/  STL [R1+0x34a8], R193 ;  /* 0x0034a8c101007387 */ /* 0x000fe80000100800 */
[----:B------:R-:W-:Y:S04]  /*83c10*/  STL [R1+0x34a4], R194 ;  /* 0x0034a4c201007387 */ /* 0x000fe80000100800 */
[----:B------:R-:W-:Y:S04]  /*83c20*/  STL [R1+0x3480], R195 ;  /* 0x003480c301007387 */ /* 0x000fe80000100800 */
[----:B------:R-:W-:Y:S04]  /*83c30*/  STL [R1+0x34bc], R196 ;  /* 0x0034bcc401007387 */ /* 0x000fe80000100800 */
[----:B------:R-:W-:Y:S04]  /*83c40*/  STL [R1+0x34b8], R197 ;  /* 0x0034b8c501007387 */ /* 0x000fe80000100800 */
[----:B------:R-:W-:Y:S01]  /*83c50*/  STL [R1+0x34b4], R198 ;  /* 0x0034b4c601007387 */ /* 0x000fe20000100800 */
[C---:B--2---:R-:W-:Y:S08]  /*83c60*/  HMMA.1688.F32.TF32 R200, R236.reuse, R28, R200 ;  /* 0x0000001cecc8723c */ /* 0x044ff000000810c8 */
[C---:B------:R-:W-:Y:S01]  /*83c70*/  HMMA.1688.F32.TF32 R204, R236.reuse, R32, R204 ;  /* 0x00000020eccc723c */ /* 0x040fe200000810cc */
[----:B------:R-:W-:Y:S07]  /*83c80*/  STL [R1+0x34b0], R199 ;  /* 0x0034b0c701007387 */ /* 0x000fee0000100800 */
[C---:B------:R-:W-:Y:S07]  /*83c90*/  HMMA.1688.F32.TF32 R208, R236.reuse, R36, R208 ;  /* 0x00000024ecd0723c */ /* 0x040fee00000810d0 */
[----:B------:R-:W-:Y:S04]  /*83ca0*/  STL [R1+0x34cc], R200 ;  /* 0x0034ccc801007387 */ /* 0x000fe80000100800 */
        /* <DEDUP_REMOVED lines=44> */
[----:B----4-:R-:W-:Y:S11]  /*83f70*/  HMMA.1688.F32.TF32 R216, R236, R44, R216 ;  /* 0x0000002cecd8723c */ /* 0x010ff600000810d8 */
        /* <DEDUP_REMOVED lines=30> */
[----:B------:R-:W3:Y:S01]  /*84160*/  LDS R175, [R252+0x108980] ;  /* 0x10898000fcaf7984 */ /* 0x000ee20000000800 */
[----:B--2---:R-:W-:Y:S11]  /*84170*/  HMMA.1688.F32.TF32 R220, R236, R48, R220 ;  /* 0x00000030ecdc723c */ /* 0x004ff600000810dc */
        /* <DEDUP_REMOVED lines=14> */
[C---:B---3--:R-:W-:Y:S08]  /*84260*/  HMMA.1688.F32.TF32 R92, R172.reuse, R12, R92 ;  /* 0x0000000cac5c723c */ /* 0x048ff0000008105c */
[----:B----4-:R-:W-:Y:S11]  /*84270*/  HMMA.1688.F32.TF32 R72, R172, R24, R72 ;  /* 0x00000018ac48723c */ /* 0x010ff60000081048 */
[----:B------:R-:W-:Y:S04]  /*84280*/  @!UPT UIADD3 URZ, URZ, URZ, URZ ;  /* 0x0000003f3f3ff290 */ /* 0x000fe8000fffe03f */
[----:B------:R1:W-:Y:S04]  /*84290*/  STL.64 [R1+0x480], R92 ;  /* 0x0004805c01007387 */ /* 0x0003e80000100a00 */
[----:B------:R3:W-:Y:S05]  /*842a0*/  STL.64 [R1+0x488], R94 ;  /* 0x0004885e01007387 */ /* 0x0007ea0000100a00 */
[----:B------:R-:W-:Y:S02]  /*842b0*/  IMAD.MOV.U32 R196, RZ, RZ, R72 ;  /* 0x000000ffffc47224 */ /* 0x000fe400078e0048 */
[----:B------:R-:W-:Y:S01]  /*842c0*/  IMAD.MOV.U32 R197, RZ, RZ, R73 ;  /* 0x000000ffffc57224 */ /* 0x000fe200078e0049 */
[----:B------:R-:W4:Y:S01]  /*842d0*/  LDL.LU R72, [R1+0x520] ;  /* 0x0005200001487983 */ /* 0x000f220000300800 */
[----:B------:R-:W-:-:S02]  /*842e0*/  IMAD.MOV.U32 R198, RZ, RZ, R74 ;  /* 0x000000ffffc67224 */ /* 0x000fc400078e004a */
[----:B------:R-:W-:Y:S01]  /*842f0*/  IMAD.MOV.U32 R199, RZ, RZ, R75 ;  /* 0x000000ffffc77224 */ /* 0x000fe200078e004b */
[----:B------:R-:W4:Y:S04]  /*84300*/  LDL.LU R73, [R1+0x524] ;  /* 0x0005240001497983 */ /* 0x000f280000300800 */
[----:B------:R-:W4:Y:S04]  /*84310*/  LDL.LU R74, [R1+0x528] ;  /* 0x00052800014a7983 */ /* 0x000f280000300800 */
[----:B------:R-:W4:Y:S01]  /*84320*/  LDL.LU R75, [R1+0x52c] ;  /* 0x00052c00014b7983 */ /* 0x000f220000300800 */
[C---:B------:R-:W-:Y:S03]  /*84330*/  HMMA.1688.F32.TF32 R88, R172.reuse, R16, R88 ;  /* 0x00000010ac58723c */ /* 0x040fe60000081058 */
[----:B------:R-:W4:Y:S04]  /*84340*/  LDL.LU R96, [R1+0x510] ;  /* 0x0005100001607983 */ /* 0x000f280000300800 */
[----:B------:R-:W4:Y:S01]  /*84350*/  LDL.LU R97, [R1+0x514] ;  /* 0x0005140001617983 */ /* 0x000f220000300800 */
[----:B------:R-:W-:Y:S03]  /*84360*/  HMMA.1688.F32.TF32 R84, R172, R20, R84 ;  /* 0x00000014ac54723c */ /* 0x000fe60000081054 */
[----:B------:R-:W4:Y:S04]  /*84370*/  LDL.LU R98, [R1+0x518] ;  /* 0x0005180001627983 */ /* 0x000f280000300800 */
[----:B------:R-:W4:Y:S04]  /*84380*/  LDL.LU R99, [R1+0x51c] ;  /* 0x00051c0001637983 */ /* 0x000f280000300800 */
[----:B-1----:R-:W4:Y:S04]  /*84390*/  LDL.LU R92, [R1+0x500] ;  /* 0x00050000015c7983 */ /* 0x002f280000300800 */
[----:B------:R-:W4:Y:S01]  /*843a0*/  LDL.LU R93, [R1+0x504] ;  /* 0x00050400015d7983 */ /* 0x000f220000300800 */
[----:B------:R-:W-:-:S03]  /*843b0*/  IMAD.MOV.U32 R192, RZ, RZ, R88 ;  /* 0x000000ffffc07224 */ /* 0x000fc600078e0058 */
[----:B---3--:R-:W3:Y:S01]  /*843c0*/  LDL.LU R94, [R1+0x508] ;  /* 0x00050800015e7983 */ /* 0x008ee20000300800 */
        /* <DEDUP_REMOVED lines=15> */
[----:B------:R-:W3:Y:S01]  /*844c0*/  LDL.LU R87, [R1+0x4dc] ;  /* 0x0004dc0001577983 */ /* 0x000ee20000300800 */
[C---:B--2---:R-:W-:Y:S08]  /*844d0*/  HMMA.1688.F32.TF32 R80, R172.reuse, R28, R80 ;  /* 0x0000001cac50723c */ /* 0x044ff00000081050 */
[----:B------:R-:W-:Y:S11]  /*844e0*/  HMMA.1688.F32.TF32 R76, R172, R32, R76 ;  /* 0x00000020ac4c723c */ /* 0x000ff6000008104c */
[----:B------:R-:W-:Y:S05]  /*844f0*/  @!UPT UIADD3 URZ, URZ, URZ, URZ ;  /* 0x0000003f3f3ff290 */ /* 0x000fea000fffe03f */
        /* <DEDUP_REMOVED lines=15> */
[----:B------:R-:W2:Y:S01]  /*845f0*/  LDL.LU R79, [R1+0x21c] ;  /* 0x00021c00014f7983 */ /* 0x000ea20000300800 */
[----:B----4-:R-:W-:Y:S11]  /*84600*/  HMMA.1688.F32.TF32 R72, R172, R36, R72 ;  /* 0x00000024ac48723c */ /* 0x010ff60000081048 */
[----:B------:R-:W-:Y:S11]  /*84610*/  @!UPT UIADD3 URZ, URZ, URZ, URZ ;  /* 0x0000003f3f3ff290 */ /* 0x000ff6000fffe03f */
[----:B------:R-:W-:Y:S02]  /*84620*/  @!UPT UIADD3 URZ, URZ, URZ, URZ ;  /* 0x0000003f3f3ff290 */ /* 0x000fe4000fffe03f */
[----:B------:R-:W-:Y:S02]  /*84630*/  IMAD.MOV.U32 R204, RZ, RZ, R72 ;  /* 0x000000ffffcc7224 */ /* 0x000fe400078e0048 */
[----:B------:R-:W-:Y:S01]  /*84640*/  IMAD.MOV.U32 R205, RZ, RZ, R73 ;  /* 0x000000ffffcd7224 */ /* 0x000fe200078e0049 */
[----:B------:R-:W4:Y:S01]  /*84650*/  LDL.LU R72, [R1] ;  /* 0x0000000001487983 */ /* 0x000f220000300800 */
[----:B------:R-:W-:Y:S02]  /*84660*/  IMAD.MOV.U32 R206, RZ, RZ, R74 ;  /* 0x000000ffffce7224 */ /* 0x000fe400078e004a */
[----:B------:R-:W-:Y:S01]  /*84670*/  IMAD.MOV.U32 R207, RZ, RZ, R75 ;  /* 0x000000ffffcf7224 */ /* 0x000fe200078e004b */
[----:B------:R-:W4:Y:S04]  /*84680*/  LDL.LU R73, [R1+0x4] ;  /* 0x0000040001497983 */ /* 0x000f280000300800 */
[----:B------:R-:W4:Y:S04]  /*84690*/  LDL.LU R74, [R1+0x8] ;  /* 0x00000800014a7983 */ /* 0x000f280000300800 */
[----:B------:R-:W4:Y:S01]  /*846a0*/  LDL.LU R75, [R1+0xc] ;  /* 0x00000c00014b7983 */ /* 0x000f220000300800 */
[-C--:B------:R-:W-:Y:S08]  /*846b0*/  HMMA.1688.F32.TF32 R176, R236, R4.reuse, R176 ;  /* 0x00000004ecb0723c */ /* 0x080ff000000810b0 */
[C---:B------:R-:W-:Y:S08]  /*846c0*/  HMMA.1688.F32.TF32 R240, R172.reuse, R4, R240 ;  /* 0x00000004acf0723c */ /* 0x040ff000000810f0 */
[----:B----4-:R-:W-:Y:S11]  /*846d0*/  HMMA.1688.F32.TF32 R72, R172, R64, R72 ;  /* 0x00000040ac48723c */ /* 0x010ff60000081048 */
[----:B------:R-:W-:Y:S11]  /*846e0*/  @!UPT UIADD3 URZ, URZ, URZ, URZ ;  /* 0x0000003f3f3ff290 */ /* 0x000ff6000fffe03f */
[----:B------:R-:W-:Y:S02]  /*846f0*/  @!UPT UIADD3 URZ, URZ, URZ, URZ ;  /* 0x0000003f3f3ff290 */ /* 0x000fe4000fffe03f */
[----:B------:R-:W-:Y:S02]  /*84700*/  IMAD.MOV.U32 R33, RZ, RZ, R72 ;  /* 0x000000ffff217224 */ /* 0x000fe400078e0048 */
[----:B------:R-:W-:Y:S02]  /*84710*/  IMAD.MOV.U32 R32, RZ, RZ, R73 ;  /* 0x000000ffff207224 */ /* 0x000fe400078e0049 */
        /* <DEDUP_REMOVED lines=8> */
[----:B------:R-:W4:Y:S04]  /*847a0*/  LDL.LU R54, [R1+0x3764] ;  /* 0x0037640001367983 */ /* 0x000f280000300800 */
[----:B------:R-:W4:Y:S01]  /*847b0*/  LDL.LU R55, [R1+0x3760] ;  /* 0x0037600001377983 */ /* 0x000f220000300800 */
[C---:B--2---:R-:W-:Y:S08]  /*847c0*/  HMMA.1688.F32.TF32 R80, R172.reuse, R56, R80 ;  /* 0x00000038ac50723c */ /* 0x044ff00000081050 */
[C---:B---3--:R-:W-:Y:S08]  /*847d0*/  HMMA.1688.F32.TF32 R84, R172.reuse, R52, R84 ;  /* 0x00000034ac54723c */ /* 0x048ff00000081054 */
[C---:B------:R-:W-:Y:S08]  /*847e0*/  HMMA.1688.F32.TF32 R88, R172.reuse, R48, R88 ;  /* 0x00000030ac58723c */ /* 0x040ff00000081058 */
[----:B------:R-:W-:Y:S01]  /*847f0*/  HMMA.1688.F32.TF32 R96, R172, R40, R96 ;  /* 0x00000028ac60723c */ /* 0x000fe20000081060 */
[----:B------:R-:W-:-:S02]  /*84800*/  IMAD.MOV.U32 R216, RZ, RZ, R80 ;  /* 0x000000ffffd87224 */ /* 0x000fc400078e0050 */
[----:B------:R-:W-:Y:S02]  /*84810*/  IMAD.MOV.U32 R217, RZ, RZ, R81 ;  /* 0x000000ffffd97224 */ /* 0x000fe400078e0051 */
[----:B------:R-:W-:Y:S02]  /*84820*/  IMAD.MOV.U32 R80, RZ, RZ, R23 ;  /* 0x000000ffff507224 */ /* 0x000fe400078e0017 */
[----:B------:R-:W2:Y:S01]  /*84830*/  LDL.LU R23, [R1+0x375c] ;  /* 0x00375c0001177983 */ /* 0x000ea20000300800 */
[----:B------:R-:W-:Y:S01]  /*84840*/  HMMA.1688.F32.TF32 R228, R236, R56, R228 ;  /* 0x00000038ece4723c */ /* 0x000fe200000810e4 */
[----:B------:R-:W-:Y:S02]  /*84850*/  IMAD.MOV.U32 R81, RZ, RZ, R22 ;  /* 0x000000ffff517224 */ /* 0x000fe400078e0016 */
[----:B------:R-:W3:Y:S01]  /*84860*/  LDL.LU R22, [R1+0x3758] ;  /* 0x0037580001167983 */ /* 0x000ee20000300800 */
[----:B------:R-:W-:-:S03]  /*84870*/  IMAD.MOV.U32 R218, RZ, RZ, R84 ;  /* 0x000000ffffda7224 */ /* 0x000fc600078e0054 */
[----:B------:R-:W-:Y:S02]  /*84880*/  IMAD.MOV.U32 R57, RZ, RZ, R82 ;  /* 0x000000ffff397224 */ /* 0x000fe400078e0052 */
[----:B------:R-:W-:Y:S02]  /*84890*/  IMAD.MOV.U32 R56, RZ, RZ, R83 ;  /* 0x000000ffff387224 */ /* 0x000fe400078e0053 */
[----:B------:R-:W-:Y:S01]  /*848a0*/  IMAD.MOV.U32 R82, RZ, RZ, R27 ;  /* 0x000000ffff527224 */ /* 0x000fe200078e001b */
[----:B------:R-:W-:Y:S01]  /*848b0*/  HMMA.1688.F32.TF32 R224, R236, R52, R224 ;  /* 0x00000034ece0723c */ /* 0x000fe200000810e0 */
[----:B------:R-:W2:Y:S01]  /*848c0*/  LDL.LU R27, [R1+0x3754] ;  /* 0x00375400011b7983 */ /* 0x000ea20000300800 */
[----:B------:R-:W-:Y:S02]  /*848d0*/  IMAD.MOV.U32 R83, RZ, RZ, R26 ;  /* 0x000000ffff537224 */ /* 0x000fe400078e001a */
[----:B------:R-:W-:Y:S01]  /*848e0*/  IMAD.MOV.U32 R219, RZ, RZ, R85 ;  /* 0x000000ffffdb7224 */ /* 0x000fe200078e0055 */
[----:B------:R-:W2:Y:S01]  /*848f0*/  LDL.LU R26, [R1+0x3750] ;  /* 0x00375000011a7983 */ /* 0x000ea20000300800 */
[----:B------:R-:W-:-:S02]  /*84900*/  IMAD.MOV.U32 R84, RZ, RZ, R63 ;  /* 0x000000ffff547224 */ /* 0x000fc400078e003f */
[----:B------:R-:W-:Y:S01]  /*84910*/  IMAD.MOV.U32 R53, RZ, RZ, R86 ;  /* 0x000000ffff357224 */ /* 0x000fe200078e0056 */
[----:B------:R-:W2:Y:S01]  /*84920*/  LDL.LU R63, [R1+0x374c] ;  /* 0x00374c00013f7983 */ /* 0x000ea20000300800 */
[----:B------:R-:W-:Y:S02]  /*84930*/  IMAD.MOV.U32 R85, RZ, RZ, R62 ;  /* 0x000000ffff557224 */ /* 0x000fe400078e003e */
[----:B------:R-:W-:Y:S01]  /*84940*/  IMAD.MOV.U32 R52, RZ, RZ, R87 ;  /* 0x000000ffff347224 */ /* 0x000fe200078e0057 */
[----:B------:R-:W3:Y:S01]  /*84950*/  LDL.LU R62, [R1+0x3748] ;  /* 0x00374800013e7983 */ /* 0x000ee20000300800 */
[----:B------:R-:W-:Y:S01]  /*84960*/  IMAD.MOV.U32 R86, RZ, RZ, R67 ;  /* 0x000000ffff567224 */ /* 0x000fe200078e0043 */
[----:B------:R-:W-:Y:S01]  /*84970*/  HMMA.1688.F32.TF32 R92, R172, R44, R92 ;  /* 0x0000002cac5c723c */ /* 0x000fe2000008105c */
[----:B------:R-:W-:Y:S01]  /*84980*/  IMAD.MOV.U32 R49, RZ, RZ, R88 ;  /* 0x000000ffff317224 */ /* 0x000fe200078e0058 */
[----:B------:R-:W3:Y:S01]  /*84990*/  LDL.LU R67, [R1+0x3744] ;  /* 0x0037440001437983 */ /* 0x000ee20000300800 */
[----:B------:R-:W-:-:S02]  /*849a0*/  IMAD.MOV.U32 R87, RZ, RZ, R66 ;  /* 0x000000ffff577224 */ /* 0x000fc400078e0042 */
[----:B------:R-:W-:Y:S01]  /*849b0*/  IMAD.MOV.U32 R48, RZ, RZ, R89 ;  /* 0x000000ffff307224 */ /* 0x000fe200078e0059 */
[----:B------:R-:W3:Y:S01]  /*849c0*/  LDL.LU R66, [R1+0x3740] ;  /* 0x0037400001427983 */ /* 0x000ee20000300800 */
[----:B------:R-:W-:Y:S02]  /*849d0*/  IMAD.MOV.U32 R88, RZ, RZ, R47 ;  /* 0x000000ffff587224 */ /* 0x000fe400078e002f */
[----:B------:R-:W-:Y:S01]  /*849e0*/  IMAD.MOV.U32 R45, RZ, RZ, R90 ;  /* 0x000000ffff2d7224 */ /* 0x000fe200078e005a */
[----:B------:R-:W3:Y:S01]  /*849f0*/  LDL.LU R47, [R1+0x373c] ;  /* 0x00373c00012f7983 */ /* 0x000ee20000300800 */
[----:B------:R-:W-:Y:S02]  /*84a00*/  IMAD.MOV.U32 R89, RZ, RZ, R46 ;  /* 0x000000ffff597224 */ /* 0x000fe400078e002e */
        /* <DEDUP_REMOVED lines=20> */
[----:B------:R-:W-:-:S03]  /*84b50*/  IMAD.MOV.U32 R102, RZ, RZ, R43 ;  /* 0x000000ffff667224 */ /* 0x000fc600078e002b */
[----:B------:R-:W3:Y:S01]  /*84b60*/  LDL.LU R39, [R1+0x371c] ;  /* 0x00371c0001277983 */ /* 0x000ee20000300800 */
[----:B------:R-:W-:-:S03]  /*84b70*/  IMAD.MOV.U32 R103, RZ, RZ, R42 ;  /* 0x000000ffff677224 */ /* 0x000fc600078e002a */
[----:B------:R-:W3:Y:S04]  /*84b80*/  LDL.LU R38, [R1+0x3718] ;  /* 0x0037180001267983 */ /* 0x000ee80000300800 */
[----:B------:R-:W3:Y:S04]  /*84b90*/  LDL.LU R43, [R1+0x3714] ;  /* 0x00371400012b7983 */ /* 0x000ee80000300800 */
[----:B------:R-:W3:Y:S01]  /*84ba0*/  LDL.LU R42, [R1+0x3710] ;  /* 0x00371000012a7983 */ /* 0x000ee20000300800 */
[----:B----4-:R-:W-:Y:S02]  /*84bb0*/  IMAD.MOV.U32 R107, RZ, RZ, R58 ;  /* 0x000000ffff6b7224 */ /* 0x010fe400078e003a */
[----:B------:R-:W-:-:S02]  /*84bc0*/  IMAD.MOV.U32 R106, RZ, RZ, R59 ;  /* 0x000000ffff6a7224 */ /* 0x000fc400078e003b */
[----:B------:R-:W-:Y:S02]  /*84bd0*/  IMAD.MOV.U32 R105, RZ, RZ, R54 ;  /* 0x000000ffff697224 */ /* 0x000fe400078e0036 */
[----:B------:R-:W-:Y:S02]  /*84be0*/  IMAD.MOV.U32 R104, RZ, RZ, R55 ;  /* 0x000000ffff687224 */ /* 0x000fe400078e0037 */
[----:B------:R-:W4:Y:S04]  /*84bf0*/  LDL.LU R55, [R1+0x370c] ;  /* 0x00370c0001377983 */ /* 0x000f280000300800 */
[----:B------:R-:W4:Y:S04]  /*84c00*/  LDL.LU R54, [R1+0x3708] ;  /* 0x0037080001367983 */ /* 0x000f280000300800 */
[----:B------:R-:W4:Y:S04]  /*84c10*/  LDL.LU R59, [R1+0x3704] ;  /* 0x00370400013b7983 */ /* 0x000f280000300800 */
[----:B------:R-:W4:Y:S01]  /*84c20*/  LDL.LU R58, [R1+0x3700] ;  /* 0x00370000013a7983 */ /* 0x000f220000300800 */
[----:B------:R-:W-:Y:S01]  /*84c30*/  HMMA.1688.F32.TF32 R76, R172, R60, R76 ;  /* 0x0000003cac4c723c */ /* 0x000fe2000008104c */
[----:B------:R-:W-:-:S02]  /*84c40*/  IMAD.MOV.U32 R212, RZ, RZ, R92 ;  /* 0x000000ffffd47224 */ /* 0x000fc400078e005c */
[----:B------:R-:W-:Y:S02]  /*84c50*/  IMAD.MOV.U32 R213, RZ, RZ, R93 ;  /* 0x000000ffffd57224 */ /* 0x000fe400078e005d */
[----:B------:R-:W-:Y:S02]  /*84c60*/  IMAD.MOV.U32 R92, RZ, RZ, R18 ;  /* 0x000000ffff5c7224 */ /* 0x000fe400078e0012 */
[----:B------:R-:W-:Y:S02]  /*84c70*/  IMAD.MOV.U32 R214, RZ, RZ, R94 ;  /* 0x000000ffffd67224 */ /* 0x000fe400078e005e */
[----:B------:R-:W-:Y:S02]  /*84c80*/  IMAD.MOV.U32 R93, RZ, RZ, R19 ;  /* 0x000000ffff5d7224 */ /* 0x000fe400078e0013 */
[----:B------:R-:W-:Y:S02]  /*84c90*/  IMAD.MOV.U32 R215, RZ, RZ, R95 ;  /* 0x000000ffffd77224 */ /* 0x000fe400078e005f */
[----:B--2---:R-:W-:-:S02]  /*84ca0*/  IMAD.MOV.U32 R115, RZ, RZ, R63 ;  /* 0x000000ffff737224 */ /* 0x004fc400078e003f */
[----:B---3--:R-:W-:Y:S02]  /*84cb0*/  IMAD.MOV.U32 R114, RZ, RZ, R62 ;  /* 0x000000ffff727224 */ /* 0x008fe400078e003e */
[----:B------:R-:W-:Y:S02]  /*84cc0*/  IMAD.MOV.U32 R113, RZ, RZ, R67 ;  /* 0x000000ffff717224 */ /* 0x000fe400078e0043 */
[----:B------:R-:W-:Y:S02]  /*84cd0*/  IMAD.MOV.U32 R112, RZ, RZ, R66 ;  /* 0x000000ffff707224 */ /* 0x000fe400078e0042 */
[----:B------:R-:W2:Y:S04]  /*84ce0*/  LDL.LU R66, [R1+0x36fc] ;  /* 0x0036fc0001427983 */ /* 0x000ea80000300800 */
[----:B------:R-:W2:Y:S04]  /*84cf0*/  LDL.LU R67, [R1+0x36f8] ;  /* 0x0036f80001437983 */ /* 0x000ea80000300800 */
[----:B------:R-:W3:Y:S04]  /*84d00*/  LDL.LU R62, [R1+0x36f4] ;  /* 0x0036f400013e7983 */ /* 0x000ee80000300800 */
[----:B------:R-:W3:Y:S04]  /*84d10*/  LDL.LU R63, [R1+0x36f0] ;  /* 0x0036f000013f7983 */ /* 0x000ee80000300800 */
[----:B------:R-:W2:Y:S04]  /*84d20*/  LDL.LU R132, [R1+0x100] ;  /* 0x0001000001847983 */ /* 0x000ea80000300800 */
[----:B------:R-:W2:Y:S04]  /*84d30*/  LDL.LU R133, [R1+0x104] ;  /* 0x0001040001857983 */ /* 0x000ea80000300800 */
[----:B------:R-:W2:Y:S04]  /*84d40*/  LDL.LU R134, [R1+0x108] ;  /* 0x0001080001867983 */ /* 0x000ea80000300800 */
[----:B------:R-:W2:Y:S01]  /*84d50*/  LDL.LU R135, [R1+0x10c] ;  /* 0x00010c0001877983 */ /* 0x000ea20000300800 */
        /* <DEDUP_REMOVED lines=20> */
[----:B------:R-:W-:Y:S01]  /*84ea0*/  MOV R77, R10 ;  /* 0x0000000a004d7202 */ /* 0x000fe20000000f00 */
[----:B------:R-:W-:Y:S02]  /*84eb0*/  IMAD.MOV.U32 R76, RZ, RZ, R7 ;  /* 0x000000ffff4c7224 */ /* 0x000fe400078e0007 */
[----:B------:R-:W-:Y:S02]  /*84ec0*/  IMAD.MOV.U32 R222, RZ, RZ, R78 ;  /* 0x000000ffffde7224 */ /* 0x000fe400078e004e */
[----:B------:R-:W-:Y:S02]  /*84ed0*/  IMAD.MOV.U32 R223, RZ, RZ, R79 ;  /* 0x000000ffffdf7224 */ /* 0x000fe400078e004f */
[----:B------:R-:W-:Y:S02]  /*84ee0*/  IMAD.MOV.U32 R78, RZ, RZ, R11 ;  /* 0x000000ffff4e7224 */ /* 0x000fe400078e000b */
[----:B------:R-:W-:-:S02]  /*84ef0*/  IMAD.MOV.U32 R79, RZ, RZ, R15 ;  /* 0x000000ffff4f7224 */ /* 0x000fc400078e000f */
[----:B----4-:R-:W-:Y:S02]  /*84f00*/  IMAD.MOV.U32 R131, RZ, RZ, R55 ;  /* 0x000000ffff837224 */ /* 0x010fe400078e0037 */
[----:B------:R-:W-:Y:S02]  /*84f10*/  IMAD.MOV.U32 R130, RZ, RZ, R54 ;  /* 0x000000ffff827224 */ /* 0x000fe400078e0036 */
[----:B------:R-:W-:Y:S02]  /*84f20*/  IMAD.MOV.U32 R129, RZ, RZ, R59 ;  /* 0x000000ffff817224 */ /* 0x000fe400078e003b */
[----:B------:R-:W-:Y:S02]  /*84f30*/  IMAD.MOV.U32 R128, RZ, RZ, R58 ;  /* 0x000000ffff807224 */ /* 0x000fe400078e003a */
        /* <DEDUP_REMOVED lines=34> */
[----:B------:R-:W2:Y:S02]  /*85160*/  LDS R251, [R2+0x109800] ;  /* 0x1098000002fb7984 */ /* 0x000ea40000000800 */
[----:B--2---:R-:W-:Y:S08]  /*85170*/  HMMA.1688.F32.TF32 R72, R248, R66, R72 ;  /* 0x00000042f848723c */ /* 0x004ff00000081048 */
[----:B------:R-:W-:Y:S01]  /*85180*/  HMMA.1688.F32.TF32 R244, R172, R8, R244 ;  /* 0x00000008acf4723c */ /* 0x000fe200000810f4 */
[----:B------:R-:W-:Y:S04]  /*85190*/  LDS R172, [R3+0x109000] ;  /* 0x1090000003ac7984 */ /* 0x000fe80000000800 */
        /* <DEDUP_REMOVED lines=23> */
[C---:B----4-:R-:W-:Y:S01]  /*85310*/  HMMA.1688.F32.TF32 R84, R248.reuse, R58, R80 ;  /* 0x0000003af854723c */ /* 0x050fe20000081050 */
        /* <DEDUP_REMOVED lines=28> */
[----:B--2---:R-:W2:Y:S04]  /*854e0*/  LDL.LU R84, [R1+0x460] ;  /* 0x0004600001547983 */ /* 0x004ea80000300800 */
[----:B------:R-:W2:Y:S04]  /*854f0*/  LDL.LU R85, [R1+0x464] ;  /* 0x0004640001557983 */ /* 0x000ea80000300800 */
[----:B---3--:R-:W2:Y:S04]  /*85500*/  LDL.LU R86, [R1+0x468] ;  /* 0x0004680001567983 */ /* 0x008ea80000300800 */
[----:B------:R-:W2:Y:S01]  /*85510*/  LDL.LU R87, [R1+0x46c] ;  /* 0x00046c0001577983 */ /* 0x000ea20000300800 */
[----:B------:R-:W-:Y:S03]  /*85520*/  HMMA.1688.F32.TF32 R132, R248, R6, R132 ;  /* 0x00000006f884723c */ /* 0x000fe60000081084 */
        /* <DEDUP_REMOVED lines=47> */
[----:B------:R-:W2:Y:S01]  /*85820*/  LDL.LU R151, [R1+0x20c] ;  /* 0x00020c0001977983 */ /* 0x000ea20000300800 */
[----:B------:R-:W-:Y:S03]  /*85830*/  HMMA.1688.F32.TF32 R128, R248, R10, R128 ;  /* 0x0000000af880723c */ /* 0x000fe60000081080 */
[----:B------:R-:W3:Y:S04]  /*85840*/  LDL.LU R140, [R1+0x1d0] ;  /* 0x0001d000018c7983 */ /* 0x000ee80000300800 */
[----:B------:R-:W3:Y:S04]  /*85850*/  LDL.LU R141, [R1+0x1d4] ;  /* 0x0001d400018d7983 */ /* 0x000ee80000300800 */
[----:B------:R-:W3:Y:S04]  /*85860*/  LDL.LU R142, [R1+0x1d8] ;  /* 0x0001d800018e7983 */ /* 0x000ee80000300800 */
[----:B------:R-:W3:Y:S04]  /*85870*/  LDL.LU R143, [R1+0x1dc] ;  /* 0x0001dc00018f7983 */ /* 0x000ee80000300800 */
[----:B------:R-:W3:Y:S04]  /*85880*/  LDL.LU R144, [R1+0x1e0] ;  /* 0x0001e00001907983 */ /* 0x000ee80000300800 */
        /* <DEDUP_REMOVED lines=30> */
[----:B------:R-:W1:Y:S01]  /*85a70*/  LDS R251, [R2+0x109880] ;  /* 0x1098800002fb7984 */ /* 0x000e620000000800 */
[C---:B--2---:R-:W-:Y:S11]  /*85a80*/  HMMA.1688.F32.TF32 R148, R172.reuse, R6, R148 ;  /* 0x00000006ac94723c */ /* 0x044ff60000081094 */
[----:B------:R-:W-:Y:S11]  /*85a90*/  @!UPT UIADD3 URZ, URZ, URZ, URZ ;  /* 0x0000003f3f3ff290 */ /* 0x000ff6000fffe03f */
[----:B------:R-:W-:Y:S01]  /*85aa0*/  @!UPT UIADD3 URZ, URZ, URZ, URZ ;  /* 0x0000003f3f3ff290 */ /* 0x000fe2000fffe03f */
        /* <DEDUP_REMOVED lines=9> */
[----:B------:R-:W2:Y:S01]  /*85b40*/  LDL.LU R75, [R1+0x43c] ;  /* 0x00043c00014b7983 */ /* 0x000ea20000300800 */
[C---:B---3--:R-:W-:Y:S08]  /*85b50*/  HMMA.1688.F32.TF32 R144, R172.reuse, R14, R144 ;  /* 0x0000000eac90723c */ /* 0x048ff00000081090 */
        /* <DEDUP_REMOVED lines=16> */
[C---:B----4-:R-:W-:Y:S01]  /*85c60*/  HMMA.1688.F32.TF32 R96, R172.reuse, R62, R96 ;  /* 0x0000003eac60723c */ /* 0x050fe20000081060 */
[----:B------:R-:W-:Y:S04]  /*85c70*/  STL.64 [R1+0x5d8], R138 ;  /* 0x0005d88a01007387 */ /* 0x000fe80000100a00 */
[----:B------:R-:W-:Y:S03]  /*85c80*/  STL.64 [R1+0x5c0], R132 ;  /* 0x0005c08401007387 */ /* 0x000fe60000100a00 */
        /* <DEDUP_REMOVED lines=32> */
[----:B------:R-:W-:Y:S04]  /*85e90*/  STL.64 [R1+0x7f0], R80 ;  /* 0x0007f05001007387 */ /* 0x000fe80000100a00 */
[----:B------:R-:W-:Y:S04]  /*85ea0*/  STL.64 [R1+0x7f8], R82 ;  /* 0x0007f85201007387 */ /* 0x000fe80000100a00 */
[----:B------:R1:W-:Y:S04]  /*85eb0*/  STL.64 [R1+0x7e8], R78 ;  /* 0x0007e84e01007387 */ /* 0x0003e80000100a00 */
[----:B------:R-:W3:Y:S04]  /*85ec0*/  LDL.LU R76, [R1+0x2c0] ;  /* 0x0002c000014c7983 */ /* 0x000ee80000300800 */
[----:B------:R-:W3:Y:S04]  /*85ed0*/  LDL.LU R77, [R1+0x2c4] ;  /* 0x0002c400014d7983 */ /* 0x000ee80000300800 */
[----:B-1----:R-:W3:Y:S04]  /*85ee0*/  LDL.LU R78, [R1+0x2c8] ;  /* 0x0002c800014e7983 */ /* 0x002ee80000300800 */
[----:B------:R-:W3:Y:S04]  /*85ef0*/  LDL.LU R79, [R1+0x2cc] ;  /* 0x0002cc00014f7983 */ /* 0x000ee80000300800 */
[----:B------:R-:W-:Y:S04]  /*85f00*/  STL [R1+0x343c], R37 ;  /* 0x00343c2501007387 */ /* 0x000fe80000100800 */
[----:B------:R-:W-:Y:S04]  /*85f10*/  STL [R1+0x3438], R36 ;  /* 0x0034382401007387 */ /* 0x000fe80000100800 */
[----:B------:R-:W-:Y:S04]  /*85f20*/  LDS R172, [R3+0x109080] ;  /* 0x1090800003ac7984 */ /* 0x000fe80000000800 */
[----:B------:R-:W-:Y:S04]  /*85f30*/  LDS R174, [R3+0x109880] ;  /* 0x1098800003ae7984 */ /* 0x000fe80000000800 */
[----:B------:R-:W-:Y:S04]  /*85f40*/  LDS R173, [R252+0x109080] ;  /* 0x10908000fcad7984 */ /* 0x000fe80000000800 */
[----:B------:R-:W1:Y:S01]  /*85f50*/  LDS R175, [R252+0x109880] ;  /* 0x10988000fcaf7984 */ /* 0x000e620000000800 */
[----:B--2---:R-:W-:Y:S11]  /*85f60*/  HMMA.1688.F32.TF32 R72, R248, R22, R72 ;  /* 0x00000016f848723c */ /* 0x004ff60000081048 */
[----:B------:R-:W-:Y:S11]  /*85f70*/  @!UPT UIADD3 URZ, URZ, URZ, URZ ;  /* 0x0000003f3f3ff290 */ /* 0x000ff6000fffe03f */
[----:B------:R-:W-:Y:S01]  /*85f80*/  @!UPT UIADD3 URZ, URZ, URZ, URZ ;  /* 0x0000003f3f3ff290 */ /* 0x000fe2000fffe03f */
        /* <DEDUP_REMOVED lines=17> */
[----:B--2---:R-:W4:Y:S04]  /*860a0*/  LDL.LU R74, [R1+0x2b8] ;  /* 0x0002b800014a7983 */ /* 0x004f280000300800 */
        /* <DEDUP_REMOVED lines=19> */
[C---:B---3--:R-:W-:Y:S11]  /*861e0*/  HMMA.1688.F32.TF32 R76, R248.reuse, R26, R76 ;  /* 0x0000001af84c723c */ /* 0x048ff6000008104c */
        /* <DEDUP_REMOVED lines=9> */
[----:B------:R-:W2:Y:S04]  /*86280*/  LDL.LU R79, [R1+0x23c] ;  /* 0x00023c00014f7983 */ /* 0x000ea80000300800 */
[----:B------:R-:W-:Y:S04]  /*86290*/  STL [R1+0x3454], R36 ;  /* 0x0034542401007387 */ /* 0x000fe80000100800 */
[----:B------:R-:W-:Y:S04]  /*862a0*/  STL [R1+0x3450], R37 ;  /* 0x0034502501007387 */ /* 0x000fe80000100800 */
[----:B------:R-:W-:Y:S04]  /*862b0*/  STL [R1+0x344c], R61 ;  /* 0x00344c3d01007387 */ /* 0x000fe80000100800 */
[----:B------:R-:W-:Y:S01]  /*862c0*/  STL [R1+0x3448], R60 ;  /* 0x0034483c01007387 */ /* 0x000fe20000100800 */
[C---:B----4-:R-:W-:Y:S11]  /*862d0*/  HMMA.1688.F32.TF32 R72, R248.reuse, R30, R72 ;  /* 0x0000001ef848723c */ /* 0x050ff60000081048 */
[----:B------:R-:W-:Y:S11]  /*862e0*/  @!UPT UIADD3 URZ, URZ, URZ, URZ ;  /* 0x0000003f3f3ff290 */ /* 0x000ff6000fffe03f */
[----:B------:R-:W-:Y:S01]  /*862f0*/  @!UPT UIADD3 URZ, URZ, URZ, URZ ;  /* 0x0000003f3f3ff290 */ /* 0x000fe2000fffe03f */
[----:B------:R4:W-:Y:S01]  /*86300*/  STL.64 [R1+0x7b8], R74 ;  /* 0x0007b84a01007387 */ /* 0x0009e20000100a00 */
[----:B------:R-:W-:Y:S02]  /*86310*/  IMAD.MOV.U32 R64, RZ, RZ, R72 ;  /* 0x000000ffff407224 */ /* 0x000fe400078e0048 */
[----:B------:R-:W-:Y:S01]  /*86320*/  IMAD.MOV.U32 R65, RZ, RZ, R73 ;  /* 0x000000ffff417224 */ /* 0x000fe200078e0049 */
[----:B------:R-:W3:Y:S04]  /*86330*/  LDL.LU R72, [R1+0x220] ;  /* 0x0002200001487983 */ /* 0x000ee80000300800 */
[----:B------:R-:W3:Y:S04]  /*86340*/  LDL.LU R73, [R1+0x224] ;  /* 0x0002240001497983 */ /* 0x000ee80000300800 */
[----:B----4-:R-:W3:Y:S04]  /*86350*/  LDL.LU R74, [R1+0x228] ;  /* 0x00022800014a7983 */ /* 0x010ee80000300800 */
[----:B------:R-:W3:Y:S01]  /*86360*/  LDL.LU R75, [R1+0x22c] ;  /* 0x00022c00014b7983 */ /* 0x000ee20000300800 */
[C---:B--2---:R-:W-:Y:S08]  /*86370*/  HMMA.1688.F32.TF32 R104, R248.reuse, R34, R104 ;  /* 0x00000022f868723c */ /* 0x044ff00000081068 */
[C---:B------:R-:W-:Y:S08]  /*86380*/  HMMA.1688.F32.TF32 R100, R248.reuse, R38, R100 ;  /* 0x00000026f864723c */ /* 0x040ff00000081064 */
[C---:B------:R-:W-:Y:S08]  /*86390*/  HMMA.1688.F32.TF32 R88, R248.reuse, R50, R88 ;  /* 0x00000032f858723c */ /* 0x040ff00000081058 */
[C---:B------:R-:W-:Y:S08]  /*863a0*/  HMMA.1688.F32.TF32 R96, R248.reuse, R42, R96 ;  /* 0x0000002af860723c */ /* 0x040ff00000081060 */
[C---:B------:R-:W-:Y:S01]  /*863b0*/  HMMA.1688.F32.TF32 R92, R248.reuse, R46, R92 ;  /* 0x0000002ef85c723c */ /* 0x040fe2000008105c */
[----:B------:R2:W-:Y:S04]  /*863c0*/  STL [R1+0x345c], R65 ;  /* 0x00345c4101007387 */ /* 0x0005e80000100800 */
[----:B------:R4:W-:Y:S04]  /*863d0*/  STL [R1+0x3458], R64 ;  /* 0x0034584001007387 */ /* 0x0009e80000100800 */
[----:B------:R-:W-:Y:S01]  /*863e0*/  STL.64 [R1+0x7a0], R104 ;  /* 0x0007a06801007387 */ /* 0x000fe20000100a00 */
[----:B------:R-:W-:Y:S01]  /*863f0*/  HMMA.1688.F32.TF32 R80, R248, R58, R80 ;  /* 0x0000003af850723c */ /* 0x000fe20000081050 */
[----:B------:R-:W-:-:S02]  /*86400*/  IMAD.MOV.U32 R40, RZ, RZ, R91 ;  /* 0x000000ffff287224 */ /* 0x000fc400078e005b */
[----:B------:R-:W-:Y:S01]  /*86410*/  STL.64 [R1+0x7a8], R106 ;  /* 0x0007a86a01007387 */ /* 0x000fe20000100a00 */
[----:B------:R-:W-:-:S03]  /*86420*/  IMAD.MOV.U32 R41, RZ, RZ, R90 ;  /* 0x000000ffff297224 */ /* 0x000fc600078e005a */
[----:B------:R-:W-:Y:S01]  /*86430*/  STL.64 [R1+0x790], R100 ;  /* 0x0007906401007387 */ /* 0x000fe20000100a00 */
[----:B------:R-:W-:-:S03]  /*86440*/  IMAD.MOV.U32 R61, RZ, RZ, R88 ;  /* 0x000000ffff3d7224 */ /* 0x000fc600078e0058 */
[----:B------:R-:W-:Y:S01]  /*86450*/  STL.64 [R1+0x798], R102 ;  /* 0x0007986601007387 */ /* 0x000fe20000100a00 */
[----:B------:R-:W-:Y:S01]  /*86460*/  IMAD.MOV.U32 R60, RZ, RZ, R89 ;  /* 0x000000ffff3c7224 */ /* 0x000fe200078e0059 */
[----:B------:R-:W-:Y:S02]  /*86470*/  HMMA.1688.F32.TF32 R84, R248, R54, R84 ;  /* 0x00000036f854723c */ /* 0x000fe40000081054 */
[----:B------:R-:W-:Y:S04]  /*86480*/  STL.64 [R1+0x780], R96 ;  /* 0x0007806001007387 */ /* 0x000fe80000100a00 */
[----:B------:R-:W-:Y:S04]  /*86490*/  STL.64 [R1+0x788], R98 ;  /* 0x0007886201007387 */ /* 0x000fe80000100a00 */
[----:B------:R-:W-:Y:S04]  /*864a0*/  STL.64 [R1+0x770], R92 ;  /* 0x0007705c01007387 */ /* 0x000fe80000100a00 */
[----:B------:R-:W-:Y:S04]  /*864b0*/  STL.64 [R1+0x778], R94 ;  /* 0x0007785e01007387 */ /* 0x000fe80000100a00 */
[----:B------:R1:W-:Y:S04]  /*864c0*/  STL [R1+0x346c], R40 ;  /* 0x00346c2801007387 */ /* 0x0003e80000100800 */
[----:B------:R1:W-:Y:S04]  /*864d0*/  STL [R1+0x3468], R41 ;  /* 0x0034682901007387 */ /* 0x0003e80000100800 */
[----:B------:R1:W-:Y:S04]  /*864e0*/  STL [R1+0x3464], R61 ;  /* 0x0034643d01007387 */ /* 0x0003e80000100800 */
[----:B------:R1:W-:Y:S01]  /*864f0*/  STL [R1+0x3460], R60 ;  /* 0x0034603c01007387 */ /* 0x0003e20000100800 */
[----:B------:R-:W-:-:S02]  /*86500*/  IMAD.MOV.U32 R37, RZ, RZ, R83 ;  /* 0x000000ffff257224 */ /* 0x000fc400078e0053 */
[----:B------:R-:W-:Y:S01]  /*86510*/  IMAD.MOV.U32 R36, RZ, RZ, R82 ;  /* 0x000000ffff247224 */ /* 0x000fe200078e0052 */
[----:B------:R-:W-:Y:S01]  /*86520*/  STL.64 [R1+0x750], R84 ;  /* 0x0007505401007387 */ /* 0x000fe20000100a00 */
[----:B--2---:R-:W-:Y:S02]  /*86530*/  IMAD.MOV.U32 R65, RZ, RZ, R80 ;  /* 0x000000ffff417224 */ /* 0x004fe400078e0050 */
[----:B----4-:R-:W-:Y:S01]  /*86540*/  IMAD.MOV.U32 R64, RZ, RZ, R81 ;  /* 0x000000ffff407224 */ /* 0x010fe200078e0051 */
[----:B------:R-:W-:Y:S04]  /*86550*/  STL.64 [R1+0x758], R86 ;  /* 0x0007585601007387 */ /* 0x000fe80000100a00 */
[----:B------:R-:W-:Y:S04]  /*86560*/  STL [R1+0x347c], R37 ;  /* 0x00347c2501007387 */ /* 0x000fe80000100800 */
[----:B------:R-:W-:Y:S01]  /*86570*/  STL [R1+0x3478], R36 ;  /* 0x0034782401007387 */ /* 0x000fe20000100800 */
[C---:B------:R-:W-:Y:S03]  /*86580*/  HMMA.1688.F32.TF32 R76, R248.reuse, R62, R76 ;  /* 0x0000003ef84c723c */ /* 0x040fe6000008104c */
[----:B------:R-:W-:Y:S11]  /*86590*/  STL [R1+0x3474], R65 ;  /* 0x0034744101007387 */ /* 0x000ff60000100800 */
[----:B------:R-:W-:Y:S10]  /*865a0*/  @!UPT UIADD3 URZ, URZ, URZ, URZ ;  /* 0x0000003f3f3ff290 */ /* 0x000ff4000fffe03f */
[----:B-1----:R-:W-:Y:S02]  /*865b0*/  IMAD.MOV.U32 R40, RZ, RZ, R76 ;  /* 0x000000ffff287224 */ /* 0x002fe400078e004c */
[----:B------:R-:W-:Y:S02]  /*865c0*/  IMAD.MOV.U32 R41, RZ, RZ, R77 ;  /* 0x000000ffff297224 */ /* 0x000fe400078e004d */
[----:B------:R-:W-:Y:S02]  /*865d0*/  IMAD.MOV.U32 R61, RZ, RZ, R78 ;  /* 0x000000ffff3d7224 */ /* 0x000fe400078e004e */
[----:B------:R-:W-:Y:S01]  /*865e0*/  IMAD.MOV.U32 R60, RZ, RZ, R79 ;  /* 0x000000ffff3c7224 */ /* 0x000fe200078e004f */
[----:B------:R-:W-:Y:S01]  /*865f0*/  STL [R1+0x3470], R64 ;  /* 0x0034704001007387 */ /* 0x000fe20000100800 */
[----:B---3--:R-:W-:Y:S03]  /*86600*/  HMMA.1688.F32.TF32 R76, R248, R66, R72 ;  /* 0x00000042f84c723c */ /* 0x008fe60000081048 */
[----:B------:R-:W2:Y:S04]  /*86610*/  LDL.LU R72, [R1+0x2e0] ;  /* 0x0002e00001487983 */ /* 0x000ea80000300800 */
[----:B------:R-:W-:Y:S04]  /*86620*/  LDS R248, [R0+0x109100] ;  /* 0x1091000000f87984 */ /* 0x000fe80000000800 */
[----:B------:R-:W-:Y:S04]  /*86630*/  LDS R250, [R0+0x109900] ;  /* 0x1099000000fa7984 */ /* 0x000fe80000000800 */
[----:B------:R-:W-:Y:S04]  /*86640*/  LDS R249, [R2+0x109100] ;  /* 0x1091000002f97984 */ /* 0x000fe80000000800 */
[----:B------:R-:W1:Y:S04]  /*86650*/  LDS R251, [R2+0x109900] ;  /* 0x1099000002fb7984 */ /* 0x000e680000000800 */
[----:B------:R3:W-:Y:S04]  /*86660*/  STL.64 [R1+0x230], R76 ;  /* 0x0002304c01007387 */ /* 0x0007e80000100a00 */
[----:B------:R4:W-:Y:S04]  /*86670*/  STL.64 [R1+0x238], R78 ;  /* 0x0002384e01007387 */ /* 0x0009e80000100a00 */
[----:B------:R-:W2:Y:S04]  /*86680*/  LDL.LU R73, [R1+0x2e4] ;  /* 0x0002e40001497983 */ /* 0x000ea80000300800 */
[----:B------:R-:W2:Y:S01]  /*86690*/  LDL.LU R74, [R1+0x2e8] ;  /* 0x0002e800014a7983 */ /* 0x000ea20000300800 */
[----:B---3--:R-:W-:-:S02]  /*866a0*/  IMAD.MOV.U32 R76, RZ, RZ, R68 ;  /* 0x000000ffff4c7224 */ /* 0x008fc400078e0044 */
[----:B------:R-:W-:Y:S01]  /*866b0*/  IMAD.MOV.U32 R77, RZ, RZ, R70 ;  /* 0x000000ffff4d7224 */ /* 0x000fe200078e0046 */
[----:B------:R-:W2:Y:S01]  /*866c0*/  LDL.LU R75, [R1+0x2ec] ;  /* 0x0002ec00014b7983 */ /* 0x000ea20000300800 */
[----:B----4-:R-:W-:-:S03]  /*866d0*/  IMAD.MOV.U32 R78, RZ, RZ, R71 ;  /* 0x000000ffff4e7224 */ /* 0x010fc600078e0047 */
        /* <DEDUP_REMOVED lines=65> */
[----:B---3--:R-:W-:-:S03]  /*86af0*/  IMAD.MOV.U32 R87, RZ, RZ, R68 ;  /* 0x000000ffff577224 */ /* 0x008fc600078e0044 */
[----:B------:R-:W3:Y:S01]  /*86b00*/  LDL.LU R68, [R1+0x340] ;  /* 0x0003400001447983 */ /* 0x000ee20000300800 */
[----:B----4-:R-:W-:Y:S02]  /*86b10*/  IMAD.MOV.U32 R85, RZ, RZ, R70 ;  /* 0x000000ffff557224 */ /* 0x010fe400078e0046 */
[----:B--2---:R-:W-:Y:S02]  /*86b20*/  IMAD.MOV.U32 R84, RZ, RZ, R71 ;  /* 0x000000ffff547224 */ /* 0x004fe400078e0047 */
[----:B------:R-:W-:Y:S02]  /*86b30*/  IMAD.MOV.U32 R86, RZ, RZ, R69 ;  /* 0x000000ffff567224 */ /* 0x000fe400078e0045 */
[----:B------:R-:W3:Y:S04]  /*86b40*/  LDL.LU R69, [R1+0x344] ;  /* 0x0003440001457983 */ /* 0x000ee80000300800 */
[----:B------:R-:W3:Y:S04]  /*86b50*/  LDL.LU R70, [R1+0x348] ;  /* 0x0003480001467983 */ /* 0x000ee80000300800 */
[----:B------:R-:W3:Y:S04]  /*86b60*/  LDL.LU R71, [R1+0x34c] ;  /* 0x00034c0001477983 */ /* 0x000ee80000300800 */
[----:B------:R-:W2:Y:S04]  /*86b70*/  LDL.LU R88, [R1+0x320] ;  /* 0x0003200001587983 */ /* 0x000ea80000300800 */
[----:B------:R-:W2:Y:S04]  /*86b80*/  LDL.LU R89, [R1+0x324] ;  /* 0x0003240001597983 */ /* 0x000ea80000300800 */
[----:B------:R-:W2:Y:S04]  /*86b90*/  LDL.LU R90, [R1+0x328] ;  /* 0x00032800015a7983 */ /* 0x000ea80000300800 */
[----:B------:R-:W2:Y:S04]  /*86ba0*/  LDL.LU R91, [R1+0x32c] ;  /* 0x00032c00015b7983 */ /* 0x000ea80000300800 */
[----:B------:R-:W1:Y:S04]  /*86bb0*/  LDL.LU R92, [R1+0x330] ;  /* 0x00033000015c7983 */ /* 0x000e680000300800 */
[----:B------:R-:W1:Y:S04]  /*86bc0*/  LDL.LU R93, [R1+0x334] ;  /* 0x00033400015d7983 */ /* 0x000e680000300800 */
[----:B------:R-:W1:Y:S04]  /*86bd0*/  LDL.LU R94, [R1+0x338] ;  /* 0x00033800015e7983 */ /* 0x000e680000300800 */
[----:B------:R-:W1:Y:S01]  /*86be0*/  LDL.LU R95, [R1+0x33c] ;  /* 0x00033c00015f7983 */ /* 0x000e620000300800 */
        /* <DEDUP_REMOVED lines=12> */
[----:B------:R-:W-:-:S02]  /*86cb0*/  IMAD.MOV.U32 R65, RZ, RZ, R150 ;  /* 0x000000ffff417224 */ /* 0x000fc400078e0096 */
[----:B------:R-:W-:Y:S02]  /*86cc0*/  IMAD.MOV.U32 R64, RZ, RZ, R151 ;  /* 0x000000ffff407224 */ /* 0x000fe400078e0097 */
[----:B------:R-:W-:Y:S01]  /*86cd0*/  IMAD.MOV.U32 R37, RZ, RZ, R148 ;  /* 0x000000ffff257224 */ /* 0x000fe200078e0094 */
[----:B------:R-:W4:Y:S01]  /*86ce0*/  LDL.LU.64 R150, [R1+0x3668] ;  /* 0x0036680001967983 */ /* 0x000f220000300a00 */
[----:B------:R-:W-:-:S03]  /*86cf0*/  IMAD.MOV.U32 R36, RZ, RZ, R149 ;  /* 0x000000ffff247224 */ /* 0x000fc600078e0095 */
[----:B------:R-:W4:Y:S01]  /*86d00*/  LDL.LU.64 R148, [R1+0x3660] ;  /* 0x0036600001947983 */ /* 0x000f220000300a00 */
[C---:B------:R-:W-:Y:S03]  /*86d10*/  HMMA.1688.F32.TF32 R124, R172.reuse, R30, R124 ;  /* 0x0000001eac7c723c */ /* 0x040fe6000008107c */
[----:B------:R-:W-:Y:S04]  /*86d20*/  STL.64 [R1+0x1e0], R144 ;  /* 0x0001e09001007387 */ /* 0x000fe80000100a00 */
[----:B------:R3:W-:Y:S04]  /*86d30*/  STL.64 [R1+0x1e8], R146 ;  /* 0x0001e89201007387 */ /* 0x0007e80000100a00 */
[----:B---3--:R-:W3:Y:S04]  /*86d40*/  LDL.LU.64 R146, [R1+0x3658] ;  /* 0x0036580001927983 */ /* 0x008ee80000300a00 */
[----:B------:R-:W3:Y:S04]  /*86d50*/  LDL.LU.64 R144, [R1+0x3650] ;  /* 0x0036500001907983 */ /* 0x000ee80000300a00 */
[----:B------:R-:W-:Y:S04]  /*86d60*/  STL.64 [R1+0x80], R140 ;  /* 0x0000808c01007387 */ /* 0x000fe80000100a00 */
[----:B------:R2:W-:Y:S01]  /*86d70*/  STL.64 [R1+0x88], R142 ;  /* 0x0000888e01007387 */ /* 0x0005e20000100a00 */
[C---:B------:R-:W-:Y:S03]  /*86d80*/  HMMA.1688.F32.TF32 R108, R172.reuse, R46, R108 ;  /* 0x0000002eac6c723c */ /* 0x040fe6000008106c */
[----:B--2---:R-:W2:Y:S04]  /*86d90*/  LDL.LU.64 R142, [R1+0x3648] ;  /* 0x00364800018e7983 */ /* 0x004ea80000300a00 */
        /* <DEDUP_REMOVED lines=50> */
[C---:B------:R-:W-:Y:S08]  /*870c0*/  HMMA.1688.F32.TF32 R92, R248.reuse, R6, R92 ;  /* 0x00000006f85c723c */ /* 0x040ff0000008105c */
[C---:B------:R-:W-:Y:S08]  /*870d0*/  HMMA.1688.F32.TF32 R88, R248.reuse, R10, R88 ;  /* 0x0000000af858723c */ /* 0x040ff00000081058 */
[C---:B------:R-:W-:Y:S08]  /*870e0*/  HMMA.1688.F32.TF32 R84, R248.reuse, R14, R84 ;  /* 0x0000000ef854723c */ /* 0x040ff00000081054 */
[C---:B------:R-:W-:Y:S08]  /*870f0*/  HMMA.1688.F32.TF32 R80, R248.reuse, R18, R80 ;  /* 0x00000012f850723c */ /* 0x040ff00000081050 */
[C---:B------:R-:W-:Y:S08]  /*87100*/  HMMA.1688.F32.TF32 R76, R248.reuse, R22, R76 ;  /* 0x00000016f84c723c */ /* 0x040ff0000008104c */
[----:B------:R-:W-:Y:S08]  /*87110*/  HMMA.1688.F32.TF32 R72, R248, R26, R72 ;  /* 0x0000001af848723c */ /* 0x000ff00000081048 */
[----:B--2---:R-:W-:Y:S01]  /*87120*/  HMMA.1688.F32.TF32 R172, R172, R66, R68 ;  /* 0x00000042acac723c */ /* 0x004fe20000081044 */
        /* <DEDUP_REMOVED lines=11> */
[----:B-1----:R-:W3:Y:S04]  /*871e0*/  LDL.LU.64 R94, [R1+0x3578] ;  /* 0x00357800015e7983 */ /* 0x002ee80000300a00 */
[----:B------:R-:W3:Y:S04]  /*871f0*/  LDL.LU.64 R92, [R1+0x3570] ;  /* 0x00357000015c7983 */ /* 0x000ee80000300a00 */
[----:B------:R-:W-:Y:S04]  /*87200*/  STL.64 [R1+0x450], R88 ;  /* 0x0004505801007387 */ /* 0x000fe80000100a00 */
[----:B------:R1:W-:Y:S04]  /*87210*/  STL.64 [R1+0x458], R90 ;  /* 0x0004585a01007387 */ /* 0x0003e80000100a00 */
[----:B------:R-:W-:Y:S04]  /*87220*/  LDS R173, [R252+0x109100] ;  /* 0x10910000fcad7984 */ /* 0x000fe80000000800 */
[----:B------:R-:W2:Y:S04]  /*87230*/  LDS R175, [R252+0x109900] ;  /* 0x10990000fcaf7984 */ /* 0x000ea80000000800 */
        /* <DEDUP_REMOVED lines=32> */
[C---:B-1----:R-:W-:Y:S08]  /*87440*/  HMMA.1688.F32.TF32 R72, R248.reuse, R46, R84 ;  /* 0x0000002ef848723c */ /* 0x042ff00000081054 */
[C---:B--2---:R-:W-:Y:S01]  /*87450*/  HMMA.1688.F32.TF32 R76, R248.reuse, R50, R88 ;  /* 0x00000032f84c723c */ /* 0x044fe20000081058 */
[----:B------:R-:W-:Y:S04]  /*87460*/  STL.64 [R1+0x2f0], R68 ;  /* 0x0002f04401007387 */ /* 0x000fe80000100a00 */
[----:B------:R1:W-:Y:S10]  /*87470*/  STL.64 [R1+0x2f8], R70 ;  /* 0x0002f84601007387 */ /* 0x0003f40000100a00 */
        /* <DEDUP_REMOVED lines=10> */
[----:B-1----:R-:W-:Y:S03]  /*87520*/  HMMA.1688.F32.TF32 R68, R248, R66, R104 ;  /* 0x00000042f844723c */ /* 0x002fe60000081068 */
[----:B------:R-:W-:Y:S04]  /*87530*/  STL.64 [R1+0x328], R74 ;  /* 0x0003284a01007387 */ /* 0x000fe80000100a00 */
[----:B------:R-:W-:Y:S04]  /*87540*/  STL.64 [R1+0x310], R76 ;  /* 0x0003104c01007387 */ /* 0x000fe80000100a00 */
[----:B------:R1:W-:Y:S01]  /*87550*/  STL.64 [R1+0x318], R78 ;  /* 0x0003184e01007387 */ /* 0x0003e20000100a00 */
[C---:B------:R-:W-:Y:S03]  /*87560*/  HMMA.1688.F32.TF32 R84, R172.reuse, R10, R112 ;  /* 0x0000000aac54723c */ /* 0x040fe60000081070 */
[----:B------:R-:W-:Y:S04]  /*87570*/  LDS R72, [R0+0x109180] ;  /* 0x1091800000487984 */ /* 0x000fe80000000800 */
[----:B------:R-:W-:Y:S01]  /*87580*/  LDS R74, [R0+0x109980] ;  /* 0x10998000004a7984 */ /* 0x000fe20000000800 */
[C---:B-1----:R-:W-:Y:S03]  /*87590*/  HMMA.1688.F32.TF32 R76, R172.reuse, R6, R108 ;  /* 0x00000006ac4c723c */ /* 0x042fe6000008106c */
[----:B------:R-:W-:Y:S04]  /*875a0*/  STL.64 [R1+0x2e0], R68 ;  /* 0x0002e04401007387 */ /* 0x000fe80000100a00 */
[----:B------:R-:W-:Y:S01]  /*875b0*/  STL.64 [R1+0x2e8], R70 ;  /* 0x0002e84601007387 */ /* 0x000fe20000100a00 */
[----:B------:R-:W-:Y:S03]  /*875c0*/  HMMA.1688.F32.TF32 R80, R172, R18, R120 ;  /* 0x00000012ac50723c */ /* 0x000fe60000081078 */
[----:B------:R-:W-:Y:S04]  /*875d0*/  LDS R73, [R2+0x109180] ;  /* 0x1091800002497984 */ /* 0x000fe80000000800 */
[----:B------:R-:W1:Y:S01]  /*875e0*/  LDS R75, [R2+0x109980] ;  /* 0x10998000024b7984 */ /* 0x000e620000000800 */
[----:B------:R-:W-:-:S02]  /*875f0*/  IMAD.MOV.U32 R88, RZ, RZ, R218 ;  /* 0x000000ffff587224 */ /* 0x000fc400078e00da */
[----:B------:R-:W-:Y:S01]  /*87600*/  IMAD.MOV.U32 R89, RZ, RZ, R219 ;  /* 0x000000ffff597224 */ /* 0x000fe200078e00db */
[----:B------:R-:W-:Y:S01]  /*87610*/  LDS R68, [R3+0x109180] ;  /* 0x1091800003447984 */ /* 0x000fe20000000800 */
[----:B------:R-:W-:Y:S02]  /*87620*/  IMAD.MOV.U32 R96, RZ, RZ, R212 ;  /* 0x000000ffff607224 */ /* 0x000fe400078e00d4 */
[----:B------:R-:W-:Y:S01]  /*87630*/  IMAD.MOV.U32 R97, RZ, RZ, R213 ;  /* 0x000000ffff617224 */ /* 0x000fe200078e00d5 */
[----:B------:R-:W-:Y:S04]  /*87640*/  LDS R70, [R3+0x109980] ;  /* 0x1099800003467984 */ /* 0x000fe80000000800 */
[----:B------:R-:W-:Y:S04]  /*87650*/  STL.64 [R1+0x300], R76 ;  /* 0x0003004c01007387 */ /* 0x000fe80000100a00 */
[----:B------:R2:W-:Y:S01]  /*87660*/  STL.64 [R1+0x308], R78 ;  /* 0x0003084e01007387 */ /* 0x0005e20000100a00 */
[----:B------:R-:W-:-:S02]  /*87670*/  IMAD.MOV.U32 R98, RZ, RZ, R214 ;  /* 0x000000ffff627224 */ /* 0x000fc400078e00d6 */
[----:B------:R-:W-:Y:S01]  /*87680*/  IMAD.MOV.U32 R99, RZ, RZ, R215 ;  /* 0x000000ffff637224 */ /* 0x000fe200078e00d7 */
[----:B------:R-:W-:Y:S01]  /*87690*/  LDS R69, [R252+0x109180] ;  /* 0x10918000fc457984 */ /* 0x000fe20000000800 */
[----:B------:R-:W-:Y:S02]  /*876a0*/  IMAD.MOV.U32 R100, RZ, RZ, R208 ;  /* 0x000000ffff647224 */ /* 0x000fe400078e00d0 */
[----:B------:R-:W-:Y:S01]  /*876b0*/  IMAD.MOV.U32 R101, RZ, RZ, R209 ;  /* 0x000000ffff657224 */ /* 0x000fe200078e00d1 */
[----:B------:R-:W2:Y:S02]  /*876c0*/  LDS R71, [R252+0x109980] ;  /* 0x10998000fc477984 */ /* 0x000ea40000000800 */
[C---:B--2---:R-:W-:Y:S02]  /*876d0*/  HMMA.1688.F32.TF32 R76, R172.reuse, R14, R116 ;  /* 0x0000000eac4c723c */ /* 0x044fe40000081074 */
[----:B------:R-:W-:Y:S04]  /*876e0*/  STL.64 [R1+0x360], R84 ;  /* 0x0003605401007387 */ /* 0x000fe80000100a00 */
[----:B------:R2:W-:Y:S02]  /*876f0*/  STL.64 [R1+0x368], R86 ;  /* 0x0003685601007387 */ /* 0x0005e40000100a00 */
[C---:B--2---:R-:W-:Y:S11]  /*87700*/  HMMA.1688.F32.TF32 R84, R172.reuse, R22, R124 ;  /* 0x00000016ac54723c */ /* 0x044ff6000008107c */
        /* <DEDUP_REMOVED lines=10> */
[C---:B----4-:R-:W-:Y:S03]  /*877b0*/  HMMA.1688.F32.TF32 R84, R172.reuse, R34, R136 ;  /* 0x00000022ac54723c */ /* 0x050fe60000081088 */
[----:B------:R2:W-:Y:S05]  /*877c0*/  STL.64 [R1+0x3a8], R78 ;  /* 0x0003a84e01007387 */ /* 0x0005ea0000100a00 */
[C---:B--2---:R-:W-:Y:S06]  /*877d0*/  HMMA.1688.F32.TF32 R76, R172.reuse, R38, R140 ;  /* 0x00000026ac4c723c */ /* 0x044fec000008108c */
[----:B------:R-:W-:Y:S04]  /*877e0*/  STL.64 [R1+0x3b0], R80 ;  /* 0x0003b05001007387 */ /* 0x000fe80000100a00 */
[----:B------:R2:W-:Y:S05]  /*877f0*/  STL.64 [R1+0x3b8], R82 ;  /* 0x0003b85201007387 */ /* 0x0005ea0000100a00 */
[----:B------:R-:W-:Y:S04]  /*87800*/  STL.64 [R1+0x3c0], R84 ;  /* 0x0003c05401007387 */ /* 0x000fe80000100a00 */
[----:B------:R4:W-:Y:S01]  /*87810*/  STL.64 [R1+0x3c8], R86 ;  /* 0x0003c85601007387 */ /* 0x0009e20000100a00 */
[----:B--2---:R-:W-:Y:S01]  /*87820*/  HMMA.1688.F32.TF32 R80, R172, R42, R144 ;  /* 0x0000002aac50723c */ /* 0x004fe20000081090 */
[----:B------:R-:W-:-:S02]  /*87830*/  IMAD.MOV.U32 R102, RZ, RZ, R210 ;  /* 0x000000ffff667224 */ /* 0x000fc400078e00d2 */
[----:B------:R-:W-:Y:S04]  /*87840*/  LDS R144, [R0+0x10a080] ;  /* 0x10a0800000907984 */ /* 0x000fe80000000800 */
[----:B------:R-:W-:Y:S01]  /*87850*/  STL.64 [R1+0x3d0], R76 ;  /* 0x0003d04c01007387 */ /* 0x000fe20000100a00 */
[----:B----4-:R-:W-:Y:S03]  /*87860*/  HMMA.1688.F32.TF32 R84, R172, R46, R148 ;  /* 0x0000002eac54723c */ /* 0x010fe60000081094 */
[----:B------:R2:W-:Y:S01]  /*87870*/  STL.64 [R1+0x3d8], R78 ;  /* 0x0003d84e01007387 */ /* 0x0005e20000100a00 */
[----:B------:R-:W-:Y:S02]  /*87880*/  IMAD.MOV.U32 R103, RZ, RZ, R211 ;  /* 0x000000ffff677224 */ /* 0x000fe400078e00d3 */
[----:B------:R-:W-:Y:S01]  /*87890*/  IMAD.MOV.U32 R104, RZ, RZ, R204 ;  /* 0x000000ffff687224 */ /* 0x000fe200078e00cc */
[----:B------:R-:W-:Y:S01]  /*878a0*/  LDS R146, [R0+0x10a880] ;  /* 0x10a8800000927984 */ /* 0x000fe20000000800 */
[----:B------:R-:W-:-:S02]  /*878b0*/  IMAD.MOV.U32 R105, RZ, RZ, R205 ;  /* 0x000000ffff697224 */ /* 0x000fc400078e00cd */
[----:B------:R-:W-:Y:S01]  /*878c0*/  IMAD.MOV.U32 R106, RZ, RZ, R206 ;  /* 0x000000ffff6a7224 */ /* 0x000fe200078e00ce */
[----:B------:R-:W-:Y:S01]  /*878d0*/  LDS R145, [R2+0x10a080] ;  /* 0x10a0800002917984 */ /* 0x000fe20000000800 */
[C---:B--2---:R-:W-:Y:S03]  /*878e0*/  HMMA.1688.F32.TF32 R76, R172.reuse, R50, R152 ;  /* 0x00000032ac4c723c */ /* 0x044fe60000081098 */
[----:B------:R-:W-:Y:S04]  /*878f0*/  STL.64 [R1+0x400], R80 ;  /* 0x0004005001007387 */ /* 0x000fe80000100a00 */
[----:B------:R2:W-:Y:S04]  /*87900*/  STL.64 [R1+0x408], R82 ;  /* 0x0004085201007387 */ /* 0x0005e80000100a00 */
[----:B------:R-:W-:Y:S04]  /*87910*/  STL.64 [R1+0x410], R84 ;  /* 0x0004105401007387 */ /* 0x000fe80000100a00 */
[----:B------:R4:W-:Y:S01]  /*87920*/  STL.64 [R1+0x418], R86 ;  /* 0x0004185601007387 */ /* 0x0009e20000100a00 */
[----:B--2---:R-:W-:Y:S01]  /*87930*/  HMMA.1688.F32.TF32 R80, R172, R54, R156 ;  /* 0x00000036ac50723c */ /* 0x004fe2000008109c */
[----:B------:R-:W-:-:S02]  /*87940*/  IMAD.MOV.U32 R107, RZ, RZ, R207 ;  /* 0x000000ffff6b7224 */ /* 0x000fc400078e00cf */
[----:B------:R-:W-:Y:S04]  /*87950*/  LDS R147, [R2+0x10a880] ;  /* 0x10a8800002937984 */ /* 0x000fe80000000800 */
[----:B------:R-:W-:Y:S01]  /*87960*/  STL.64 [R1+0x3f0], R76 ;  /* 0x0003f04c01007387 */ /* 0x000fe20000100a00 */
[C---:B----4-:R-:W-:Y:S03]  /*87970*/  HMMA.1688.F32.TF32 R84, R172.reuse, R58, R160 ;  /* 0x0000003aac54723c */ /* 0x050fe600000810a0 */
[----:B------:R2:W-:Y:S05]  /*87980*/  STL.64 [R1+0x3f8], R78 ;  /* 0x0003f84e01007387 */ /* 0x0005ea0000100a00 */
[C---:B--2---:R-:W-:Y:S07]  /*87990*/  HMMA.1688.F32.TF32 R76, R172.reuse, R62, R164 ;  /* 0x0000003eac4c723c */ /* 0x044fee00000810a4 */
[----:B------:R-:W-:Y:S04]  /*879a0*/  STL.64 [R1+0x440], R80 ;  /* 0x0004405001007387 */ /* 0x000fe80000100a00 */
[----:B------:R2:W-:Y:S04]  /*879b0*/  STL.64 [R1+0x448], R82 ;  /* 0x0004485201007387 */ /* 0x0005e80000100a00 */
[----:B------:R-:W-:Y:S04]  /*879c0*/  STL.64 [R1+0x430], R84 ;  /* 0x0004305401007387 */ /* 0x000fe80000100a00 */
[----:B------:R1:W-:Y:S01]  /*879d0*/  STL.64 [R1+0x438], R86 ;  /* 0x0004385601007387 */ /* 0x0003e20000100a00 */
[----:B--2---:R-:W-:Y:S03]  /*879e0*/  HMMA.1688.F32.TF32 R80, R172, R66, R168 ;  /* 0x00000042ac50723c */ /* 0x004fe600000810a8 */
[----:B------:R-:W-:Y:S05]  /*879f0*/  STL.64 [R1+0x420], R76 ;  /* 0x0004204c01007387 */ /* 0x000fea0000100a00 */
[C---:B-1----:R-:W-:Y:S01]  /*87a00*/  HMMA.1688.F32.TF32 R84, R72.reuse, R6, R176 ;  /* 0x000000064854723c */ /* 0x042fe200000810b0 */
[----:B------:R1:W-:Y:S07]  /*87a10*/  STL.64 [R1+0x428], R78 ;  /* 0x0004284e01007387 */ /* 0x0003ee0000100a00 */
[----:B-1----:R-:W-:Y:S07]  /*87a20*/  HMMA.1688.F32.TF32 R76, R72, R10, R180 ;  /* 0x0000000a484c723c */ /* 0x002fee00000810b4 */
[----:B------:R1:W-:Y:S04]  /*87a30*/  STL.64 [R1+0x3e0], R80 ;  /* 0x0003e05001007387 */ /* 0x0003e80000100a00 */
[----:B------:R2:W-:Y:S04]  /*87a40*/  STL.64 [R1+0x3e8], R82 ;  /* 0x0003e85201007387 */ /* 0x0005e80000100a00 */
[----:B------:R4:W-:Y:S01]  /*87a50*/  STL.64 [R1+0x700], R84 ;  /* 0x0007005401007387 */ /* 0x0009e20000100a00 */
[----:B-1----:R-:W-:-:S03]  /*87a60*/  IMAD.MOV.U32 R80, RZ, RZ, R220 ;  /* 0x000000ffff507224 */ /* 0x002fc600078e00dc */
[----:B------:R-:W-:Y:S01]  /*87a70*/  STL.64 [R1+0x708], R86 ;  /* 0x0007085601007387 */ /* 0x000fe20000100a00 */
[----:B------:R-:W-:-:S03]  /*87a80*/  IMAD.MOV.U32 R81, RZ, RZ, R221 ;  /* 0x000000ffff517224 */ /* 0x000fc600078e00dd */
[----:B------:R-:W3:Y:S01]  /*87a90*/  LDL.LU R220, [R1+0x351c] ;  /* 0x00351c0001dc7983 */ /* 0x000ee20000300800 */
[----:B--2---:R-:W-:-:S03]  /*87aa0*/  IMAD.MOV.U32 R82, RZ, RZ, R222 ;  /* 0x000000ffff527224 */ /* 0x004fc600078e00de */
[----:B------:R-:W-:Y:S01]  /*87ab0*/  STL.64 [R1+0x6f0], R76 ;  /* 0x0006f04c01007387 */ /* 0x000fe20000100a00 */
[----:B------:R-:W-:-:S03]  /*87ac0*/  IMAD.MOV.U32 R83, RZ, RZ, R223 ;  /* 0x000000ffff537224 */ /* 0x000fc600078e00df */
[----:B------:R1:W-:Y:S01]  /*87ad0*/  STL.64 [R1+0x6f8], R78 ;  /* 0x0006f84e01007387 */ /* 0x0003e20000100a00 */
[----:B----4-:R-:W-:-:S03]  /*87ae0*/  IMAD.MOV.U32 R84, RZ, RZ, R216 ;  /* 0x000000ffff547224 */ /* 0x010fc600078e00d8 */
[----:B------:R-:W3:Y:S01]  /*87af0*/  LDL.LU R221, [R1+0x3518] ;  /* 0x0035180001dd7983 */ /* 0x000ee20000300800 */
[----:B------:R-:W-:-:S03]  /*87b00*/  IMAD.MOV.U32 R85, RZ, RZ, R217 ;  /* 0x000000ffff557224 */ /* 0x000fc600078e00d9 */
[----:B------:R-:W3:Y:S04]  /*87b10*/  LDL.LU R222, [R1+0x3514] ;  /* 0x0035140001de7983 */ /* 0x000ee80000300800 */
        /* <DEDUP_REMOVED lines=60> */
[----:B------:R-:W3:Y:S01]  /*87ee0*/  LDL.LU R195, [R1+0x3480] ;  /* 0x0034800001c37983 */ /* 0x000ee20000300800 */
[----:B------:R-:W-:Y:S01]  /*87ef0*/  HMMA.1688.F32.TF32 R120, R68, R18, R120 ;  /* 0x000000124478723c */ /* 0x000fe20000081078 */
[----:B-1----:R-:W-:-:S07]  /*87f00*/  IMAD.MOV.U32 R79, RZ, RZ, R5 ;  /* 0x000000ffff4f7224 */ /* 0x002fce00078e0005 */
[C---:B--2---:R-:W-:Y:S08]  /*87f10*/  HMMA.1688.F32.TF32 R128, R72.reuse, R14, R184 ;  /* 0x0000000e4880723c */ /* 0x044ff000000810b8 */
[C---:B------:R-:W-:Y:S08]  /*87f20*/  HMMA.1688.F32.TF32 R136, R72.reuse, R18, R188 ;  /* 0x000000124888723c */ /* 0x040ff000000810bc */
[C---:B---3--:R-:W-:Y:S07]  /*87f30*/  HMMA.1688.F32.TF32 R132, R72.reuse, R22, R192 ;  /* 0x000000164884723c */ /* 0x048fee00000810c0 */
        /* <DEDUP_REMOVED lines=16> */
[C---:B----4-:R-:W-:Y:S03]  /*88040*/  HMMA.1688.F32.TF32 R136, R72.reuse, R42, R212 ;  /* 0x0000002a4888723c */ /* 0x050fe600000810d4 */
[----:B------:R-:W-:Y:S05]  /*88050*/  STL.64 [R1+0x690], R128 ;  /* 0x0006908001007387 */ /* 0x000fea0000100a00 */
[C---:B-1----:R-:W-:Y:S01]  /*88060*/  HMMA.1688.F32.TF32 R132, R72.reuse, R46, R216 ;  /* 0x0000002e4884723c */ /* 0x042fe200000810d8 */
        /* <DEDUP_REMOVED lines=10> */
[C---:B-1----:R-:W-:Y:S08]  /*88110*/  HMMA.1688.F32.TF32 R128, R72.reuse, R62, R232 ;  /* 0x0000003e4880723c */ /* 0x042ff000000810e8 */
[----:B------:R-:W-:Y:S01]  /*88120*/  HMMA.1688.F32.TF32 R72, R72, R66, R236 ;  /* 0x000000424848723c */ /* 0x000fe200000810ec */
        /* <DEDUP_REMOVED lines=9> */
[----:B--2---:R-:W-:Y:S01]  /*881c0*/  HMMA.1688.F32.TF32 R128, R68, R10, R244 ;  /* 0x0000000a4480723c */ /* 0x004fe200000810f4 */
[----:B------:R-:W-:-:S02]  /*881d0*/  IMAD.MOV.U32 R76, RZ, RZ, R33 ;  /* 0x000000ffff4c7224 */ /* 0x000fc400078e0021 */
[----:B------:R-:W-:Y:S01]  /*881e0*/  LDS R244, [R3+0x10a080] ;  /* 0x10a0800003f47984 */ /* 0x000fe20000000800 */
[----:B------:R-:W-:-:S04]  /*881f0*/  IMAD.MOV.U32 R77, RZ, RZ, R32 ;  /* 0x000000ffff4d7224 */ /* 0x000fc800078e0020 */
[C---:B------:R-:W-:Y:S01]  /*88200*/  HMMA.1688.F32.TF32 R104, R68.reuse, R38, R104 ;  /* 0x000000264468723c */ /* 0x040fe20000081068 */
[----:B------:R-:W-:Y:S01]  /*88210*/  IMAD.MOV.U32 R92, RZ, RZ, R49 ;  /* 0x000000ffff5c7224 */ /* 0x000fe200078e0031 */
[----:B------:R-:W-:Y:S01]  /*88220*/  LDS R246, [R3+0x10a880] ;  /* 0x10a8800003f67984 */ /* 0x000fe20000000800 */
[----:B------:R-:W-:Y:S02]  /*88230*/  IMAD.MOV.U32 R93, RZ, RZ, R48 ;  /* 0x000000ffff5d7224 */ /* 0x000fe400078e0030 */
[----:B------:R-:W-:Y:S01]  /*88240*/  IMAD.MOV.U32 R94, RZ, RZ, R45 ;  /* 0x000000ffff5e7224 */ /* 0x000fe200078e002d */
[----:B------:R-:W-:Y:S02]  /*88250*/  LDS R245, [R252+0x10a080] ;  /* 0x10a08000fcf57984 */ /* 0x000fe40000000800 */
[C---:B-1----:R-:W-:Y:S02]  /*88260*/  HMMA.1688.F32.TF32 R72, R68.reuse, R14, R124 ;  /* 0x0000000e4448723c */ /* 0x042fe4000008107c */
[----:B------:R-:W-:Y:S04]  /*88270*/  STL.64 [R1+0x260], R132 ;  /* 0x0002608401007387 */ /* 0x000fe80000100a00 */
[----:B------:R-:W-:Y:S04]  /*88280*/  STL.64 [R1+0x268], R134 ;  /* 0x0002688601007387 */ /* 0x000fe80000100a00 */
[----:B------:R-:W-:Y:S04]  /*88290*/  STL.64 [R1+0x200], R128 ;  /* 0x0002008001007387 */ /* 0x000fe80000100a00 */
[----:B------:R-:W-:Y:S01]  /*882a0*/  STL.64 [R1+0x208], R130 ;  /* 0x0002088201007387 */ /* 0x000fe20000100a00 */
[----:B------:R-:W-:Y:S01]  /*882b0*/  HMMA.1688.F32.TF32 R116, R68, R22, R116 ;  /* 0x000000164474723c */ /* 0x000fe20000081074 */
[----:B------:R-:W-:-:S02]  /*882c0*/  IMAD.MOV.U32 R95, RZ, RZ, R44 ;  /* 0x000000ffff5f7224 */ /* 0x000fc400078e002c */
[----:B------:R-:W-:Y:S01]  /*882d0*/  IMAD.MOV.U32 R90, RZ, RZ, R53 ;  /* 0x000000ffff5a7224 */ /* 0x000fe200078e0035 */
[----:B------:R-:W-:Y:S04]  /*882e0*/  LDS R247, [R252+0x10a880] ;  /* 0x10a88000fcf77984 */ /* 0x000fe80000000800 */
[----:B------:R-:W-:Y:S04]  /*882f0*/  STL.64 [R1+0x1f0], R72 ;  /* 0x0001f04801007387 */ /* 0x000fe80000100a00 */
[----:B------:R1:W-:Y:S04]  /*88300*/  STL.64 [R1+0x1f8], R74 ;  /* 0x0001f84a01007387 */ /* 0x0003e80000100a00 */
[----:B------:R-:W-:Y:S04]  /*88310*/  STL.64 [R1+0x160], R120 ;  /* 0x0001607801007387 */ /* 0x000fe80000100a00 */
[----:B------:R-:W-:Y:S04]  /*88320*/  STL.64 [R1+0x168], R122 ;  /* 0x0001687a01007387 */ /* 0x000fe80000100a00 */
[----:B------:R-:W2:Y:S01]  /*88330*/  LDL R5, [R1+0x548] ;  /* 0x0005480001057983 */ /* 0x000ea20000100800 */
[C---:B-1----:R-:W-:Y:S03]  /*88340*/  HMMA.1688.F32.TF32 R72, R68.reuse, R26, R112 ;  /* 0x0000001a4448723c */ /* 0x042fe60000081070 */
[----:B------:R-:W-:Y:S04]  /*88350*/  STL.64 [R1+0x150], R116 ;  /* 0x0001507401007387 */ /* 0x000fe80000100a00 */
[----:B------:R-:W-:Y:S01]  /*88360*/  STL.64 [R1+0x158], R118 ;  /* 0x0001587601007387 */ /* 0x000fe20000100a00 */
[----:B------:R-:W-:Y:S01]  /*88370*/  HMMA.1688.F32.TF32 R108, R68, R30, R108 ;  /* 0x0000001e446c723c */ /* 0x000fe2000008106c */
[----:B------:R-:W-:-:S02]  /*88380*/  IMAD.MOV.U32 R91, RZ, RZ, R52 ;  /* 0x000000ffff5b7224 */ /* 0x000fc400078e0034 */
[----:B------:R-:W-:Y:S01]  /*88390*/  IMAD.MOV.U32 R86, RZ, RZ, R57 ;  /* 0x000000ffff567224 */ /* 0x000fe200078e0039 */
[----:B------:R-:W-:Y:S01]  /*883a0*/  LDS R120, [R3+0x10a000] ;  /* 0x10a0000003787984 */ /* 0x000fe20000000800 */
[----:B------:R-:W-:Y:S02]  /*883b0*/  IMAD.MOV.U32 R87, RZ, RZ, R56 ;  /* 0x000000ffff577224 */ /* 0x000fe400078e0038 */
[----:B------:R-:W-:Y:S01]  /*883c0*/  IMAD.MOV.U32 R78, RZ, RZ, R29 ;  /* 0x000000ffff4e7224 */ /* 0x000fe200078e001d */
[----:B------:R-:W-:Y:S04]  /*883d0*/  LDS R122, [R3+0x10a800] ;  /* 0x10a80000037a7984 */ /* 0x000fe80000000800 */
[----:B------:R-:W-:Y:S04]  /*883e0*/  LDS R121, [R252+0x10a000] ;  /* 0x10a00000fc797984 */ /* 0x000fe80000000800 */
[----:B------:R-:W-:Y:S04]  /*883f0*/  STL.64 [R1+0x140], R72 ;  /* 0x0001404801007387 */ /* 0x000fe80000100a00 */
[----:B------:R1:W-:Y:S04]  /*88400*/  STL.64 [R1+0x148], R74 ;  /* 0x0001484a01007387 */ /* 0x0003e80000100a00 */
[----:B------:R-:W-:Y:S01]  /*88410*/  LDS R123, [R252+0x10a800] ;  /* 0x10a80000fc7b7984 */ /* 0x000fe20000000800 */
[C---:B-1----:R-:W-:Y:S08]  /*88420*/  HMMA.1688.F32.TF32 R72, R68.reuse, R34, R248 ;  /* 0x000000224448723c */ /* 0x042ff000000810f8 */
[C---:B------:R-:W-:Y:S01]  /*88430*/  HMMA.1688.F32.TF32 R32, R68.reuse, R42, R100 ;  /* 0x0000002a4420723c */ /* 0x040fe20000081064 */
[----:B------:R-:W-:Y:S04]  /*88440*/  STL.64 [R1+0x130], R108 ;  /* 0x0001306c01007387 */ /* 0x000fe80000100a00 */
[----:B------:R-:W-:Y:S10]  /*88450*/  STL.64 [R1+0x138], R110 ;  /* 0x0001386e01007387 */ /* 0x000ff40000100a00 */
[----:B------:R-:W-:Y:S04]  /*88460*/  STL.64 [R1+0x120], R72 ;  /* 0x0001204801007387 */ /* 0x000fe80000100a00 */
[----:B------:R1:W-:Y:S04]  /*88470*/  STL.64 [R1+0x128], R74 ;  /* 0x0001284a01007387 */ /* 0x0003e80000100a00 */
[----:B------:R-:W-:Y:S04]  /*88480*/  STL.64 [R1+0x110], R104 ;  /* 0x0001106801007387 */ /* 0x000fe80000100a00 */
[----:B------:R-:W-:Y:S01]  /*88490*/  STL.64 [R1+0x118], R106 ;  /* 0x0001186a01007387 */ /* 0x000fe20000100a00 */
[C---:B-1----:R-:W-:Y:S03]  /*884a0*/  HMMA.1688.F32.TF32 R72, R68.reuse, R46, R96 ;  /* 0x0000002e4448723c */ /* 0x042fe60000081060 */
[----:B------:R-:W-:Y:S04]  /*884b0*/  STL.64 [R1+0x100], R32 ;  /* 0x0001002001007387 */ /* 0x000fe80000100a00 */
[----:B------:R1:W-:Y:S01]  /*884c0*/  STL.64 [R1+0x108], R34 ;  /* 0x0001082201007387 */ /* 0x0003e20000100a00 */
[C---:B------:R-:W-:Y:S03]  /*884d0*/  HMMA.1688.F32.TF32 R44, R68.reuse, R50, R92 ;  /* 0x00000032442c723c */ /* 0x040fe6000008105c */
[----:B------:R-:W-:Y:S04]  /*884e0*/  LDS R92, [R0+0x10a000] ;  /* 0x10a00000005c7984 */ /* 0x000fe80000000800 */
[----:B------:R-:W-:Y:S01]  /*884f0*/  LDS R94, [R0+0x10a800] ;  /* 0x10a80000005e7984 */ /* 0x000fe20000000800 */
[C---:B-1----:R-:W-:Y:S03]  /*88500*/  HMMA.1688.F32.TF32 R32, R68.reuse, R54, R88 ;  /* 0x000000364420723c */ /* 0x042fe60000081058 */
[----:B------:R-:W-:Y:S04]  /*88510*/  LDS R93, [R2+0x10a000] ;  /* 0x10a00000025d7984 */ /* 0x000fe80000000800 */
[----:B------:R-:W-:Y:S04]  /*88520*/  LDS R95, [R2+0x10a800] ;  /* 0x10a80000025f7984 */ /* 0x000fe80000000800 */
        /* <DEDUP_REMOVED lines=8> */
[----:B---3--:R-:W-:Y:S01]  /*885b0*/  HMMA.1688.F32.TF32 R32, R68, R66, R76 ;  /* 0x000000424420723c */ /* 0x008fe2000008104c */
[----:B------:R-:W-:Y:S04]  /*885c0*/  STL.64 [R1+0x90], R48 ;  /* 0x0000903001007387 */ /* 0x000fe80000100a00 */
[----:B------:R-:W-:Y:S02]  /*885d0*/  STL.64 [R1+0x98], R50 ;  /* 0x0000983201007387 */ /* 0x000fe40000100a00 */
[----:B------:R-:W-:-:S08]  /*885e0*/  IMAD.MOV.U32 R76, RZ, RZ, R28 ;  /* 0x000000ffff4c7224 */ /* 0x000fd000078e001c */
[----:B------:R-:W-:Y:S04]  /*885f0*/  STL.64 [R1+0x70], R44 ;  /* 0x0000702c01007387 */ /* 0x000fe80000100a00 */
[----:B------:R-:W-:Y:S04]  /*88600*/  STL.64 [R1+0x78], R46 ;  /* 0x0000782e01007387 */ /* 0x000fe80000100a00 */
[----:B------:R-:W-:Y:S04]  /*88610*/  STL.64 [R1], R32 ;  /* 0x0000002001007387 */ /* 0x000fe80000100a00 */
        /* <DEDUP_REMOVED lines=11> */
[----:B------:R-:W-:Y:S01]  /*886d0*/  IMAD.MOV.U32 R79, RZ, RZ, R21 ;  /* 0x000000ffff4f7224 */ /* 0x000fe200078e0015 */
[----:B--2---:R-:W1:Y:S04]  /*886e0*/  LDSM.16.M88.4 R236, [R5+0x4100] ;  /* 0x0041000005ec783b */ /* 0x004e680000000200 */
[----:B------:R-:W2:Y:S04]  /*886f0*/  LDSM.16.M88.4 R240, [R5+0x100] ;  /* 0x0001000005f0783b */ /* 0x000ea80000000200 */
[----:B------:R-:W3:Y:S04]  /*88700*/  LDSM.16.M88.4 R164, [R5+0x8100] ;  /* 0x0081000005a4783b */ /* 0x000ee80000000200 */
[----:B------:R-:W4:Y:S04]  /*88710*/  LDSM.16.M88.4 R160, [R5+0xc100] ;  /* 0x00c1000005a0783b */ /* 0x000f280000000200 */
[----:B------:R-:W3:Y:S04]  /*88720*/  LDSM.16.M88.4 R56, [R5+0x10100] ;  /* 0x010100000538783b */ /* 0x000ee80000000200 */
[----:B------:R-:W3:Y:S04]  /*88730*/  LDSM.16.M88.4 R52, [R5+0x14100] ;  /* 0x014100000534783b */ /* 0x000ee80000000200 */
[----:B------:R-:W4:Y:S04]  /*88740*/  LDSM.16.M88.4 R48, [R5+0x18100] ;  /* 0x018100000530783b */ /* 0x000f280000000200 */
[----:B------:R-:W4:Y:S04]  /*88750*/  LDSM.16.M88.4 R44, [R5+0x1c100] ;  /* 0x01c10000052c783b */ /* 0x000f280000000200 */
[----:B------:R-:W4:Y:S04]  /*88760*/  LDSM.16.M88.4 R32, [R5+0x20100] ;  /* 0x020100000520783b */ /* 0x000f280000000200 */
[----:B------:R-:W4:Y:S01]  /*88770*/  LDSM.16.M88.4 R28, [R5+0x24100] ;  /* 0x02410000051c783b */ /* 0x000f220000000200 */
[C---:B-1----:R-:W-:Y:S03]  /*88780*/  HMMA.1688.F32.TF32 R68, R92.reuse, R236, R80 ;  /* 0x000000ec5c44723c */ /* 0x042fe60000081050 */
[----:B------:R-:W1:Y:S04]  /*88790*/  LDSM.16.M88.4 R24, [R5+0x28100] ;  /* 0x028100000518783b */ /* 0x000e680000000200 */
[----:B--2---:R-:W-:Y:S01]  /*887a0*/  STL [R1+0x32ac], R242 ;  /* 0x0032acf201007387 */ /* 0x004fe20000100800 */
[----:B------:R-:W-:Y:S03]  /*887b0*/  HMMA.1688.F32.TF32 R72, R92, R240, R84 ;  /* 0x000000f05c48723c */ /* 0x000fe60000081054 */
[----:B------:R-:W-:Y:S04]  /*887c0*/  STL [R1+0x32a8], R243 ;  /* 0x0032a8f301007387 */ /* 0x000fe80000100800 */
[----:B------:R-:W-:Y:S04]  /*887d0*/  STL [R1+0x32b4], R238 ;  /* 0x0032b4ee01007387 */ /* 0x000fe80000100800 */
[----:B------:R-:W-:Y:S04]  /*887e0*/  STL [R1+0x32b0], R239 ;  /* 0x0032b0ef01007387 */ /* 0x000fe80000100800 */
[----:B---3--:R-:W-:Y:S04]  /*887f0*/  STL [R1+0x32bc], R166 ;  /* 0x0032bca601007387 */ /* 0x008fe80000100800 */
[----:B------:R-:W-:Y:S04]  /*88800*/  STL [R1+0x32b8], R167 ;  /* 0x0032b8a701007387 */ /* 0x000fe80000100800 */
[----:B----4-:R2:W-:Y:S04]  /*88810*/  STL [R1+0x32c4], R162 ;  /* 0x0032c4a201007387 */ /* 0x0105e80000100800 */
[----:B------:R3:W-:Y:S04]  /*88820*/  STL [R1+0x32c0], R163 ;  /* 0x0032c0a301007387 */ /* 0x0007e80000100800 */
[----:B------:R-:W-:Y:S04]  /*88830*/  STL [R1+0x32cc], R58 ;  /* 0x0032cc3a01007387 */ /* 0x000fe80000100800 */
[----:B------:R-:W-:Y:S04]  /*88840*/  STL [R1+0x32c8], R59 ;  /* 0x0032c83b01007387 */ /* 0x000fe80000100800 */
[----:B------:R4:W-:Y:S04]  /*88850*/  STL [R1+0x32d4], R54 ;  /* 0x0032d43601007387 */ /* 0x0009e80000100800 */
[----:B------:R1:W-:Y:S04]  /*88860*/  STL [R1+0x32d0], R55 ;  /* 0x0032d03701007387 */ /* 0x0003e80000100800 */
[----:B------:R-:W-:Y:S04]  /*88870*/  STL [R1+0x32dc], R50 ;  /* 0x0032dc3201007387 */ /* 0x000fe80000100800 */
[----:B------:R-:W-:Y:S04]  /*88880*/  STL [R1+0x32d8], R51 ;  /* 0x0032d83301007387 */ /* 0x000fe80000100800 */
[----:B------:R1:W-:Y:S04]  /*88890*/  STL [R1+0x32e4], R46 ;  /* 0x0032e42e01007387 */ /* 0x0003e80000100800 */
[----:B------:R1:W-:Y:S04]  /*888a0*/  STL [R1+0x32e0], R47 ;  /* 0x0032e02f01007387 */ /* 0x0003e80000100800 */
[----:B------:R-:W-:Y:S01]  /*888b0*/  STL [R1+0x32ec], R34 ;  /* 0x0032ec2201007387 */ /* 0x000fe20000100800 */
[----:B--2---:R-:W-:-:S03]  /*888c0*/  IMAD.MOV.U32 R162, RZ, RZ, R68 ;  /* 0x000000ffffa27224 */ /* 0x004fc600078e0044 */
[----:B------:R-:W-:Y:S01]  /*888d0*/  STL [R1+0x32e8], R35 ;  /* 0x0032e82301007387 */ /* 0x000fe20000100800 */
[----:B---3--:R-:W-:-:S03]  /*888e0*/  IMAD.MOV.U32 R163, RZ, RZ, R69 ;  /* 0x000000ffffa37224 */ /* 0x008fc600078e0045 */
        /* <DEDUP_REMOVED lines=47> */
[----:B------:R-:W2:Y:S01]  /*88be0*/  LDSM.16.M88.4 R20, [R5+0x2c100] ;  /* 0x02c100000514783b */ /* 0x000ea20000000200 */
[----:B----4-:R-:W-:-:S02]  /*88bf0*/  IMAD.MOV.U32 R54, RZ, RZ, R68 ;  /* 0x000000ffff367224 */ /* 0x010fc400078e0044 */
[----:B-1----:R-:W-:Y:S01]  /*88c00*/  IMAD.MOV.U32 R55, RZ, RZ, R69 ;  /* 0x000000ffff377224 */ /* 0x002fe200078e0045 */
[----:B------:R-:W1:Y:S01]  /*88c10*/  LDSM.16.M88.4 R16, [R5+0x30100] ;  /* 0x030100000510783b */ /* 0x000e620000000200 */
[----:B------:R-:W-:Y:S02]  /*88c20*/  IMAD.MOV.U32 R58, RZ, RZ, R70 ;  /* 0x000000ffff3a7224 */ /* 0x000fe400078e0046 */
[----:B------:R-:W-:Y:S01]  /*88c30*/  IMAD.MOV.U32 R59, RZ, RZ, R71 ;  /* 0x000000ffff3b7224 */ /* 0x000fe200078e0047 */
[----:B------:R-:W-:Y:S04]  /*88c40*/  LDSM.16.M88.4 R12, [R5+0x34100] ;  /* 0x03410000050c783b */ /* 0x000fe80000000200 */
[----:B------:R-:W4:Y:S04]  /*88c50*/  LDSM.16.M88.4 R8, [R5+0x38100] ;  /* 0x038100000508783b */ /* 0x000f280000000200 */
[----:B------:R-:W1:Y:S01]  /*88c60*/  LDSM.16.M88.4 R4, [R5+0x3c100] ;  /* 0x03c100000504783b */ /* 0x000e620000000200 */
[C---:B---3--:R-:W-:Y:S11]  /*88c70*/  HMMA.1688.F32.TF32 R68, R92.reuse, R160, R112 ;  /* 0x000000a05c44723c */ /* 0x048ff60000081070 */
[----:B------:R-:W-:Y:S11]  /*88c80*/  @!UPT UIADD3 URZ, URZ, URZ, URZ ;  /* 0x0000003f3f3ff290 */ /* 0x000ff6000fffe03f */
[----:B------:R-:W-:Y:S02]  /*88c90*/  @!UPT UIADD3 URZ, URZ, URZ, URZ ;  /* 0x0000003f3f3ff290 */ /* 0x000fe4000fffe03f */
[----:B------:R-:W-:Y:S01]  /*88ca0*/  IMAD.MOV.U32 R46, RZ, RZ, R68 ;  /* 0x000000ffff2e7224 */ /* 0x000fe200078e0044 */
[----:B--2---:R-:W-:Y:S01]  /*88cb0*/  HMMA.1688.F32.TF32 R176, R92, R32, R96 ;  /* 0x000000205cb0723c */ /* 0x004fe20000081060 */
[----:B------:R-:W-:Y:S02]  /*88cc0*/  IMAD.MOV.U32 R47, RZ, RZ, R69 ;  /* 0x000000ffff2f7224 */ /* 0x000fe400078e0045 */
[----:B------:R-:W-:Y:S02]  /*88cd0*/  IMAD.MOV.U32 R50, RZ, RZ, R70 ;  /* 0x000000ffff327224 */ /* 0x000fe400078e0046 */
[----:B------:R-:W-:-:S03]  /*88ce0*/  IMAD.MOV.U32 R51, RZ, RZ, R71 ;  /* 0x000000ffff337224 */ /* 0x000fc600078e0047 */
[C---:B------:R-:W-:Y:S08]  /*88cf0*/  HMMA.1688.F32.TF32 R68, R92.reuse, R56, R108 ;  /* 0x000000385c44723c */ /* 0x040ff0000008106c */
[C---:B------:R-:W-:Y:S08]  /*88d00*/  HMMA.1688.F32.TF32 R172, R92.reuse, R48, R104 ;  /* 0x000000305cac723c */ /* 0x040ff00000081068 */
[C---:B------:R-:W-:Y:S08]  /*88d10*/  HMMA.1688.F32.TF32 R192, R92.reuse, R44, R100 ;  /* 0x0000002c5cc0723c */ /* 0x040ff00000081064 */
[C---:B------:R-:W-:Y:S07]  /*88d20*/  HMMA.1688.F32.TF32 R180, R92.reuse, R28, R88 ;  /* 0x0000001c5cb4723c */ /* 0x040fee0000081058 */
[----:B------:R-:W-:Y:S01]  /*88d30*/  STL.64 [R1+0x3230], R174 ;  /* 0x003230ae01007387 */ /* 0x000fe20000100a00 */
[C---:B------:R-:W-:Y:S03]  /*88d40*/  HMMA.1688.F32.TF32 R184, R92.reuse, R24, R84 ;  /* 0x000000185cb8723c */ /* 0x040fe60000081054 */
[----:B------:R-:W-:Y:S05]  /*88d50*/  STL.64 [R1+0x3228], R172 ;  /* 0x003228ac01007387 */ /* 0x000fea0000100a00 */
[----:B------:R-:W-:Y:S01]  /*88d60*/  HMMA.1688.F32.TF32 R168, R92, R20, R80 ;  /* 0x000000145ca8723c */ /* 0x000fe20000081050 */
[----:B------:R-:W-:Y:S04]  /*88d70*/  STL.64 [R1+0x3240], R194 ;  /* 0x003240c201007387 */ /* 0x000fe80000100a00 */
[----:B------:R2:W-:Y:S04]  /*88d80*/  STL.64 [R1+0x3238], R192 ;  /* 0x003238c001007387 */ /* 0x0005e80000100a00 */
[----:B------:R-:W-:Y:S04]  /*88d90*/  STL.64 [R1+0x3250], R178 ;  /* 0x003250b201007387 */ /* 0x000fe80000100a00 */
[----:B------:R3:W-:Y:S04]  /*88da0*/  STL.64 [R1+0x3248], R176 ;  /* 0x003248b001007387 */ /* 0x0007e80000100a00 */
[----:B------:R-:W-:Y:S04]  /*88db0*/  STL.64 [R1+0x3260], R182 ;  /* 0x003260b601007387 */ /* 0x000fe80000100a00 */
[----:B------:R-:W-:Y:S04]  /*88dc0*/  STL.64 [R1+0x3258], R180 ;  /* 0x003258b401007387 */ /* 0x000fe80000100a00 */
[----:B------:R-:W-:Y:S04]  /*88dd0*/  STL.64 [R1+0x3270], R186 ;  /* 0x003270ba01007387 */ /* 0x000fe80000100a00 */
[----:B------:R1:W-:Y:S04]  /*88de0*/  STL.64 [R1+0x3268], R184 ;  /* 0x003268b801007387 */ /* 0x0003e80000100a00 */
[----:B------:R-:W-:Y:S01]  /*88df0*/  STL.64 [R1+0x3280], R170 ;  /* 0x003280aa01007387 */ /* 0x000fe20000100a00 */
[----:B------:R-:W-:-:S03]  /*88e00*/  IMAD.MOV.U32 R238, RZ, RZ, R68 ;  /* 0x000000ffffee7224 */ /* 0x000fc600078e0044 */
[----:B------:R1:W-:Y:S01]  /*88e10*/  STL.64 [R1+0x3278], R168 ;  /* 0x003278a801007387 */ /* 0x0003e20000100a00 */
[----:B------:R-:W-:-:S03]  /*88e20*/  IMAD.MOV.U32 R239, RZ, RZ, R69 ;  /* 0x000000ffffef7224 */ /* 0x000fc600078e0045 */
[----:B------:R-:W2:Y:S01]  /*88e30*/  LDL.LU R80, [R1+0x5b0] ;  /* 0x0005b00001507983 */ /* 0x000ea20000300800 */
[----:B------:R-:W-:Y:S02]  /*88e40*/  IMAD.MOV.U32 R242, RZ, RZ, R70 ;  /* 0x000000fffff27224 */ /* 0x000fe400078e0046 */
[----:B------:R-:W-:Y:S01]  /*88e50*/  IMAD.MOV.U32 R243, RZ, RZ, R71 ;  /* 0x000000fffff37224 */ /* 0x000fe200078e0047 */
[----:B------:R-:W2:Y:S01]  /*88e60*/  LDL.LU R81, [R1+0x5b4] ;  /* 0x0005b40001517983 */ /* 0x000ea20000300800 */
[C---:B------:R-:W-:Y:S03]  /*88e70*/  HMMA.1688.F32.TF32 R68, R92.reuse, R52, R248 ;  /* 0x000000345c44723c */ /* 0x040fe600000810f8 */
        /* <DEDUP_REMOVED lines=42> */
[----:B------:R-:W4:Y:S08]  /*89120*/  LDL.LU R79, [R1+0x5ac] ;  /* 0x0005ac00014f7983 */ /* 0x000f300000300800 */
[----:B------:R-:W-:Y:S04]  /*89130*/  STL.64 [R1+0x3290], R222 ;  /* 0x003290de01007387 */ /* 0x000fe80000100a00 */
[----:B------:R1:W-:Y:S01]  /*89140*/  STL.64 [R1+0x3288], R220 ;  /* 0x003288dc01007387 */ /* 0x0003e20000100a00 */
[C---:B--2---:R-:W-:Y:S08]  /*89150*/  HMMA.1688.F32.TF32 R204, R120.reuse, R48, R80 ;  /* 0x0000003078cc723c */ /* 0x044ff00000081050 */
[----:B---3--:R-:W-:Y:S08]  /*89160*/  HMMA.1688.F32.TF32 R224, R120, R164, R248 ;  /* 0x000000a478e0723c */ /* 0x008ff000000810f8 */
[C---:B----4-:R-:W-:Y:S08]  /*89170*/  HMMA.1688.F32.TF32 R88, R92.reuse, R8, R88 ;  /* 0x000000085c58723c */ /* 0x050ff00000081058 */
[C---:B------:R-:W-:Y:S08]  /*89180*/  HMMA.1688.F32.TF32 R196, R92.reuse, R12, R116 ;  /* 0x0000000c5cc4723c */ /* 0x040ff00000081074 */
[----:B------:R-:W-:Y:S08]  /*89190*/  HMMA.1688.F32.TF32 R92, R92, R4, R112 ;  /* 0x000000045c5c723c */ /* 0x000ff00000081070 */
[C---:B------:R-:W-:Y:S07]  /*891a0*/  HMMA.1688.F32.TF32 R124, R120.reuse, R240, R108 ;  /* 0x000000f0787c723c */ /* 0x040fee000008106c */
[----:B------:R-:W-:Y:S01]  /*891b0*/  STL.64 [R1+0x32a0], R198 ;  /* 0x0032a0c601007387 */ /* 0x000fe20000100a00 */
[C---:B------:R-:W-:Y:S03]  /*891c0*/  HMMA.1688.F32.TF32 R100, R120.reuse, R236, R100 ;  /* 0x000000ec7864723c */ /* 0x040fe60000081064 */
[----:B------:R-:W-:Y:S05]  /*891d0*/  STL.64 [R1+0x3298], R196 ;  /* 0x003298c401007387 */ /* 0x000fea0000100a00 */
        /* <DEDUP_REMOVED lines=15> */
[----:B------:R-:W-:Y:S04]  /*892d0*/  STL.64 [R1+0x3360], R234 ;  /* 0x003360ea01007387 */ /* 0x000fe80000100a00 */
[----:B------:R-:W-:Y:S01]  /*892e0*/  STL.64 [R1+0x3358], R232 ;  /* 0x003358e801007387 */ /* 0x000fe20000100a00 */
[C---:B------:R-:W-:Y:S03]  /*892f0*/  HMMA.1688.F32.TF32 R208, R120.reuse, R44, R76 ;  /* 0x0000002c78d0723c */ /* 0x040fe6000008104c */
        /* <DEDUP_REMOVED lines=38> */
[C---:B---3--:R-:W-:Y:S03]  /*89560*/  HMMA.1688.F32.TF32 R228, R120.reuse, R32, R76 ;  /* 0x0000002078e4723c */ /* 0x048fe6000008104c */
[----:B------:R-:W3:Y:S04]  /*89570*/  LDL.LU R76, [R1+0x810] ;  /* 0x00081000014c7983 */ /* 0x000ee80000300800 */
[----:B------:R-:W3:Y:S04]  /*89580*/  LDL.LU R77, [R1+0x814] ;  /* 0x00081400014d7983 */ /* 0x000ee80000300800 */
[----:B------:R-:W3:Y:S04]  /*89590*/  LDL.LU R78, [R1+0x818] ;  /* 0x00081800014e7983 */ /* 0x000ee80000300800 */
[----:B------:R-:W3:Y:S01]  /*895a0*/  LDL.LU R79, [R1+0x81c] ;  /* 0x00081c00014f7983 */ /* 0x000ee20000300800 */
[C---:B----4-:R-:W-:Y:S08]  /*895b0*/  HMMA.1688.F32.TF32 R212, R120.reuse, R28, R112 ;  /* 0x0000001c78d4723c */ /* 0x050ff00000081070 */
[C---:B--2---:R-:W-:Y:S08]  /*895c0*/  HMMA.1688.F32.TF32 R216, R120.reuse, R24, R108 ;  /* 0x0000001878d8723c */ /* 0x044ff0000008106c */
[C---:B------:R-:W-:Y:S01]  /*895d0*/  HMMA.1688.F32.TF32 R96, R120.reuse, R20, R96 ;  /* 0x000000147860723c */ /* 0x040fe20000081060 */
[----:B------:R-:W-:Y:S07]  /*895e0*/  STL.64 [R1+0x33a0], R230 ;  /* 0x0033a0e601007387 */ /* 0x000fee0000100a00 */
        /* <DEDUP_REMOVED lines=20> */
[----:B------:R-:W-:Y:S01]  /*89730*/  STL.64 [R1+0x3410], R122 ;  /* 0x0034107a01007387 */ /* 0x000fe20000100a00 */
[----:B------:R-:W-:-:S03]  /*89740*/  IMAD.MOV.U32 R251, RZ, RZ, R64 ;  /* 0x000000fffffb7224 */ /* 0x000fc600078e0040 */
[----:B------:R-:W-:Y:S04]  /*89750*/  STL.64 [R1+0x3408], R120 ;  /* 0x0034087801007387 */ /* 0x000fe80000100a00 */
[----:B------:R-:W2:Y:S04]  /*89760*/  LDL.LU R37, [R1+0x347c] ;  /* 0x00347c0001257983 */ /* 0x000ea80000300800 */
[----:B------:R-:W4:Y:S04]  /*89770*/  LDL.LU R36, [R1+0x3478] ;  /* 0x0034780001247983 */ /* 0x000f280000300800 */
[----:B------:R-:W3:Y:S04]  /*89780*/  LDL.LU R65, [R1+0x3474] ;  /* 0x0034740001417983 */ /* 0x000ee80000300800 */
[----:B------:R-:W3:Y:S01]  /*89790*/  LDL.LU R64, [R1+0x3470] ;  /* 0x0034700001407983 */ /* 0x000ee20000300800 */
[----:B------:R-:W-:-:S02]  /*897a0*/  IMAD.MOV.U32 R140, RZ, RZ, R40 ;  /* 0x000000ffff8c7224 */ /* 0x000fc400078e0028 */
[----:B------:R-:W-:Y:S01]  /*897b0*/  IMAD.MOV.U32 R141, RZ, RZ, R41 ;  /* 0x000000ffff8d7224 */ /* 0x000fe200078e0029 */
[----:B------:R-:W3:Y:S01]  /*897c0*/  LDL.LU R40, [R1+0x346c] ;  /* 0x00346c0001287983 */ /* 0x000ee20000300800 */
[----:B------:R-:W-:Y:S02]  /*897d0*/  IMAD.MOV.U32 R142, RZ, RZ, R61 ;  /* 0x000000ffff8e7224 */ /* 0x000fe400078e003d */
[----:B------:R-:W-:Y:S01]  /*897e0*/  IMAD.MOV.U32 R143, RZ, RZ, R60 ;  /* 0x000000ffff8f7224 */ /* 0x000fe200078e003c */
[----:B------:R-:W3:Y:S04]  /*897f0*/  LDL.LU R41, [R1+0x3468] ;  /* 0x0034680001297983 */ /* 0x000ee80000300800 */
[----:B------:R-:W3:Y:S04]  /*89800*/  LDL.LU R61, [R1+0x3464] ;  /* 0x00346400013d7983 */ /* 0x000ee80000300800 */
[----:B------:R-:W3:Y:S01]  /*89810*/  LDL.LU R60, [R1+0x3460] ;  /* 0x00346000013c7983 */ /* 0x000ee20000300800 */
[----:B--2---:R-:W-:-:S02]  /*89820*/  IMAD.MOV.U32 R139, RZ, RZ, R37 ;  /* 0x000000ffff8b7224 */ /* 0x004fc400078e0025 */
[----:B----4-:R-:W-:Y:S01]  /*89830*/  IMAD.MOV.U32 R138, RZ, RZ, R36 ;  /* 0x000000ffff8a7224 */ /* 0x010fe200078e0024 */
[----:B---3--:R-:W-:Y:S02]  /*89840*/  MOV R136, R65 ;  /* 0x0000004100887202 */ /* 0x008fe40000000f00 */
[----:B------:R-:W2:Y:S01]  /*89850*/  LDL.LU R65, [R1+0x345c] ;  /* 0x00345c0001417983 */ /* 0x000ea20000300800 */
[----:B------:R-:W-:-:S03]  /*89860*/  IMAD.MOV.U32 R137, RZ, RZ, R64 ;  /* 0x000000ffff897224 */ /* 0x000fc600078e0040 */
[----:B------:R-:W2:Y:S04]  /*89870*/  LDL.LU R64, [R1+0x3458] ;  /* 0x0034580001407983 */ /* 0x000ea80000300800 */
[----:B------:R-:W3:Y:S04]  /*89880*/  LDL.LU R36, [R1+0x3454] ;  /* 0x0034540001247983 */ /* 0x000ee80000300800 */
[----:B------:R-:W4:Y:S01]  /*89890*/  LDL.LU R37, [R1+0x3450] ;  /* 0x0034500001257983 */ /* 0x000f220000300800 */
[----:B------:R-:W-:-:S03]  /*898a0*/  IMAD.MOV.U32 R128, RZ, RZ, R61 ;  /* 0x000000ffff807224 */ /* 0x000fc600078e003d */
[----:B------:R-:W2:Y:S01]  /*898b0*/  LDL.LU R61, [R1+0x344c] ;  /* 0x00344c00013d7983 */ /* 0x000ea20000300800 */
[----:B------:R-:W-:Y:S02]  /*898c0*/  IMAD.MOV.U32 R130, RZ, RZ, R41 ;  /* 0x000000ffff827224 */ /* 0x000fe400078e0029 */
[----:B------:R-:W-:Y:S02]  /*898d0*/  IMAD.MOV.U32 R129, RZ, RZ, R60 ;  /* 0x000000ffff817224 */ /* 0x000fe400078e003c */
[----:B------:R-:W2:Y:S01]  /*898e0*/  LDL.LU R60, [R1+0x3448] ;  /* 0x00344800013c7983 */ /* 0x000ea20000300800 */
[----:B------:R-:W-:-:S03]  /*898f0*/  IMAD.MOV.U32 R131, RZ, RZ, R40 ;  /* 0x000000ffff837224 */ /* 0x000fc600078e0028 */
[----:B------:R-:W2:Y:S04]  /*89900*/  LDL.LU R41, [R1+0x3444] ;  /* 0x0034440001297983 */ /* 0x000ea80000300800 */
[----:B------:R-:W2:Y:S04]  /*89910*/  LDL.LU R40, [R1+0x3440] ;  /* 0x0034400001287983 */ /* 0x000ea80000300800 */
[----:B------:R-:W2:Y:S04]  /*89920*/  LDL.LU R66, [R1+0x7b8] ;  /* 0x0007b80001427983 */ /* 0x000ea80000300800 */
[----:B------:R-:W2:Y:S01]  /*89930*/  LDL.LU R67, [R1+0x7bc] ;  /* 0x0007bc0001437983 */ /* 0x000ea20000300800 */
[----:B------:R-:W-:Y:S01]  /*89940*/  HMMA.1688.F32.TF32 R148, R144, R240, R76 ;  /* 0x000000f09094723c */ /* 0x000fe2000008104c */
[----:B---3--:R-:W-:-:S02]  /*89950*/  IMAD.MOV.U32 R63, RZ, RZ, R36 ;  /* 0x000000ffff3f7224 */ /* 0x008fc400078e0024 */
[----:B----4-:R-:W-:Y:S02]  /*89960*/  IMAD.MOV.U32 R62, RZ, RZ, R37 ;  /* 0x000000ffff3e7224 */ /* 0x010fe400078e0025 */
        /* <DEDUP_REMOVED lines=41> */
[----:B------:R-:W-:Y:S01]  /*89c00*/  IMAD.MOV.U32 R35, RZ, RZ, R71 ;  /* 0x000000ffff237224 */ /* 0x000fe200078e0047 */
[C---:B------:R-:W-:Y:S01]  /*89c10*/  HMMA.1688.F32.TF32 R128, R144.reuse, R20, R128 ;  /* 0x000000149080723c */ /* 0x040fe20000081080 */
[----:B------:R-:W-:Y:S04]  /*89c20*/  STL.64 [R1+0x3420], R150 ;  /* 0x0034209601007387 */ /* 0x000fe80000100a00 */
[----:B------:R-:W-:Y:S03]  /*89c30*/  STL.64 [R1+0x3418], R148 ;  /* 0x0034189401007387 */ /* 0x000fe60000100a00 */
[C---:B--2---:R-:W-:Y:S08]  /*89c40*/  HMMA.1688.F32.TF32 R60, R144.reuse, R52, R60 ;  /* 0x00000034903c723c */ /* 0x044ff0000008103c */
[C---:B------:R-:W-:Y:S08]  /*89c50*/  HMMA.1688.F32.TF32 R64, R144.reuse, R48, R64 ;  /* 0x000000309040723c */ /* 0x040ff00000081040 */
[C---:B------:R-:W-:Y:S08]  /*89c60*/  HMMA.1688.F32.TF32 R136, R144.reuse, R12, R136 ;  /* 0x0000000c9088723c */ /* 0x040ff00000081088 */
[C---:B------:R-:W-:Y:S08]  /*89c70*/  HMMA.1688.F32.TF32 R140, R144.reuse, R8, R140 ;  /* 0x00000008908c723c */ /* 0x040ff0000008108c */
[C---:B---3--:R-:W-:Y:S08]  /*89c80*/  HMMA.1688.F32.TF32 R132, R144.reuse, R236, R132 ;  /* 0x000000ec9084723c */ /* 0x048ff00000081084 */
[C---:B----4-:R-:W-:Y:S08]  /*89c90*/  HMMA.1688.F32.TF32 R68, R144.reuse, R44, R72 ;  /* 0x0000002c9044723c */ /* 0x050ff00000081048 */
[C---:B------:R-:W-:Y:S07]  /*89ca0*/  HMMA.1688.F32.TF32 R72, R144.reuse, R32, R156 ;  /* 0x000000209048723c */ /* 0x040fee000008109c */
[----:B------:R-:W-:Y:S01]  /*89cb0*/  STL.64 [R1+0x3430], R134 ;  /* 0x0034308601007387 */ /* 0x000fe20000100a00 */
[C---:B------:R-:W-:Y:S03]  /*89cc0*/  HMMA.1688.F32.TF32 R76, R144.reuse, R28, R76 ;  /* 0x0000001c904c723c */ /* 0x040fe6000008104c */
[----:B------:R-:W-:Y:S05]  /*89cd0*/  STL.64 [R1+0x3428], R132 ;  /* 0x0034288401007387 */ /* 0x000fea0000100a00 */
[C---:B------:R-:W-:Y:S01]  /*89ce0*/  HMMA.1688.F32.TF32 R80, R144.reuse, R24, R80 ;  /* 0x000000189050723c */ /* 0x040fe20000081050 */
[----:B------:R-:W-:Y:S07]  /*89cf0*/  STL [R1+0x3218], R68 ;  /* 0x0032184401007387 */ /* 0x000fee0000100800 */
[C---:B------:R-:W-:Y:S01]  /*89d00*/  HMMA.1688.F32.TF32 R112, R144.reuse, R16, R112 ;  /* 0x000000109070723c */ /* 0x040fe20000081070 */
[----:B------:R-:W-:Y:S04]  /*89d10*/  STL [R1+0x3214], R69 ;  /* 0x0032144501007387 */ /* 0x000fe80000100800 */
[----:B------:R-:W-:Y:S04]  /*89d20*/  STL [R1+0x3210], R70 ;  /* 0x0032104601007387 */ /* 0x000fe80000100800 */
[----:B------:R-:W-:Y:S04]  /*89d30*/  STL [R1+0x320c], R71 ;  /* 0x00320c4701007387 */ /* 0x000fe80000100800 */
[----:B------:R-:W-:Y:S04]  /*89d40*/  STL [R1+0x3220], R72 ;  /* 0x0032204801007387 */ /* 0x000fe80000100800 */
[----:B------:R-:W-:Y:S04]  /*89d50*/  STL [R1+0x321c], R73 ;  /* 0x00321c4901007387 */ /* 0x000fe80000100800 */
[----:B------:R-:W-:Y:S04]  /*89d60*/  STL [R1+0x3208], R74 ;  /* 0x0032084a01007387 */ /* 0x000fe80000100800 */
[----:B------:R2:W-:Y:S04]  /*89d70*/  STL [R1+0x3204], R75 ;  /* 0x0032044b01007387 */ /* 0x0005e80000100800 */
[----:B------:R3:W-:Y:S04]  /*89d80*/  STL [R1+0x3224], R79 ;  /* 0x0032244f01007387 */ /* 0x0007e80000100800 */
[----:B------:R-:W-:Y:S04]  /*89d90*/  STL [R1+0x3200], R83 ;  /* 0x0032005301007387 */ /* 0x000fe80000100800 */
[----:B------:R-:W-:Y:S04]  /*89da0*/  STL [R1+0x31fc], R131 ;  /* 0x0031fc8301007387 */ /* 0x000fe80000100800 */
[----:B------:R-:W-:Y:S04]  /*89db0*/  STL [R1+0x31f8], R115 ;  /* 0x0031f87301007387 */ /* 0x000fe80000100800 */
        /* <DEDUP_REMOVED lines=18> */
[----:B------:R-:W2:Y:S01]  /*89ee0*/  LDL.LU R222, [R1+0x1d8] ;  /* 0x0001d80001de7983 */ /* 0x000ea20000300800 */
[C---:B------:R-:W-:Y:S03]  /*89ef0*/  HMMA.1688.F32.TF32 R108, R144.reuse, R164, R108 ;  /* 0x000000a4906c723c */ /* 0x040fe6000008106c */
[----:B------:R-:W2:Y:S04]  /*89f00*/  LDL.LU R223, [R1+0x1dc] ;  /* 0x0001dc0001df7983 */ /* 0x000ea80000300800 */
[----:B------:R-:W2:Y:S01]  /*89f10*/  LDL.LU R224, [R1+0x80] ;  /* 0x0000800001e07983 */ /* 0x000ea20000300800 */
[C---:B------:R-:W-:Y:S03]  /*89f20*/  HMMA.1688.F32.TF32 R36, R144.reuse, R160, R36 ;  /* 0x000000a09024723c */ /* 0x040fe60000081024 */
[----:B------:R-:W2:Y:S04]  /*89f30*/  LDL.LU R225, [R1+0x84] ;  /* 0x0000840001e17983 */ /* 0x000ea80000300800 */
[----:B------:R-:W2:Y:S01]  /*89f40*/  LDL.LU R226, [R1+0x88] ;  /* 0x0000880001e27983 */ /* 0x000ea20000300800 */
[C---:B------:R-:W-:Y:S03]  /*89f50*/  HMMA.1688.F32.TF32 R40, R144.reuse, R56, R40 ;  /* 0x000000389028723c */ /* 0x040fe60000081028 */
[----:B------:R-:W2:Y:S05]  /*89f60*/  LDL.LU R227, [R1+0x8c] ;  /* 0x00008c0001e37983 */ /* 0x000eaa0000300800 */
[----:B------:R-:W-:Y:S01]  /*89f70*/  HMMA.1688.F32.TF32 R144, R144, R4, R152 ;  /* 0x000000049090723c */ /* 0x000fe20000081098 */
        /* <DEDUP_REMOVED lines=24> */
[C---:B------:R-:W-:Y:S03]  /*8a100*/  HMMA.1688.F32.TF32 R156, R244.reuse, R240, R248 ;  /* 0x000000f0f49c723c */ /* 0x040fe600000810f8 */
        /* <DEDUP_REMOVED lines=14> */
[----:B----4-:R-:W-:Y:S07]  /*8a1f0*/  HMMA.1688.F32.TF32 R84, R244, R56, R124 ;  /* 0x00000038f454723c */ /* 0x010fee000008107c */
[----:B------:R1:W-:Y:S04]  /*8a200*/  STL.64 [R1+0x80], R72 ;  /* 0x0000804801007387 */ /* 0x0003e80000100a00 */
[----:B------:R2:W-:Y:S05]  /*8a210*/  STL.64 [R1+0x88], R74 ;  /* 0x0000884a01007387 */ /* 0x0005ea0000100a00 */
[----:B------:R-:W-:-:S02]  /*8a220*/  IMAD.MOV.U32 R79, RZ, RZ, R68 ;  /* 0x000000ffff4f7224 */ /* 0x000fc400078e0044 */
[----:B------:R-:W-:Y:S02]  /*8a230*/  IMAD.MOV.U32 R68, RZ, RZ, R71 ;  /* 0x000000ffff447224 */ /* 0x000fe400078e0047 */
[----:B-1----:R-:W-:Y:S02]  /*8a240*/  IMAD.MOV.U32 R72, RZ, RZ, R69 ;  /* 0x000000ffff487224 */ /* 0x002fe400078e0045 */
[----:B------:R-:W-:Y:S02]  /*8a250*/  IMAD.MOV.U32 R73, RZ, RZ, R70 ;  /* 0x000000ffff497224 */ /* 0x000fe400078e0046 */
[----:B------:R-:W-:Y:S02]  /*8a260*/  IMAD.MOV.U32 R69, RZ, RZ, R84 ;  /* 0x000000ffff457224 */ /* 0x000fe400078e0054 */
[----:B------:R-:W-:Y:S02]  /*8a270*/  IMAD.MOV.U32 R70, RZ, RZ, R85 ;  /* 0x000000ffff467224 */ /* 0x000fe400078e0055 */
[----:B------:R-:W-:-:S02]  /*8a280*/  IMAD.MOV.U32 R71, RZ, RZ, R86 ;  /* 0x000000ffff477224 */ /* 0x000fc400078e0056 */
[----:B--2---:R-:W-:Y:S02]  /*8a290*/  IMAD.MOV.U32 R74, RZ, RZ, R87 ;  /* 0x000000ffff4a7224 */ /* 0x004fe400078e0057 */
        /* <DEDUP_REMOVED lines=11> */
[----:B------:R2:W-:Y:S01]  /*8a350*/  STL.64 [R1+0x1a8], R90 ;  /* 0x0001a85a01007387 */ /* 0x0005e20000100a00 */
[C---:B-1----:R-:W-:Y:S09]  /*8a360*/  HMMA.1688.F32.TF32 R92, R244.reuse, R28, R168 ;  /* 0x0000001cf45c723c */ /* 0x042ff200000810a8 */
[----:B------:R-:W-:Y:S01]  /*8a370*/  STL.64 [R1+0x240], R84 ;  /* 0x0002405401007387 */ /* 0x000fe20000100a00 */
[C---:B--2---:R-:W-:Y:S03]  /*8a380*/  HMMA.1688.F32.TF32 R88, R244.reuse, R24, R184 ;  /* 0x00000018f458723c */ /* 0x044fe600000810b8 */
[----:B------:R1:W-:Y:S05]  /*8a390*/  STL.64 [R1+0x248], R86 ;  /* 0x0002485601007387 */ /* 0x0003ea0000100a00 */
[C---:B-1----:R-:W-:Y:S05]  /*8a3a0*/  HMMA.1688.F32.TF32 R84, R244.reuse, R20, R248 ;  /* 0x00000014f454723c */ /* 0x042fea00000810f8 */
[----:B------:R-:W-:Y:S04]  /*8a3b0*/  STL.64 [R1+0x230], R92 ;  /* 0x0002305c01007387 */ /* 0x000fe80000100a00 */
[----:B------:R-:W-:Y:S06]  /*8a3c0*/  STL.64 [R1+0x238], R94 ;  /* 0x0002385e01007387 */ /* 0x000fec0000100a00 */
[----:B------:R-:W-:Y:S04]  /*8a3d0*/  STL.64 [R1+0x220], R88 ;  /* 0x0002205801007387 */ /* 0x000fe80000100a00 */
[----:B------:R-:W-:Y:S04]  /*8a3e0*/  STL.64 [R1+0x228], R90 ;  /* 0x0002285a01007387 */ /* 0x000fe80000100a00 */
[----:B------:R-:W-:Y:S04]  /*8a3f0*/  LDS R248, [R0+0x10a100] ;  /* 0x10a1000000f87984 */ /* 0x000fe80000000800 */
[----:B------:R-:W-:Y:S04]  /*8a400*/  LDS R250, [R0+0x10a900] ;  /* 0x10a9000000fa7984 */ /* 0x000fe80000000800 */
[----:B------:R-:W-:Y:S04]  /*8a410*/  STL.64 [R1+0x210], R84 ;  /* 0x0002105401007387 */ /* 0x000fe80000100a00 */
[----:B------:R1:W-:Y:S04]  /*8a420*/  STL.64 [R1+0x218], R86 ;  /* 0x0002185601007387 */ /* 0x0003e80000100a00 */
[----:B------:R-:W-:Y:S04]  /*8a430*/  LDS R249, [R2+0x10a100] ;  /* 0x10a1000002f97984 */ /* 0x000fe80000000800 */
[----:B------:R-:W2:Y:S01]  /*8a440*/  LDS R251, [R2+0x10a900] ;  /* 0x10a9000002fb7984 */ /* 0x000ea20000000800 */
[C---:B-1----:R-:W-:Y:S08]  /*8a450*/  HMMA.1688.F32.TF32 R84, R244.reuse, R16, R180 ;  /* 0x00000010f454723c */ /* 0x042ff000000810b4 */
[C---:B------:R-:W-:Y:S08]  /*8a460*/  HMMA.1688.F32.TF32 R92, R244.reuse, R12, R176 ;  /* 0x0000000cf45c723c */ /* 0x040ff000000810b0 */
[C---:B------:R-:W-:Y:S07]  /*8a470*/  HMMA.1688.F32.TF32 R88, R244.reuse, R8, R192 ;  /* 0x00000008f458723c */ /* 0x040fee00000810c0 */
[----:B------:R-:W-:Y:S04]  /*8a480*/  STL.64 [R1+0x1e0], R84 ;  /* 0x0001e05401007387 */ /* 0x000fe80000100a00 */
[----:B------:R1:W-:Y:S02]  /*8a490*/  STL.64 [R1+0x1e8], R86 ;  /* 0x0001e85601007387 */ /* 0x0003e40000100a00 */
[C---:B-1----:R-:W-:Y:S02]  /*8a4a0*/  HMMA.1688.F32.TF32 R84, R244.reuse, R4, R172 ;  /* 0x00000004f454723c */ /* 0x042fe400000810ac */
[----:B------:R-:W-:Y:S04]  /*8a4b0*/  STL.64 [R1+0x1d0], R92 ;  /* 0x0001d05c01007387 */ /* 0x000fe80000100a00 */
[----:B------:R-:W-:Y:S04]  /*8a4c0*/  STL.64 [R1+0x1d8], R94 ;  /* 0x0001d85e01007387 */ /* 0x000fe80000100a00 */
[----:B------:R-:W3:Y:S04]  /*8a4d0*/  LDL.LU R172, [R1+0x3f0] ;  /* 0x0003f00001ac7983 */ /* 0x000ee80000300800 */
[----:B------:R1:W-:Y:S04]  /*8a4e0*/  STL.64 [R1+0x1c0], R88 ;  /* 0x0001c05801007387 */ /* 0x0003e80000100a00 */
[----:B------:R4:W-:Y:S05]  /*8a4f0*/  STL.64 [R1+0x1c8], R90 ;  /* 0x0001c85a01007387 */ /* 0x0009ea0000100a00 */
[----:B------:R1:W-:Y:S04]  /*8a500*/  STL.64 [R1+0x190], R84 ;  /* 0x0001905401007387 */ /* 0x0003e80000100a00 */
        /* <DEDUP_REMOVED lines=26> */
[----:B----4-:R-:W4:Y:S04]  /*8a6b0*/  LDL.LU R90, [R1+0x388] ;  /* 0x00038800015a7983 */ /* 0x010f280000300800 */
        /* <DEDUP_REMOVED lines=86> */
[----:B------:R-:W-:Y:S04]  /*8ac20*/  LDS R244, [R3+0x10a100] ;  /* 0x10a1000003f47984 */ /* 0x000fe80000000800 */
[----:B------:R-:W-:Y:S04]  /*8ac30*/  LDS R246, [R3+0x10a900] ;  /* 0x10a9000003f67984 */ /* 0x000fe80000000800 */
[----:B------:R-:W-:Y:S04]  /*8ac40*/  LDS R245, [R252+0x10a100] ;  /* 0x10a10000fcf57984 */ /* 0x000fe80000000800 */
[----:B------:R-:W1:Y:S01]  /*8ac50*/  LDS R247, [R252+0x10a900] ;  /* 0x10a90000fcf77984 */ /* 0x000e620000000800 */
[C---:B--2---:R-:W-:Y:S08]  /*8ac60*/  HMMA.1688.F32.TF32 R84, R248.reuse, R52, R84 ;  /* 0x00000034f854723c */ /* 0x044ff00000081054 */
[C---:B---3--:R-:W-:Y:S08]  /*8ac70*/  HMMA.1688.F32.TF32 R104, R248.reuse, R56, R104 ;  /* 0x00000038f868723c */ /* 0x048ff00000081068 */
[C---:B----4-:R-:W-:Y:S08]  /*8ac80*/  HMMA.1688.F32.TF32 R116, R248.reuse, R160, R116 ;  /* 0x000000a0f874723c */ /* 0x050ff00000081074 */
[C---:B------:R-:W-:Y:S08]  /*8ac90*/  HMMA.1688.F32.TF32 R148, R248.reuse, R236, R148 ;  /* 0x000000ecf894723c */ /* 0x040ff00000081094 */
[C---:B------:R-:W-:Y:S08]  /*8aca0*/  HMMA.1688.F32.TF32 R132, R248.reuse, R240, R132 ;  /* 0x000000f0f884723c */ /* 0x040ff00000081084 */
[C---:B------:R-:W-:Y:S11]  /*8acb0*/  HMMA.1688.F32.TF32 R120, R248.reuse, R164, R120 ;  /* 0x000000a4f878723c */ /* 0x040ff60000081078 */
[----:B------:R-:W-:Y:S04]  /*8acc0*/  @!UPT UIADD3 URZ, URZ, URZ, URZ ;  /* 0x0000003f3f3ff290 */ /* 0x000fe8000fffe03f */
[----:B------:R-:W-:Y:S04]  /*8acd0*/  STL.64 [R1+0x180], R132 ;  /* 0x0001808401007387 */ /* 0x000fe80000100a00 */
[----:B------:R2:W-:Y:S01]  /*8ace0*/  STL.64 [R1+0x188], R134 ;  /* 0x0001888601007387 */ /* 0x0005e20000100a00 */
[C---:B------:R-:W-:Y:S03]  /*8acf0*/  HMMA.1688.F32.TF32 R96, R248.reuse, R48, R96 ;  /* 0x00000030f860723c */ /* 0x040fe60000081060 */
[----:B--2---:R-:W2:Y:S04]  /*8ad00*/  LDL.LU.64 R134, [R1+0x3430] ;  /* 0x0034300001867983 */ /* 0x004ea80000300a00 */
[----:B------:R-:W2:Y:S04]  /*8ad10*/  LDL.LU.64 R132, [R1+0x3428] ;  /* 0x0034280001847983 */ /* 0x000ea80000300a00 */
        /* <DEDUP_REMOVED lines=42> */
[----:B------:R-:W-:Y:S02]  /*8afc0*/  HMMA.1688.F32.TF32 R188, R248, R4, R224 ;  /* 0x00000004f8bc723c */ /* 0x000fe400000810e0 */
[----:B------:R-:W-:Y:S04]  /*8afd0*/  LDS R248, [R0+0x10a180] ;  /* 0x10a1800000f87984 */ /* 0x000fe80000000800 */
[----:B------:R-:W-:Y:S04]  /*8afe0*/  LDS R250, [R0+0x10a980] ;  /* 0x10a9800000fa7984 */ /* 0x000fe80000000800 */
[----:B------:R-:W-:Y:S04]  /*8aff0*/  STL.64 [R1+0x320], R96 ;  /* 0x0003206001007387 */ /* 0x000fe80000100a00 */
[----:B------:R1:W-:Y:S01]  /*8b000*/  STL.64 [R1+0x328], R98 ;  /* 0x0003286201007387 */ /* 0x0003e20000100a00 */
[C---:B------:R-:W-:Y:S03]  /*8b010*/  HMMA.1688.F32.TF32 R124, R244.reuse, R236, R124 ;  /* 0x000000ecf47c723c */ /* 0x040fe6000008107c */
[----:B------:R-:W-:Y:S04]  /*8b020*/  LDS R249, [R2+0x10a180] ;  /* 0x10a1800002f97984 */ /* 0x000fe80000000800 */
[----:B------:R-:W2:Y:S01]  /*8b030*/  LDS R251, [R2+0x10a980] ;  /* 0x10a9800002fb7984 */ /* 0x000ea20000000800 */
[C---:B-1----:R-:W-:Y:S03]  /*8b040*/  HMMA.1688.F32.TF32 R96, R244.reuse, R240, R100 ;  /* 0x000000f0f460723c */ /* 0x042fe60000081064 */
[----:B------:R-:W-:Y:S04]  /*8b050*/  STL.64 [R1+0x310], R200 ;  /* 0x000310c801007387 */ /* 0x000fe80000100a00 */
[----:B------:R-:W-:Y:S04]  /*8b060*/  STL.64 [R1+0x318], R202 ;  /* 0x000318ca01007387 */ /* 0x000fe80000100a00 */
[----:B------:R-:W-:Y:S01]  /*8b070*/  STL.64 [R1+0x2e0], R188 ;  /* 0x0002e0bc01007387 */ /* 0x000fe20000100a00 */
[C---:B------:R-:W-:Y:S03]  /*8b080*/  HMMA.1688.F32.TF32 R100, R244.reuse, R164, R92 ;  /* 0x000000a4f464723c */ /* 0x040fe6000008105c */
[----:B------:R-:W-:Y:S05]  /*8b090*/  STL.64 [R1+0x2e8], R190 ;  /* 0x0002e8be01007387 */ /* 0x000fea0000100a00 */
[C---:B------:R-:W-:Y:S03]  /*8b0a0*/  HMMA.1688.F32.TF32 R92, R244.reuse, R56, R196 ;  /* 0x00000038f45c723c */ /* 0x040fe600000810c4 */
[----:B------:R-:W-:Y:S04]  /*8b0b0*/  STL.64 [R1+0x300], R96 ;  /* 0x0003006001007387 */ /* 0x000fe80000100a00 */
[----:B------:R1:W-:Y:S02]  /*8b0c0*/  STL.64 [R1+0x308], R98 ;  /* 0x0003086201007387 */ /* 0x0003e40000100a00 */
[C---:B-1----:R-:W-:Y:S08]  /*8b0d0*/  HMMA.1688.F32.TF32 R96, R244.reuse, R160, R88 ;  /* 0x000000a0f460723c */ /* 0x042ff00000081058 */
        /* <DEDUP_REMOVED lines=13> */
[C---:B-1----:R-:W-:Y:S07]  /*8b1b0*/  HMMA.1688.F32.TF32 R88, R244.reuse, R32, R180 ;  /* 0x00000020f458723c */ /* 0x042fee00000810b4 */
        /* <DEDUP_REMOVED lines=8> */
[----:B-1----:R-:W-:Y:S07]  /*8b240*/  HMMA.1688.F32.TF32 R88, R244, R20, R172 ;  /* 0x00000014f458723c */ /* 0x002fee00000810ac */
[----:B------:R-:W-:Y:S04]  /*8b250*/  STL.64 [R1+0x400], R96 ;  /* 0x0004006001007387 */ /* 0x000fe80000100a00 */
[----:B------:R-:W-:Y:S04]  /*8b260*/  STL.64 [R1+0x408], R98 ;  /* 0x0004086201007387 */ /* 0x000fe80000100a00 */
[----:B------:R-:W3:Y:S04]  /*8b270*/  LDL.LU R192, [R1+0x260] ;  /* 0x0002600001c07983 */ /* 0x000ee80000300800 */
[----:B------:R-:W-:Y:S04]  /*8b280*/  STL.64 [R1+0x460], R92 ;  /* 0x0004605c01007387 */ /* 0x000fe80000100a00 */
[----:B------:R-:W-:Y:S04]  /*8b290*/  STL.64 [R1+0x468], R94 ;  /* 0x0004685e01007387 */ /* 0x000fe80000100a00 */
        /* <DEDUP_REMOVED lines=95> */
[----:B------:R-:W-:Y:S08]  /*8b890*/  HMMA.1688.F32.TF32 R204, R248, R236, R204 ;  /* 0x000000ecf8cc723c */ /* 0x000ff000000810cc */
[C---:B------:R-:W-:Y:S08]  /*8b8a0*/  HMMA.1688.F32.TF32 R216, R244.reuse, R12, R216 ;  /* 0x0000000cf4d8723c */ /* 0x040ff000000810d8 */
[C---:B------:R-:W-:Y:S08]  /*8b8b0*/  HMMA.1688.F32.TF32 R96, R244.reuse, R16, R96 ;  /* 0x00000010f460723c */ /* 0x040ff00000081060 */
[C---:B------:R-:W-:Y:S08]  /*8b8c0*/  HMMA.1688.F32.TF32 R212, R244.reuse, R8, R212 ;  /* 0x00000008f4d4723c */ /* 0x040ff000000810d4 */
[----:B------:R-:W-:Y:S07]  /*8b8d0*/  HMMA.1688.F32.TF32 R244, R244, R4, R228 ;  /* 0x00000004f4f4723c */ /* 0x000fee00000810e4 */
[----:B------:R-:W-:Y:S01]  /*8b8e0*/  STL.64 [R1+0x440], R96 ;  /* 0x0004406001007387 */ /* 0x000fe20000100a00 */
[C---:B------:R-:W-:Y:S03]  /*8b8f0*/  HMMA.1688.F32.TF32 R208, R248.reuse, R240, R208 ;  /* 0x000000f0f8d0723c */ /* 0x040fe600000810d0 */
[----:B------:R1:W-:Y:S04]  /*8b900*/  STL.64 [R1+0x448], R98 ;  /* 0x0004486201007387 */ /* 0x0003e80000100a00 */
[----:B-1----:R-:W2:Y:S01]  /*8b910*/  LDL.LU.64 R98, [R1+0x33d0] ;  /* 0x0033d00001627983 */ /* 0x002ea20000300a00 */
[C---:B------:R-:W-:Y:S03]  /*8b920*/  HMMA.1688.F32.TF32 R200, R248.reuse, R164, R200 ;  /* 0x000000a4f8c8723c */ /* 0x040fe600000810c8 */
[----:B------:R-:W2:Y:S04]  /*8b930*/  LDL.LU.64 R96, [R1+0x33c8] ;  /* 0x0033c80001607983 */ /* 0x000ea80000300a00 */
[----:B------:R-:W-:Y:S04]  /*8b940*/  STL.64 [R1+0x430], R216 ;  /* 0x000430d801007387 */ /* 0x000fe80000100a00 */
[----:B------:R1:W-:Y:S04]  /*8b950*/  STL.64 [R1+0x438], R218 ;  /* 0x000438da01007387 */ /* 0x0003e80000100a00 */
[----:B-1----:R-:W3:Y:S04]  /*8b960*/  LDL.LU.64 R218, [R1+0x33c0] ;  /* 0x0033c00001da7983 */ /* 0x002ee80000300a00 */
[----:B------:R-:W3:Y:S04]  /*8b970*/  LDL.LU.64 R216, [R1+0x33b8] ;  /* 0x0033b80001d87983 */ /* 0x000ee80000300a00 */
[----:B------:R-:W-:Y:S04]  /*8b980*/  STL.64 [R1+0x420], R212 ;  /* 0x000420d401007387 */ /* 0x000fe80000100a00 */
[----:B------:R1:W-:Y:S01]  /*8b990*/  STL.64 [R1+0x428], R214 ;  /* 0x000428d601007387 */ /* 0x0003e20000100a00 */
[C---:B------:R-:W-:Y:S03]  /*8b9a0*/  HMMA.1688.F32.TF32 R100, R248.reuse, R48, R100 ;  /* 0x00000030f864723c */ /* 0x040fe60000081064 */
[----:B-1----:R-:W4:Y:S04]  /*8b9b0*/  LDL.LU.64 R214, [R1+0x33b0] ;  /* 0x0033b00001d67983 */ /* 0x002f280000300a00 */
[----:B------:R-:W4:Y:S04]  /*8b9c0*/  LDL.LU.64 R212, [R1+0x33a8] ;  /* 0x0033a80001d47983 */ /* 0x000f280000300a00 */
        /* <DEDUP_REMOVED lines=8> */
[----:B------:R-:W-:Y:S04]  /*8ba50*/  LDS R246, [R3+0x10a980] ;  /* 0x10a9800003f67984 */ /* 0x000fe80000000800 */
[----:B-1----:R-:W2:Y:S04]  /*8ba60*/  LDL.LU.64 R210, [R1+0x3390] ;  /* 0x0033900001d27983 */ /* 0x002ea80000300a00 */
[----:B------:R-:W2:Y:S04]  /*8ba70*/  LDL.LU.64 R208, [R1+0x3388] ;  /* 0x0033880001d07983 */ /* 0x000ea80000300a00 */
[----:B------:R-:W-:Y:S04]  /*8ba80*/  STL.64 [R1+0x410], R204 ;  /* 0x000410cc01007387 */ /* 0x000fe80000100a00 */
[----:B------:R1:W-:Y:S04]  /*8ba90*/  STL.64 [R1+0x418], R206 ;  /* 0x000418ce01007387 */ /* 0x0003e80000100a00 */
[----:B------:R-:W-:Y:S04]  /*8baa0*/  LDS R245, [R252+0x10a180] ;  /* 0x10a18000fcf57984 */ /* 0x000fe80000000800 */
[----:B------:R-:W3:Y:S04]  /*8bab0*/  LDS R247, [R252+0x10a980] ;  /* 0x10a98000fcf77984 */ /* 0x000ee80000000800 */
        /* <DEDUP_REMOVED lines=38> */
[C---:B------:R-:W-:Y:S01]  /*8bd20*/  HMMA.1688.F32.TF32 R168, R248.reuse, R12, R184 ;  /* 0x0000000cf8a8723c */ /* 0x040fe200000810b8 */
[----:B------:R-:W-:Y:S04]  /*8bd30*/  STL.64 [R1+0x520], R220 ;  /* 0x000520dc01007387 */ /* 0x000fe80000100a00 */
[----:B------:R-:W-:Y:S03]  /*8bd40*/  STL.64 [R1+0x528], R222 ;  /* 0x000528de01007387 */ /* 0x000fe60000100a00 */
[C---:B------:R-:W-:Y:S07]  /*8bd50*/  HMMA.1688.F32.TF32 R180, R248.reuse, R8, R180 ;  /* 0x00000008f8b4723c */ /* 0x040fee00000810b4 */
[----:B------:R-:W-:Y:S01]  /*8bd60*/  STL.64 [R1+0x510], R196 ;  /* 0x000510c401007387 */ /* 0x000fe20000100a00 */
[----:B------:R-:W-:Y:S03]  /*8bd70*/  HMMA.1688.F32.TF32 R176, R248, R4, R176 ;  /* 0x00000004f8b0723c */ /* 0x000fe600000810b0 */
[----:B------:R-:W-:Y:S04]  /*8bd80*/  STL.64 [R1+0x518], R198 ;  /* 0x000518c601007387 */ /* 0x000fe80000100a00 */
[----:B------:R-:W-:Y:S04]  /*8bd90*/  STL.64 [R1+0x500], R168 ;  /* 0x000500a801007387 */ /* 0x000fe80000100a00 */
[----:B------:R3:W-:Y:S04]  /*8bda0*/  STL.64 [R1+0x508], R170 ;  /* 0x000508aa01007387 */ /* 0x0007e80000100a00 */
[----:B------:R-:W-:Y:S04]  /*8bdb0*/  LDS R248, [R0+0x10b000] ;  /* 0x10b0000000f87984 */ /* 0x000fe80000000800 */
[----:B------:R-:W-:Y:S01]  /*8bdc0*/  LDS R250, [R0+0x10b800] ;  /* 0x10b8000000fa7984 */ /* 0x000fe20000000800 */
[----:B---3--:R-:W-:Y:S03]  /*8bdd0*/  HMMA.1688.F32.TF32 R168, R244, R240, R192 ;  /* 0x000000f0f4a8723c */ /* 0x008fe600000810c0 */
[----:B------:R-:W-:Y:S04]  /*8bde0*/  STL.64 [R1+0x4f0], R180 ;  /* 0x0004f0b401007387 */ /* 0x000fe80000100a00 */
[----:B------:R-:W-:Y:S04]  /*8bdf0*/  STL.64 [R1+0x4f8], R182 ;  /* 0x0004f8b601007387 */ /* 0x000fe80000100a00 */
[----:B------:R-:W-:Y:S04]  /*8be00*/  STL.64 [R1+0x280], R176 ;  /* 0x000280b001007387 */ /* 0x000fe80000100a00 */
[----:B------:R-:W-:Y:S04]  /*8be10*/  STL.64 [R1+0x288], R178 ;  /* 0x000288b201007387 */ /* 0x000fe80000100a00 */
[----:B------:R-:W-:Y:S04]  /*8be20*/  LDS R249, [R2+0x10b000] ;  /* 0x10b0000002f97984 */ /* 0x000fe80000000800 */
[----:B------:R-:W1:Y:S01]  /*8be30*/  LDS R251, [R2+0x10b800] ;  /* 0x10b8000002fb7984 */ /* 0x000e620000000800 */
[----:B------:R-:W-:-:S03]  /*8be40*/  IMAD.MOV.U32 R241, RZ, RZ, R170 ;  /* 0x000000fffff17224 */ /* 0x000fc600078e00aa */
[----:B------:R3:W-:Y:S01]  /*8be50*/  STL.64 [R1+0x260], R168 ;  /* 0x000260a801007387 */ /* 0x0007e20000100a00 */
[----:B------:R-:W-:Y:S02]  /*8be60*/  IMAD.MOV.U32 R240, RZ, RZ, R171 ;  /* 0x000000fffff07224 */ /* 0x000fe400078e00ab */
[----:B---3--:R-:W-:Y:S03]  /*8be70*/  HMMA.1688.F32.TF32 R168, R244, R236, R172 ;  /* 0x000000ecf4a8723c */ /* 0x008fe600000810ac */
[----:B------:R-:W-:Y:S04]  /*8be80*/  STL [R1+0x31ec], R240 ;  /* 0x0031ecf001007387 */ /* 0x000fe80000100800 */
[----:B------:R-:W-:Y:S11]  /*8be90*/  STL [R1+0x31e8], R241 ;  /* 0x0031e8f101007387 */ /* 0x000ff60000100800 */
[----:B------:R-:W-:Y:S05]  /*8bea0*/  @!UPT UIADD3 URZ, URZ, URZ, URZ ;  /* 0x0000003f3f3ff290 */ /* 0x000fea000fffe03f */
[----:B------:R3:W-:Y:S04]  /*8beb0*/  STL.64 [R1+0x200], R168 ;  /* 0x000200a801007387 */ /* 0x0007e80000100a00 */
[----:B------:R-:W2:Y:S04]  /*8bec0*/  LDL.LU R220, [R1+0x1f0] ;  /* 0x0001f00001dc7983 */ /* 0x000ea80000300800 */
[----:B------:R-:W2:Y:S01]  /*8bed0*/  LDL.LU R221, [R1+0x1f4] ;  /* 0x0001f40001dd7983 */ /* 0x000ea20000300800 */
[----:B------:R-:W-:-:S03]  /*8bee0*/  IMAD.MOV.U32 R237, RZ, RZ, R170 ;  /* 0x000000ffffed7224 */ /* 0x000fc600078e00aa */
[----:B------:R-:W2:Y:S01]  /*8bef0*/  LDL.LU R222, [R1+0x1f8] ;  /* 0x0001f80001de7983 */ /* 0x000ea20000300800 */
[----:B------:R-:W-:-:S03]  /*8bf00*/  IMAD.MOV.U32 R236, RZ, RZ, R171 ;  /* 0x000000ffffec7224 */ /* 0x000fc600078e00ab */
[----:B------:R-:W2:Y:S04]  /*8bf10*/  LDL.LU R223, [R1+0x1fc] ;  /* 0x0001fc0001df7983 */ /* 0x000ea80000300800 */
[----:B---3--:R-:W3:Y:S04]  /*8bf20*/  LDL.LU R168, [R1+0x160] ;  /* 0x0001600001a87983 */ /* 0x008ee80000300800 */
        /* <DEDUP_REMOVED lines=23> */
[----:B------:R1:W-:Y:S04]  /*8c0a0*/  STL [R1+0x31f4], R236 ;  /* 0x0031f4ec01007387 */ /* 0x0003e80000100800 */
[----:B------:R1:W-:Y:S01]  /*8c0b0*/  STL [R1+0x31f0], R237 ;  /* 0x0031f0ed01007387 */ /* 0x0003e20000100800 */
[C---:B---3--:R-:W-:Y:S11]  /*8c0c0*/  HMMA.1688.F32.TF32 R168, R244.reuse, R160, R168 ;  /* 0x000000a0f4a8723c */ /* 0x048ff600000810a8 */
[----:B------:R-:W-:Y:S11]  /*8c0d0*/  @!UPT UIADD3 URZ, URZ, URZ, URZ ;  /* 0x0000003f3f3ff290 */ /* 0x000ff6000fffe03f */
[----:B------:R-:W-:Y:S02]  /*8c0e0*/  @!UPT UIADD3 URZ, URZ, URZ, URZ ;  /* 0x0000003f3f3ff290 */ /* 0x000fe4000fffe03f */
[----:B-1----:R-:W-:Y:S02]  /*8c0f0*/  IMAD.MOV.U32 R236, RZ, RZ, R168 ;  /* 0x000000ffffec7224 */ /* 0x002fe400078e00a8 */
[----:B------:R-:W-:Y:S02]  /*8c100*/  IMAD.MOV.U32 R237, RZ, RZ, R169 ;  /* 0x000000ffffed7224 */ /* 0x000fe400078e00a9 */
[----:B------:R-:W-:Y:S02]  /*8c110*/  IMAD.MOV.U32 R161, RZ, RZ, R170 ;  /* 0x000000ffffa17224 */ /* 0x000fe400078e00aa */
[----:B------:R-:W-:Y:S02]  /*8c120*/  IMAD.MOV.U32 R160, RZ, RZ, R171 ;  /* 0x000000ffffa07224 */ /* 0x000fe400078e00ab */
[C---:B--2---:R-:W-:Y:S11]  /*8c130*/  HMMA.1688.F32.TF32 R168, R244.reuse, R56, R184 ;  /* 0x00000038f4a8723c */ /* 0x044ff600000810b8 */
[----:B------:R-:W-:Y:S11]  /*8c140*/  @!UPT UIADD3 URZ, URZ, URZ, URZ ;  /* 0x0000003f3f3ff290 */ /* 0x000ff6000fffe03f */
[----:B------:R-:W-:Y:S01]  /*8c150*/  @!UPT UIADD3 URZ, URZ, URZ, URZ ;  /* 0x0000003f3f3ff290 */ /* 0x000fe2000fffe03f */
[----:B------:R1:W-:Y:S01]  /*8c160*/  STL.64 [R1+0x5d0], R168 ;  /* 0x0005d0a801007387 */ /* 0x0003e20000100a00 */
[----:B------:R-:W-:Y:S02]  /*8c170*/  IMAD.MOV.U32 R57, RZ, RZ, R170 ;  /* 0x000000ffff397224 */ /* 0x000fe400078e00aa */
[----:B------:R-:W-:Y:S02]  /*8c180*/  IMAD.MOV.U32 R56, RZ, RZ, R171 ;  /* 0x000000ffff387224 */ /* 0x000fe400078e00ab */
[C---:B-1----:R-:W-:Y:S03]  /*8c190*/  HMMA.1688.F32.TF32 R168, R244.reuse, R52, R172 ;  /* 0x00000034f4a8723c */ /* 0x042fe600000810ac */
[----:B------:R-:W-:Y:S04]  /*8c1a0*/  STL [R1+0x3164], R56 ;  /* 0x0031643801007387 */ /* 0x000fe80000100800 */
[----:B------:R-:W-:Y:S04]  /*8c1b0*/  STL [R1+0x3160], R57 ;  /* 0x0031603901007387 */ /* 0x000fe80000100800 */
[----:B------:R-:W2:Y:S11]  /*8c1c0*/  LDL.LU R172, [R1+0x100] ;  /* 0x0001000001ac7983 */ /* 0x000eb60000300800 */
[----:B------:R-:W-:Y:S01]  /*8c1d0*/  @!UPT UIADD3 URZ, URZ, URZ, URZ ;  /* 0x0000003f3f3ff290 */ /* 0x000fe2000fffe03f */
[----:B------:R-:W-:Y:S04]  /*8c1e0*/  STL.64 [R1+0x5c0], R168 ;  /* 0x0005c0a801007387 */ /* 0x000fe80000100a00 */
[----:B------:R4:W-:Y:S04]  /*8c1f0*/  STL.64 [R1+0x5c8], R170 ;  /* 0x0005c8aa01007387 */ /* 0x0009e80000100a00 */
[----:B------:R-:W2:Y:S04]  /*8c200*/  LDL.LU R173, [R1+0x104] ;  /* 0x0001040001ad7983 */ /* 0x000ea80000300800 */
[----:B------:R-:W2:Y:S04]  /*8c210*/  LDL.LU R174, [R1+0x108] ;  /* 0x0001080001ae7983 */ /* 0x000ea80000300800 */
[----:B------:R-:W2:Y:S01]  /*8c220*/  LDL.LU R175, [R1+0x10c] ;  /* 0x00010c0001af7983 */ /* 0x000ea20000300800 */
[C---:B----4-:R-:W-:Y:S11]  /*8c230*/  HMMA.1688.F32.TF32 R168, R244.reuse, R48, R180 ;  /* 0x00000030f4a8723c */ /* 0x050ff600000810b4 */
[----:B------:R-:W-:Y:S11]  /*8c240*/  @!UPT UIADD3 URZ, URZ, URZ, URZ ;  /* 0x0000003f3f3ff290 */ /* 0x000ff6000fffe03f */
[----:B------:R-:W-:Y:S01]  /*8c250*/  @!UPT UIADD3 URZ, URZ, URZ, URZ ;  /* 0x0000003f3f3ff290 */ /* 0x000fe2000fffe03f */
[----:B------:R1:W-:Y:S01]  /*8c260*/  STL.64 [R1+0x5b8], R170 ;  /* 0x0005b8aa01007387 */ /* 0x0003e20000100a00 */
[----:B------:R-:W-:Y:S02]  /*8c270*/  IMAD.MOV.U32 R52, RZ, RZ, R168 ;  /* 0x000000ffff347224 */ /* 0x000fe400078e00a8 */
[----:B------:R-:W-:Y:S02]  /*8c280*/  IMAD.MOV.U32 R53, RZ, RZ, R169 ;  /* 0x000000ffff357224 */ /* 0x000fe400078e00a9 */
[----:B-1----:R-:W-:Y:S03]  /*8c290*/  HMMA.1688.F32.TF32 R168, R244, R44, R176 ;  /* 0x0000002cf4a8723c */ /* 0x002fe600000810b0 */
[----:B------:R-:W-:Y:S04]  /*8c2a0*/  STL [R1+0x316c], R53 ;  /* 0x00316c3501007387 */ /* 0x000fe80000100800 */
[----:B------:R-:W-:Y:S11]  /*8c2b0*/  STL [R1+0x3168], R52 ;  /* 0x0031683401007387 */ /* 0x000ff60000100800 */
[----:B------:R-:W-:Y:S05]  /*8c2c0*/  @!UPT UIADD3 URZ, URZ, URZ, URZ ;  /* 0x0000003f3f3ff290 */ /* 0x000fea000fffe03f */
[----:B------:R1:W-:Y:S04]  /*8c2d0*/  STL.64 [R1+0x5a0], R168 ;  /* 0x0005a0a801007387 */ /* 0x0003e80000100a00 */
[----:B------:R-:W3:Y:S04]  /*8c2e0*/  LDL.LU R180, [R1+0xf0] ;  /* 0x0000f00001b47983 */ /* 0x000ee80000300800 */
[----:B------:R-:W3:Y:S04]  /*8c2f0*/  LDL.LU R181, [R1+0xf4] ;  /* 0x0000f40001b57983 */ /* 0x000ee80000300800 */
[----:B------:R-:W3:Y:S04]  /*8c300*/  LDL.LU R182, [R1+0xf8] ;  /* 0x0000f80001b67983 */ /* 0x000ee80000300800 */
[----:B------:R-:W3:Y:S01]  /*8c310*/  LDL.LU R183, [R1+0xfc] ;  /* 0x0000fc0001b77983 */ /* 0x000ee20000300800 */
[----:B------:R-:W-:-:S02]  /*8c320*/  IMAD.MOV.U32 R56, RZ, RZ, R170 ;  /* 0x000000ffff387224 */ /* 0x000fc400078e00aa */
[----:B------:R-:W-:-:S03]  /*8c330*/  IMAD.MOV.U32 R57, RZ, RZ, R171 ;  /* 0x000000ffff397224 */ /* 0x000fc600078e00ab */
[----:B------:R4:W-:Y:S04]  /*8c340*/  STL [R1+0x3174], R56 ;  /* 0x0031743801007387 */ /* 0x0009e80000100800 */
[----:B------:R1:W-:Y:S04]  /*8c350*/  STL [R1+0x3170], R57 ;  /* 0x0031703901007387 */ /* 0x0003e80000100800 */
[----:B------:R-:W3:Y:S04]  /*8c360*/  LDL.LU R176, [R1+0xd0] ;  /* 0x0000d00001b07983 */ /* 0x000ee80000300800 */
[----:B------:R-:W3:Y:S04]  /*8c370*/  LDL.LU R177, [R1+0xd4] ;  /* 0x0000d40001b17983 */ /* 0x000ee80000300800 */
[----:B------:R-:W3:Y:S04]  /*8c380*/  LDL.LU R178, [R1+0xd8] ;  /* 0x0000d80001b27983 */ /* 0x000ee80000300800 */
[----:B------:R-:W3:Y:S01]  /*8c390*/  LDL.LU R179, [R1+0xdc] ;  /* 0x0000dc0001b37983 */ /* 0x000ee20000300800 */
[----:B-1----:R-:W-:Y:S03]  /*8c3a0*/  HMMA.1688.F32.TF32 R168, R244, R32, R192 ;  /* 0x00000020f4a8723c */ /* 0x002fe600000810c0 */
[----:B------:R-:W3:Y:S04]  /*8c3b0*/  LDL.LU R192, [R1+0xb0] ;  /* 0x0000b00001c07983 */ /* 0x000ee80000300800 */
[----:B------:R-:W3:Y:S04]  /*8c3c0*/  LDL.LU R193, [R1+0xb4] ;  /* 0x0000b40001c17983 */ /* 0x000ee80000300800 */
[----:B------:R-:W3:Y:S04]  /*8c3d0*/  LDL.LU R194, [R1+0xb8] ;  /* 0x0000b80001c27983 */ /* 0x000ee80000300800 */
[----:B------:R-:W3:Y:S09]  /*8c3e0*/  LDL.LU R195, [R1+0xbc] ;  /* 0x0000bc0001c37983 */ /* 0x000ef20000300800 */
[----:B------:R-:W-:-:S02]  /*8c3f0*/  IMAD.MOV.U32 R44, RZ, RZ, R171 ;  /* 0x000000ffff2c7224 */ /* 0x000fc400078e00ab */
[----:B------:R-:W-:Y:S02]  /*8c400*/  IMAD.MOV.U32 R45, RZ, RZ, R170 ;  /* 0x000000ffff2d7224 */ /* 0x000fe400078e00aa */
[----:B------:R-:W-:Y:S02]  /*8c410*/  IMAD.MOV.U32 R49, RZ, RZ, R169 ;  /* 0x000000ffff317224 */ /* 0x000fe400078e00a9 */
[----:B------:R-:W-:Y:S01]  /*8c420*/  IMAD.MOV.U32 R48, RZ, RZ, R168 ;  /* 0x000000ffff307224 */ /* 0x000fe200078e00a8 */
[----:B------:R1:W-:Y:S04]  /*8c430*/  STL [R1+0x3184], R44 ;  /* 0x0031842c01007387 */ /* 0x0003e80000100800 */
[----:B------:R1:W-:Y:S04]  /*8c440*/  STL [R1+0x3180], R45 ;  /* 0x0031802d01007387 */ /* 0x0003e80000100800 */
[----:B------:R1:W-:Y:S04]  /*8c450*/  STL [R1+0x317c], R49 ;  /* 0x00317c3101007387 */ /* 0x0003e80000100800 */
[----:B------:R1:W-:Y:S01]  /*8c460*/  STL [R1+0x3178], R48 ;  /* 0x0031783001007387 */ /* 0x0003e20000100800 */
[----:B--2---:R-:W-:Y:S03]  /*8c470*/  HMMA.1688.F32.TF32 R168, R244, R28, R172 ;  /* 0x0000001cf4a8723c */ /* 0x004fe600000810ac */
[----:B------:R-:W2:Y:S04]  /*8c480*/  LDL.LU R172, [R1+0x90] ;  /* 0x0000900001ac7983 */ /* 0x000ea80000300800 */
[----:B------:R-:W2:Y:S04]  /*8c490*/  LDL.LU R173, [R1+0x94] ;  /* 0x0000940001ad7983 */ /* 0x000ea80000300800 */
[----:B------:R-:W2:Y:S04]  /*8c4a0*/  LDL.LU R174, [R1+0x98] ;  /* 0x0000980001ae7983 */ /* 0x000ea80000300800 */
[----:B------:R-:W2:Y:S09]  /*8c4b0*/  LDL.LU R175, [R1+0x9c] ;  /* 0x00009c0001af7983 */ /* 0x000eb20000300800 */
[----:B----4-:R-:W-:-:S02]  /*8c4c0*/  IMAD.MOV.U32 R56, RZ, RZ, R168 ;  /* 0x000000ffff387224 */ /* 0x010fc400078e00a8 */
[----:B------:R-:W-:Y:S02]  /*8c4d0*/  IMAD.MOV.U32 R57, RZ, RZ, R169 ;  /* 0x000000ffff397224 */ /* 0x000fe400078e00a9 */
[----:B------:R-:W-:Y:S02]  /*8c4e0*/  IMAD.MOV.U32 R53, RZ, RZ, R170 ;  /* 0x000000ffff357224 */ /* 0x000fe400078e00aa */
[----:B------:R-:W-:Y:S02]  /*8c4f0*/  IMAD.MOV.U32 R52, RZ, RZ, R171 ;  /* 0x000000ffff347224 */ /* 0x000fe400078e00ab */
[C---:B---3--:R-:W-:Y:S03]  /*8c500*/  HMMA.1688.F32.TF32 R168, R244.reuse, R24, R180 ;  /* 0x00000018f4a8723c */ /* 0x048fe600000810b4 */
[----:B------:R3:W-:Y:S11]  /*8c510*/  STL [R1+0x3194], R52 ;  /* 0x0031943401007387 */ /* 0x0007f60000100800 */
[----:B------:R-:W-:Y:S10]  /*8c520*/  @!UPT UIADD3 URZ, URZ, URZ, URZ ;  /* 0x0000003f3f3ff290 */ /* 0x000ff4000fffe03f */
[----:B-1----:R-:W-:Y:S02]  /*8c530*/  IMAD.MOV.U32 R44, RZ, RZ, R168 ;  /* 0x000000ffff2c7224 */ /* 0x002fe400078e00a8 */
[----:B------:R-:W-:Y:S02]  /*8c540*/  IMAD.MOV.U32 R45, RZ, RZ, R169 ;  /* 0x000000ffff2d7224 */ /* 0x000fe400078e00a9 */
[----:B------:R-:W-:Y:S02]  /*8c550*/  IMAD.MOV.U32 R49, RZ, RZ, R170 ;  /* 0x000000ffff317224 */ /* 0x000fe400078e00aa */
[----:B------:R-:W-:Y:S02]  /*8c560*/  IMAD.MOV.U32 R48, RZ, RZ, R171 ;  /* 0x000000ffff307224 */ /* 0x000fe400078e00ab */
[C---:B------:R-:W-:Y:S01]  /*8c570*/  HMMA.1688.F32.TF32 R168, R244.reuse, R20, R176 ;  /* 0x00000014f4a8723c */ /* 0x040fe200000810b0 */
[----:B------:R1:W-:Y:S04]  /*8c580*/  STL [R1+0x3190], R53 ;  /* 0x0031903501007387 */ /* 0x0003e80000100800 */
[----:B------:R4:W-:Y:S04]  /*8c590*/  STL [R1+0x318c], R56 ;  /* 0x00318c3801007387 */ /* 0x0009e80000100800 */
[----:B------:R1:W-:Y:S01]  /*8c5a0*/  STL [R1+0x3188], R57 ;  /* 0x0031883901007387 */ /* 0x0003e20000100800 */
[C---:B------:R-:W-:Y:S11]  /*8c5b0*/  HMMA.1688.F32.TF32 R196, R244.reuse, R164, R220 ;  /* 0x000000a4f4c4723c */ /* 0x040ff600000810dc */
[----:B------:R-:W-:Y:S03]  /*8c5c0*/  @!UPT UIADD3 URZ, URZ, URZ, URZ ;  /* 0x0000003f3f3ff290 */ /* 0x000fe6000fffe03f */
[----:B---3--:R-:W-:Y:S02]  /*8c5d0*/  IMAD.MOV.U32 R52, RZ, RZ, R168 ;  /* 0x000000ffff347224 */ /* 0x008fe400078e00a8 */
[----:B-1----:R-:W-:Y:S02]  /*8c5e0*/  IMAD.MOV.U32 R53, RZ, RZ, R169 ;  /* 0x000000ffff357224 */ /* 0x002fe400078e00a9 */
[----:B----4-:R-:W-:Y:S02]  /*8c5f0*/  IMAD.MOV.U32 R56, RZ, RZ, R170 ;  /* 0x000000ffff387224 */ /* 0x010fe400078e00aa */
[----:B------:R-:W-:Y:S02]  /*8c600*/  IMAD.MOV.U32 R57, RZ, RZ, R171 ;  /* 0x000000ffff397224 */ /* 0x000fe400078e00ab */
[----:B------:R-:W-:Y:S01]  /*8c610*/  HMMA.1688.F32.TF32 R168, R244, R16, R192 ;  /* 0x00000010f4a8723c */ /* 0x000fe200000810c0 */
[----:B------:R-:W-:Y:S04]  /*8c620*/  STL [R1+0x31a4], R48 ;  /* 0x0031a43001007387 */ /* 0x000fe80000100800 */
[----:B------:R-:W-:Y:S04]  /*8c630*/  STL [R1+0x31a0], R49 ;  /* 0x0031a03101007387 */ /* 0x000fe80000100800 */
[----:B------:R-:W-:Y:S04]  /*8c640*/  STL [R1+0x319c], R44 ;  /* 0x00319c2c01007387 */ /* 0x000fe80000100800 */
[----:B------:R1:W-:Y:S04]  /*8c650*/  STL [R1+0x3198], R45 ;  /* 0x0031982d01007387 */ /* 0x0003e80000100800 */
[----:B------:R3:W-:Y:S04]  /*8c660*/  STL [R1+0x31b4], R57 ;  /* 0x0031b43901007387 */ /* 0x0007e80000100800 */
[----:B------:R2:W-:Y:S03]  /*8c670*/  STL [R1+0x31b0], R56 ;  /* 0x0031b03801007387 */ /* 0x0005e60000100800 */
[----:B-1----:R-:W-:-:S02]  /*8c680*/  IMAD.MOV.U32 R45, RZ, RZ, R171 ;  /* 0x000000ffff2d7224 */ /* 0x002fc400078e00ab */
[----:B------:R-:W-:Y:S01]  /*8c690*/  IMAD.MOV.U32 R44, RZ, RZ, R170 ;  /* 0x000000ffff2c7224 */ /* 0x000fe200078e00aa */
[----:B------:R1:W-:Y:S01]  /*8c6a0*/  STL [R1+0x31ac], R52 ;  /* 0x0031ac3401007387 */ /* 0x0003e20000100800 */
[----:B------:R-:W-:Y:S02]  /*8c6b0*/  IMAD.MOV.U32 R48, RZ, RZ, R168 ;  /* 0x000000ffff307224 */ /* 0x000fe400078e00a8 */
[----:B------:R-:W-:Y:S01]  /*8c6c0*/  IMAD.MOV.U32 R49, RZ, RZ, R169 ;  /* 0x000000ffff317224 */ /* 0x000fe200078e00a9 */
[----:B------:R1:W-:Y:S01]  /*8c6d0*/  STL [R1+0x31a8], R53 ;  /* 0x0031a83501007387 */ /* 0x0003e20000100800 */
        /* <DEDUP_REMOVED lines=30> */
[----:B------:R-:W2:Y:S01]  /*8c8c0*/  LDL.LU R30, [R1+0x32f4] ;  /* 0x0032f400011e7983 */ /* 0x000ea20000300800 */
[----:B------:R-:W-:Y:S02]  /*8c8d0*/  IMAD.MOV.U32 R173, RZ, RZ, R31 ;  /* 0x000000ffffad7224 */ /* 0x000fe400078e001f */
[----:B------:R-:W-:Y:S01]  /*8c8e0*/  IMAD.MOV.U32 R174, RZ, RZ, R34 ;  /* 0x000000ffffae7224 */ /* 0x000fe200078e0022 */
[----:B------:R-:W2:Y:S01]  /*8c8f0*/  LDL.LU R31, [R1+0x32f0] ;  /* 0x0032f000011f7983 */ /* 0x000ea20000300800 */
[----:B------:R-:W-:-:S03]  /*8c900*/  IMAD.MOV.U32 R175, RZ, RZ, R35 ;  /* 0x000000ffffaf7224 */ /* 0x000fc600078e0023 */
[----:B------:R-:W2:Y:S04]  /*8c910*/  LDL.LU R34, [R1+0x32ec] ;  /* 0x0032ec0001227983 */ /* 0x000ea80000300800 */
[----:B------:R-:W2:Y:S04]  /*8c920*/  LDL.LU R35, [R1+0x32e8] ;  /* 0x0032e80001237983 */ /* 0x000ea80000300800 */
[----:B------:R-:W2:Y:S04]  /*8c930*/  LDL.LU R220, [R1] ;  /* 0x0000000001dc7983 */ /* 0x000ea80000300800 */
        /* <DEDUP_REMOVED lines=9> */
[----:B------:R-:W-:-:S03]  /*8c9d0*/  IMAD.MOV.U32 R56, RZ, RZ, R169 ;  /* 0x000000ffff387224 */ /* 0x000fc600078e00a9 */
[----:B------:R-:W3:Y:S01]  /*8c9e0*/  LDL.LU R55, [R1+0x32d0] ;  /* 0x0032d00001377983 */ /* 0x000ee20000300800 */
[----:B-1----:R-:W-:-:S03]  /*8c9f0*/  IMAD.MOV.U32 R52, RZ, RZ, R170 ;  /* 0x000000ffff347224 */ /* 0x002fc600078e00aa */
        /* <DEDUP_REMOVED lines=15> */
[----:B------:R-:W-:Y:S04]  /*8caf0*/  STL [R1+0x31d4], R53 ;  /* 0x0031d43501007387 */ /* 0x000fe80000100800 */
[----:B------:R-:W-:Y:S04]  /*8cb00*/  STL [R1+0x31d0], R52 ;  /* 0x0031d03401007387 */ /* 0x000fe80000100800 */
[----:B------:R-:W-:Y:S04]  /*8cb10*/  STL [R1+0x31cc], R57 ;  /* 0x0031cc3901007387 */ /* 0x000fe80000100800 */
[----:B------:R-:W-:Y:S01]  /*8cb20*/  STL [R1+0x31c8], R56 ;  /* 0x0031c83801007387 */ /* 0x000fe20000100800 */
[----:B----4-:R-:W-:Y:S11]  /*8cb30*/  HMMA.1688.F32.TF32 R196, R244, R8, R196 ;  /* 0x00000008f4c4723c */ /* 0x010ff600000810c4 */
[----:B------:R-:W-:Y:S11]  /*8cb40*/  @!UPT UIADD3 URZ, URZ, URZ, URZ ;  /* 0x0000003f3f3ff290 */ /* 0x000ff6000fffe03f */
[----:B------:R-:W-:Y:S02]  /*8cb50*/  @!UPT UIADD3 URZ, URZ, URZ, URZ ;  /* 0x0000003f3f3ff290 */ /* 0x000fe4000fffe03f */
[----:B------:R-:W-:Y:S02]  /*8cb60*/  IMAD.MOV.U32 R49, RZ, RZ, R199 ;  /* 0x000000ffff317224 */ /* 0x000fe400078e00c7 */
[----:B------:R-:W-:Y:S02]  /*8cb70*/  IMAD.MOV.U32 R48, RZ, RZ, R198 ;  /* 0x000000ffff307224 */ /* 0x000fe400078e00c6 */
[----:B------:R-:W-:Y:S01]  /*8cb80*/  IMAD.MOV.U32 R45, RZ, RZ, R196 ;  /* 0x000000ffff2d7224 */ /* 0x000fe200078e00c4 */
[----:B------:R-:W4:Y:S01]  /*8cb90*/  LDL.LU.64 R198, [R1+0x32a0] ;  /* 0x0032a00001c67983 */ /* 0x000f220000300a00 */
[----:B------:R-:W-:-:S03]  /*8cba0*/  IMAD.MOV.U32 R44, RZ, RZ, R197 ;  /* 0x000000ffff2c7224 */ /* 0x000fc600078e00c5 */
[----:B------:R-:W4:Y:S04]  /*8cbb0*/  LDL.LU.64 R196, [R1+0x3298] ;  /* 0x0032980001c47983 */ /* 0x000f280000300a00 */
[----:B------:R-:W-:Y:S04]  /*8cbc0*/  STL [R1+0x31e4], R49 ;  /* 0x0031e43101007387 */ /* 0x000fe80000100800 */
[----:B------:R-:W-:Y:S04]  /*8cbd0*/  STL [R1+0x31e0], R48 ;  /* 0x0031e03001007387 */ /* 0x000fe80000100800 */
[----:B------:R1:W-:Y:S04]  /*8cbe0*/  STL [R1+0x31dc], R45 ;  /* 0x0031dc2d01007387 */ /* 0x0003e80000100800 */
[----:B------:R1:W-:Y:S01]  /*8cbf0*/  STL [R1+0x31d8], R44 ;  /* 0x0031d82c01007387 */ /* 0x0003e20000100800 */
[----:B--2---:R-:W-:Y:S03]  /*8cc00*/  HMMA.1688.F32.TF32 R244, R244, R4, R220 ;  /* 0x00000004f4f4723c */ /* 0x004fe600000810dc */
[----:B------:R-:W2:Y:S04]  /*8cc10*/  LDL.LU.64 R222, [R1+0x3290] ;  /* 0x0032900001de7983 */ /* 0x000ea80000300a00 */
[----:B------:R-:W2:Y:S01]  /*8cc20*/  LDL.LU.64 R220, [R1+0x3288] ;  /* 0x0032880001dc7983 */ /* 0x000ea20000300a00 */
[C---:B---3--:R-:W-:Y:S08]  /*8cc30*/  HMMA.1688.F32.TF32 R172, R248.reuse, R54, R172 ;  /* 0x00000036f8ac723c */ /* 0x048ff000000810ac */
[C---:B------:R-:W-:Y:S08]  /*8cc40*/  HMMA.1688.F32.TF32 R192, R248.reuse, R58, R192 ;  /* 0x0000003af8c0723c */ /* 0x040ff000000810c0 */
[C---:B------:R-:W-:Y:S08]  /*8cc50*/  HMMA.1688.F32.TF32 R176, R248.reuse, R162, R176 ;  /* 0x000000a2f8b0723c */ /* 0x040ff000000810b0 */
[C---:B------:R-:W-:Y:S08]  /*8cc60*/  HMMA.1688.F32.TF32 R180, R248.reuse, R166, R180 ;  /* 0x000000a6f8b4723c */ /* 0x040ff000000810b4 */
[C---:B------:R-:W-:Y:S08]  /*8cc70*/  HMMA.1688.F32.TF32 R184, R248.reuse, R238, R184 ;  /* 0x000000eef8b8723c */ /* 0x040ff000000810b8 */
[----:B------:R-:W-:Y:S11]  /*8cc80*/  HMMA.1688.F32.TF32 R168, R248, R242, R168 ;  /* 0x000000f2f8a8723c */ /* 0x000ff600000810a8 */
[----:B------:R-:W-:Y:S11]  /*8cc90*/  @!UPT UIADD3 URZ, URZ, URZ, URZ ;  /* 0x0000003f3f3ff290 */ /* 0x000ff6000fffe03f */
[----:B------:R-:W-:Y:S02]  /*8cca0*/  @!UPT UIADD3 URZ, URZ, URZ, URZ ;  /* 0x0000003f3f3ff290 */ /* 0x000fe4000fffe03f */
[----:B-1----:R-:W-:Y:S02]  /*8ccb0*/  IMAD.MOV.U32 R45, RZ, RZ, R170 ;  /* 0x000000ffff2d7224 */ /* 0x002fe400078e00aa */
[----:B------:R-:W-:Y:S02]  /*8ccc0*/  IMAD.MOV.U32 R44, RZ, RZ, R171 ;  /* 0x000000ffff2c7224 */ /* 0x000fe400078e00ab */
[----:B------:R-:W-:Y:S01]  /*8ccd0*/  IMAD.MOV.U32 R49, RZ, RZ, R168 ;  /* 0x000000ffff317224 */ /* 0x000fe200078e00a8 */
[----:B------:R-:W3:Y:S01]  /*8cce0*/  LDL.LU.64 R170, [R1+0x3280] ;  /* 0x0032800001aa7983 */ /* 0x000ee20000300a00 */
[----:B------:R-:W-:-:S03]  /*8ccf0*/  IMAD.MOV.U32 R48, RZ, RZ, R169 ;  /* 0x000000ffff307224 */ /* 0x000fc600078e00a9 */
[----:B------:R-:W3:Y:S04]  /*8cd00*/  LDL.LU.64 R168, [R1+0x3278] ;  /* 0x0032780001a87983 */ /* 0x000ee80000300a00 */
        /* <DEDUP_REMOVED lines=18> */
[----:B-1----:R-:W4:Y:S04]  /*8ce30*/  LDL.LU.64 R174, [R1+0x3230] ;  /* 0x0032300001ae7983 */ /* 0x002f280000300a00 */
[----:B------:R-:W4:Y:S01]  /*8ce40*/  LDL.LU.64 R172, [R1+0x3228] ;  /* 0x0032280001ac7983 */ /* 0x000f220000300a00 */
[----:B------:R-:W-:-:S02]  /*8ce50*/  IMAD.MOV.U32 R53, RZ, RZ, R244 ;  /* 0x000000ffff357224 */ /* 0x000fc400078e00f4 */
[----:B------:R-:W-:Y:S01]  /*8ce60*/  IMAD.MOV.U32 R52, RZ, RZ, R245 ;  /* 0x000000ffff347224 */ /* 0x000fe200078e00f5 */
[----:B------:R-:W-:Y:S01]  /*8ce70*/  LDS R244, [R3+0x10b000] ;  /* 0x10b0000003f47984 */ /* 0x000fe20000000800 */
[----:B------:R-:W-:Y:S02]  /*8ce80*/  IMAD.MOV.U32 R57, RZ, RZ, R246 ;  /* 0x000000ffff397224 */ /* 0x000fe400078e00f6 */
[----:B------:R-:W-:Y:S01]  /*8ce90*/  IMAD.MOV.U32 R56, RZ, RZ, R247 ;  /* 0x000000ffff387224 */ /* 0x000fe200078e00f7 */
[----:B------:R-:W-:Y:S04]  /*8cea0*/  LDS R246, [R3+0x10b800] ;  /* 0x10b8000003f67984 */ /* 0x000fe80000000800 */
[----:B------:R-:W-:Y:S04]  /*8ceb0*/  LDS R245, [R252+0x10b000] ;  /* 0x10b00000fcf57984 */ /* 0x000fe80000000800 */
[----:B------:R-:W1:Y:S01]  /*8cec0*/  LDS R247, [R252+0x10b800] ;  /* 0x10b80000fcf77984 */ /* 0x000e620000000800 */
[C---:B------:R-:W-:Y:S08]  /*8ced0*/  HMMA.1688.F32.TF32 R92, R248.reuse, R6, R92 ;  /* 0x00000006f85c723c */ /* 0x040ff0000008105c */
[C---:B---3--:R-:W-:Y:S08]  /*8cee0*/  HMMA.1688.F32.TF32 R168, R248.reuse, R22, R168 ;  /* 0x00000016f8a8723c */ /* 0x048ff000000810a8 */
[C---:B--2---:R-:W-:Y:S08]  /*8cef0*/  HMMA.1688.F32.TF32 R192, R248.reuse, R46, R192 ;  /* 0x0000002ef8c0723c */ /* 0x044ff000000810c0 */
[C---:B----4-:R-:W-:Y:S11]  /*8cf00*/  HMMA.1688.F32.TF32 R172, R248.reuse, R50, R172 ;  /* 0x00000032f8ac723c */ /* 0x050ff600000810ac */
[----:B------:R-:W-:Y:S05]  /*8cf10*/  @!UPT UIADD3 URZ, URZ, URZ, URZ ;  /* 0x0000003f3f3ff290 */ /* 0x000fea000fffe03f */
[----:B------:R-:W-:Y:S02]  /*8cf20*/  IMAD.MOV.U32 R9, RZ, RZ, R192 ;  /* 0x000000ffff097224 */ /* 0x000fe400078e00c0 */
[----:B------:R-:W-:Y:S02]  /*8cf30*/  IMAD.MOV.U32 R8, RZ, RZ, R193 ;  /* 0x000000ffff087224 */ /* 0x000fe400078e00c1 */
[----:B------:R-:W-:Y:S02]  /*8cf40*/  IMAD.MOV.U32 R5, RZ, RZ, R194 ;  /* 0x000000ffff057224 */ /* 0x000fe400078e00c2 */
[----:B------:R-:W-:Y:S02]  /*8cf50*/  IMAD.MOV.U32 R4, RZ, RZ, R195 ;  /* 0x000000ffff047224 */ /* 0x000fe400078e00c3 */
[C---:B------:R-:W-:Y:S08]  /*8cf60*/  HMMA.1688.F32.TF32 R192, R248.reuse, R34, R176 ;  /* 0x00000022f8c0723c */ /* 0x040ff000000810b0 */
[C---:B------:R-:W-:Y:S01]  /*8cf70*/  HMMA.1688.F32.TF32 R176, R248.reuse, R30, R180 ;  /* 0x0000001ef8b0723c */ /* 0x040fe200000810b4 */
[----:B------:R-:W-:Y:S04]  /*8cf80*/  STL.64 [R1+0x7b0], R172 ;  /* 0x0007b0ac01007387 */ /* 0x000fe80000100a00 */
[----:B------:R2:W-:Y:S03]  /*8cf90*/  STL.64 [R1+0x7b8], R174 ;  /* 0x0007b8ae01007387 */ /* 0x0005e60000100a00 */
[C---:B--2---:R-:W-:Y:S01]  /*8cfa0*/  HMMA.1688.F32.TF32 R172, R248.reuse, R26, R184 ;  /* 0x0000001af8ac723c */ /* 0x044fe200000810b8 */
[----:B------:R-:W-:Y:S04]  /*8cfb0*/  STL [R1+0x3088], R4 ;  /* 0x0030880401007387 */ /* 0x000fe80000100800 */
[----:B------:R-:W-:Y:S04]  /*8cfc0*/  STL [R1+0x3084], R8 ;  /* 0x0030840801007387 */ /* 0x000fe80000100800 */
[----:B------:R-:W-:Y:S04]  /*8cfd0*/  STL [R1+0x3080], R9 ;  /* 0x0030800901007387 */ /* 0x000fe80000100800 */
[----:B------:R-:W-:Y:S04]  /*8cfe0*/  STL [R1+0x307c], R5 ;  /* 0x00307c0501007387 */ /* 0x000fe80000100800 */
        /* <DEDUP_REMOVED lines=10> */
[----:B--2---:R-:W-:Y:S01]  /*8d090*/  HMMA.1688.F32.TF32 R168, R248, R10, R88 ;  /* 0x0000000af8a8723c */ /* 0x004fe20000081058 */
[----:B------:R-:W-:Y:S04]  /*8d0a0*/  LDS R88, [R0+0x10b080] ;  /* 0x10b0800000587984 */ /* 0x000fe80000000800 */
[----:B------:R-:W-:Y:S04]  /*8d0b0*/  LDS R90, [R0+0x10b880] ;  /* 0x10b88000005a7984 */ /* 0x000fe80000000800 */
[----:B------:R-:W-:Y:S04]  /*8d0c0*/  STL.64 [R1+0x940], R176 ;  /* 0x000940b001007387 */ /* 0x000fe80000100a00 */
[----:B------:R-:W-:Y:S04]  /*8d0d0*/  STL.64 [R1+0x948], R178 ;  /* 0x000948b201007387 */ /* 0x000fe80000100a00 */
[----:B------:R-:W-:Y:S04]  /*8d0e0*/  STL.64 [R1+0x930], R172 ;  /* 0x000930ac01007387 */ /* 0x000fe80000100a00 */
[----:B------:R-:W-:Y:S04]  /*8d0f0*/  STL.64 [R1+0x938], R174 ;  /* 0x000938ae01007387 */ /* 0x000fe80000100a00 */
[----:B------:R-:W-:Y:S04]  /*8d100*/  STL.64 [R1+0x920], R168 ;  /* 0x000920a801007387 */ /* 0x000fe80000100a00 */
[----:B------:R1:W-:Y:S04]  /*8d110*/  STL.64 [R1+0x928], R170 ;  /* 0x000928aa01007387 */ /* 0x0003e80000100a00 */
[----:B------:R-:W-:Y:S04]  /*8d120*/  STL.64 [R1+0x910], R92 ;  /* 0x0009105c01007387 */ /* 0x000fe80000100a00 */
[----:B------:R-:W-:Y:S01]  /*8d130*/  LDS R89, [R2+0x10b080] ;  /* 0x10b0800002597984 */ /* 0x000fe20000000800 */
[C---:B-1----:R-:W-:Y:S03]  /*8d140*/  HMMA.1688.F32.TF32 R168, R244.reuse, R242, R124 ;  /* 0x000000f2f4a8723c */ /* 0x042fe6000008107c */
[----:B------:R1:W-:Y:S04]  /*8d150*/  STL.64 [R1+0x918], R94 ;  /* 0x0009185e01007387 */ /* 0x0003e80000100a00 */
[----:B------:R-:W2:Y:S01]  /*8d160*/  LDS R91, [R2+0x10b880] ;  /* 0x10b88000025b7984 */ /* 0x000ea20000000800 */
[C---:B-1----:R-:W-:Y:S11]  /*8d170*/  HMMA.1688.F32.TF32 R92, R244.reuse, R162, R188 ;  /* 0x000000a2f45c723c */ /* 0x042ff600000810bc */
[----:B------:R-:W-:Y:S05]  /*8d180*/  @!UPT UIADD3 URZ, URZ, URZ, URZ ;  /* 0x0000003f3f3ff290 */ /* 0x000fea000fffe03f */
[----:B------:R-:W-:Y:S02]  /*8d190*/  IMAD.MOV.U32 R127, RZ, RZ, R168 ;  /* 0x000000ffff7f7224 */ /* 0x000fe400078e00a8 */
[----:B------:R-:W-:Y:S02]  /*8d1a0*/  IMAD.MOV.U32 R126, RZ, RZ, R169 ;  /* 0x000000ffff7e7224 */ /* 0x000fe400078e00a9 */
[----:B------:R-:W-:Y:S02]  /*8d1b0*/  IMAD.MOV.U32 R125, RZ, RZ, R170 ;  /* 0x000000ffff7d7224 */ /* 0x000fe400078e00aa */
[----:B------:R-:W-:Y:S02]  /*8d1c0*/  IMAD.MOV.U32 R124, RZ, RZ, R171 ;  /* 0x000000ffff7c7224 */ /* 0x000fe400078e00ab */
[C---:B------:R-:W-:Y:S08]  /*8d1d0*/  HMMA.1688.F32.TF32 R168, R244.reuse, R238, R100 ;  /* 0x000000eef4a8723c */ /* 0x040ff00000081064 */
[----:B------:R-:W-:Y:S01]  /*8d1e0*/  HMMA.1688.F32.TF32 R100, R244, R166, R224 ;  /* 0x000000a6f464723c */ /* 0x000fe200000810e0 */
[----:B------:R-:W-:-:S02]  /*8d1f0*/  IMAD.MOV.U32 R21, RZ, RZ, R92 ;  /* 0x000000ffff157224 */ /* 0x000fc400078e005c */
[----:B------:R-:W-:Y:S02]  /*8d200*/  IMAD.MOV.U32 R20, RZ, RZ, R93 ;  /* 0x000000ffff147224 */ /* 0x000fe400078e005d */
[----:B------:R-:W-:Y:S02]  /*8d210*/  IMAD.MOV.U32 R17, RZ, RZ, R94 ;  /* 0x000000ffff117224 */ /* 0x000fe400078e005e */
[----:B------:R-:W-:Y:S02]  /*8d220*/  IMAD.MOV.U32 R16, RZ, RZ, R95 ;  /* 0x000000ffff107224 */ /* 0x000fe400078e005f */
[C---:B------:R-:W-:Y:S06]  /*8d230*/  HMMA.1688.F32.TF32 R92, R244.reuse, R58, R232 ;  /* 0x0000003af45c723c */ /* 0x040fec00000810e8 */
[----:B------:R-:W-:Y:S04]  /*8d240*/  STL.64 [R1+0x90], R168 ;  /* 0x000090a801007387 */ /* 0x000fe80000100a00 */
[----:B------:R1:W-:Y:S04]  /*8d250*/  STL.64 [R1+0x98], R170 ;  /* 0x000098aa01007387 */ /* 0x0003e80000100a00 */
[----:B------:R-:W-:Y:S04]  /*8d260*/  STL.64 [R1+0xd0], R100 ;  /* 0x0000d06401007387 */ /* 0x000fe80000100a00 */
[----:B------:R3:W-:Y:S04]  /*8d270*/  STL.64 [R1+0xd8], R102 ;  /* 0x0000d86601007387 */ /* 0x0007e80000100a00 */
[----:B------:R-:W-:Y:S01]  /*8d280*/  STL [R1+0x30a8], R16 ;  /* 0x0030a81001007387 */ /* 0x000fe20000100800 */
[C---:B-1----:R-:W-:Y:S03]  /*8d290*/  HMMA.1688.F32.TF32 R168, R244.reuse, R54, R200 ;  /* 0x00000036f4a8723c */ /* 0x042fe600000810c8 */
[----:B------:R-:W-:Y:S04]  /*8d2a0*/  STL [R1+0x30a4], R17 ;  /* 0x0030a41101007387 */ /* 0x000fe80000100800 */
[----:B------:R-:W-:Y:S04]  /*8d2b0*/  STL [R1+0x30a0], R20 ;  /* 0x0030a01401007387 */ /* 0x000fe80000100800 */
[----:B------:R-:W-:Y:S04]  /*8d2c0*/  STL [R1+0x309c], R21 ;  /* 0x00309c1501007387 */ /* 0x000fe80000100800 */
[----:B------:R-:W-:Y:S01]  /*8d2d0*/  STL.64 [R1+0x610], R92 ;  /* 0x0006105c01007387 */ /* 0x000fe20000100a00 */
[C---:B---3--:R-:W-:Y:S03]  /*8d2e0*/  HMMA.1688.F32.TF32 R100, R244.reuse, R50, R204 ;  /* 0x00000032f464723c */ /* 0x048fe600000810cc */
[----:B------:R1:W-:Y:S05]  /*8d2f0*/  STL.64 [R1+0x618], R94 ;  /* 0x0006185e01007387 */ /* 0x0003ea0000100a00 */
[C---:B-1----:R-:W-:Y:S01]  /*8d300*/  HMMA.1688.F32.TF32 R92, R244.reuse, R46, R208 ;  /* 0x0000002ef45c723c */ /* 0x042fe200000810d0 */
[----:B------:R-:W-:Y:S04]  /*8d310*/  STL.64 [R1+0x650], R168 ;  /* 0x000650a801007387 */ /* 0x000fe80000100a00 */
[----:B------:R1:W-:Y:S10]  /*8d320*/  STL.64 [R1+0x658], R170 ;  /* 0x000658aa01007387 */ /* 0x0003f40000100a00 */
[----:B------:R-:W-:Y:S01]  /*8d330*/  STL.64 [R1+0x6e0], R100 ;  /* 0x0006e06401007387 */ /* 0x000fe20000100a00 */
[C---:B------:R-:W-:Y:S03]  /*8d340*/  HMMA.1688.F32.TF32 R96, R244.reuse, R22, R96 ;  /* 0x00000016f460723c */ /* 0x040fe60000081060 */
[----:B------:R3:W-:Y:S05]  /*8d350*/  STL.64 [R1+0x6e8], R102 ;  /* 0x0006e86601007387 */ /* 0x0007ea0000100a00 */
[----:B-1----:R-:W-:Y:S01]  /*8d360*/  HMMA.1688.F32.TF32 R168, R244, R34, R228 ;  /* 0x00000022f4a8723c */ /* 0x002fe200000810e4 */
[----:B------:R-:W-:-:S02]  /*8d370*/  IMAD.MOV.U32 R25, RZ, RZ, R92 ;  /* 0x000000ffff197224 */ /* 0x000fc400078e005c */
[----:B------:R-:W-:Y:S02]  /*8d380*/  IMAD.MOV.U32 R24, RZ, RZ, R93 ;  /* 0x000000ffff187224 */ /* 0x000fe400078e005d */
[----:B------:R-:W-:Y:S02]  /*8d390*/  IMAD.MOV.U32 R13, RZ, RZ, R94 ;  /* 0x000000ffff0d7224 */ /* 0x000fe400078e005e */
[----:B------:R-:W-:Y:S02]  /*8d3a0*/  IMAD.MOV.U32 R12, RZ, RZ, R95 ;  /* 0x000000ffff0c7224 */ /* 0x000fe400078e005f */
[C---:B------:R-:W-:Y:S08]  /*8d3b0*/  HMMA.1688.F32.TF32 R92, R244.reuse, R30, R212 ;  /* 0x0000001ef45c723c */ /* 0x040ff000000810d4 */
[C---:B---3--:R-:W-:Y:S01]  /*8d3c0*/  HMMA.1688.F32.TF32 R100, R244.reuse, R26, R216 ;  /* 0x0000001af464723c */ /* 0x048fe200000810d8 */
        /* <DEDUP_REMOVED lines=9> */
[----:B------:R-:W-:Y:S01]  /*8d460*/  STL.64 [R1+0x908], R102 ;  /* 0x0009086601007387 */ /* 0x000fe20000100a00 */
[C---:B-1----:R-:W-:Y:S03]  /*8d470*/  HMMA.1688.F32.TF32 R92, R244.reuse, R18, R84 ;  /* 0x00000012f45c723c */ /* 0x042fe60000081054 */
[----:B------:R-:W-:Y:S04]  /*8d480*/  STL.64 [R1+0x8f0], R96 ;  /* 0x0008f06001007387 */ /* 0x000fe80000100a00 */
[----:B------:R1:W-:Y:S01]  /*8d490*/  STL.64 [R1+0x8f8], R98 ;  /* 0x0008f86201007387 */ /* 0x0003e20000100a00 */
[C---:B------:R-:W-:Y:S08]  /*8d4a0*/  HMMA.1688.F32.TF32 R84, R244.reuse, R14, R104 ;  /* 0x0000000ef454723c */ /* 0x040ff00000081068 */
[----:B-1----:R-:W-:Y:S08]  /*8d4b0*/  HMMA.1688.F32.TF32 R96, R244, R10, R116 ;  /* 0x0000000af460723c */ /* 0x002ff00000081074 */
[----:B--2---:R-:W-:Y:S01]  /*8d4c0*/  HMMA.1688.F32.TF32 R36, R88, R162, R36 ;  /* 0x000000a25824723c */ /* 0x004fe20000081024 */
[----:B------:R-:W-:Y:S04]  /*8d4d0*/  STL.64 [R1+0x8e0], R92 ;  /* 0x0008e05c01007387 */ /* 0x000fe80000100a00 */
[----:B------:R1:W-:Y:S04]  /*8d4e0*/  STL.64 [R1+0x8e8], R94 ;  /* 0x0008e85e01007387 */ /* 0x0003e80000100a00 */
[----:B------:R-:W-:Y:S04]  /*8d4f0*/  STL.64 [R1+0x8d0], R84 ;  /* 0x0008d05401007387 */ /* 0x000fe80000100a00 */
[----:B------:R-:W-:Y:S01]  /*8d500*/  STL.64 [R1+0x8d8], R86 ;  /* 0x0008d85601007387 */ /* 0x000fe20000100a00 */
[----:B-1----:R-:W-:Y:S03]  /*8d510*/  HMMA.1688.F32.TF32 R92, R244, R6, R120 ;  /* 0x00000006f45c723c */ /* 0x002fe60000081078 */
[----:B------:R-:W-:Y:S04]  /*8d520*/  STL.64 [R1+0x8c0], R96 ;  /* 0x0008c06001007387 */ /* 0x000fe80000100a00 */
[----:B------:R1:W-:Y:S03]  /*8d530*/  STL.64 [R1+0x8c8], R98 ;  /* 0x0008c86201007387 */ /* 0x0003e60000100a00 */
[----:B------:R-:W-:Y:S01]  /*8d540*/  IMAD.MOV.U32 R33, RZ, RZ, R36 ;  /* 0x000000ffff217224 */ /* 0x000fe200078e0024 */
[----:B------:R-:W-:Y:S01]  /*8d550*/  HMMA.1688.F32.TF32 R40, R88, R58, R40 ;  /* 0x0000003a5828723c */ /* 0x000fe20000081028 */
[----:B------:R-:W-:-:S02]  /*8d560*/  IMAD.MOV.U32 R32, RZ, RZ, R37 ;  /* 0x000000ffff207224 */ /* 0x000fc400078e0025 */
[----:B------:R-:W-:Y:S02]  /*8d570*/  IMAD.MOV.U32 R180, RZ, RZ, R79 ;  /* 0x000000ffffb47224 */ /* 0x000fe400078e004f */
[----:B------:R-:W-:Y:S02]  /*8d580*/  IMAD.MOV.U32 R181, RZ, RZ, R72 ;  /* 0x000000ffffb57224 */ /* 0x000fe400078e0048 */
[----:B------:R-:W-:Y:S02]  /*8d590*/  IMAD.MOV.U32 R182, RZ, RZ, R73 ;  /* 0x000000ffffb67224 */ /* 0x000fe400078e0049 */
[----:B------:R-:W-:Y:S01]  /*8d5a0*/  IMAD.MOV.U32 R183, RZ, RZ, R68 ;  /* 0x000000ffffb77224 */ /* 0x000fe200078e0044 */
[----:B-1----:R-:W-:Y:S01]  /*8d5b0*/  HMMA.1688.F32.TF32 R96, R88, R238, R132 ;  /* 0x000000ee5860723c */ /* 0x002fe20000081084 */
[----:B------:R-:W-:Y:S02]  /*8d5c0*/  IMAD.MOV.U32 R29, RZ, RZ, R38 ;  /* 0x000000ffff1d7224 */ /* 0x000fe400078e0026 */
[----:B------:R-:W-:-:S02]  /*8d5d0*/  IMAD.MOV.U32 R192, RZ, RZ, R69 ;  /* 0x000000ffffc07224 */ /* 0x000fc400078e0045 */
[----:B------:R-:W-:Y:S02]  /*8d5e0*/  IMAD.MOV.U32 R193, RZ, RZ, R70 ;  /* 0x000000ffffc17224 */ /* 0x000fe400078e0046 */
[----:B------:R-:W-:Y:S02]  /*8d5f0*/  IMAD.MOV.U32 R28, RZ, RZ, R39 ;  /* 0x000000ffff1c7224 */ /* 0x000fe400078e0027 */
[----:B------:R-:W-:Y:S01]  /*8d600*/  IMAD.MOV.U32 R194, RZ, RZ, R71 ;  /* 0x000000ffffc27224 */ /* 0x000fe200078e0047 */
[----:B------:R-:W-:Y:S01]  /*8d610*/  HMMA.1688.F32.TF32 R36, R88, R54, R60 ;  /* 0x000000365824723c */ /* 0x000fe2000008103c */
[----:B------:R-:W-:Y:S04]  /*8d620*/  STL.64 [R1+0x8b0], R92 ;  /* 0x0008b05c01007387 */ /* 0x000fe80000100a00 */
[----:B------:R-:W-:Y:S01]  /*8d630*/  STL.64 [R1+0x8b8], R94 ;  /* 0x0008b85e01007387 */ /* 0x000fe20000100a00 */
[----:B------:R-:W-:-:S02]  /*8d640*/  IMAD.MOV.U32 R195, RZ, RZ, R74 ;  /* 0x000000ffffc37224 */ /* 0x000fc400078e004a */
[----:B------:R-:W-:Y:S02]  /*8d650*/  IMAD.MOV.U32 R172, RZ, RZ, R75 ;  /* 0x000000ffffac7224 */ /* 0x000fe400078e004b */
[----:B------:R-:W-:Y:S02]  /*8d660*/  IMAD.MOV.U32 R173, RZ, RZ, R83 ;  /* 0x000000ffffad7224 */ /* 0x000fe400078e0053 */
[----:B------:R-:W-:Y:S01]  /*8d670*/  IMAD.MOV.U32 R174, RZ, RZ, R131 ;  /* 0x000000ffffae7224 */ /* 0x000fe200078e0083 */
[----:B------:R-:W-:Y:S04]  /*8d680*/  STL.64 [R1+0x30], R96 ;  /* 0x0000306001007387 */ /* 0x000fe80000100a00 */
[----:B------:R-:W-:Y:S04]  /*8d690*/  STL.64 [R1+0x38], R98 ;  /* 0x0000386201007387 */ /* 0x000fe80000100a00 */
[----:B------:R-:W-:Y:S04]  /*8d6a0*/  STL.64 [R1+0x40], R40 ;  /* 0x0000402801007387 */ /* 0x000fe80000100a00 */
[----:B------:R-:W-:Y:S04]  /*8d6b0*/  STL.64 [R1+0x48], R42 ;  /* 0x0000482a01007387 */ /* 0x000fe80000100a00 */
[----:B------:R1:W-:Y:S04]  /*8d6c0*/  STL.64 [R1+0x20], R36 ;  /* 0x0000202401007387 */ /* 0x0003e80000100a00 */
[----:B------:R-:W2:Y:S04]  /*8d6d0*/  LDL.LU R184, [R1+0x80] ;  /* 0x0000800001b87983 */ /* 0x000ea80000300800 */
[----:B------:R-:W2:Y:S04]  /*8d6e0*/  LDL.LU R185, [R1+0x84] ;  /* 0x0000840001b97983 */ /* 0x000ea80000300800 */
[----:B------:R-:W2:Y:S04]  /*8d6f0*/  LDL.LU R186, [R1+0x88] ;  /* 0x0000880001ba7983 */ /* 0x000ea80000300800 */
[----:B------:R-:W2:Y:S04]  /*8d700*/  LDL.LU R187, [R1+0x8c] ;  /* 0x00008c0001bb7983 */ /* 0x000ea80000300800 */
[----:B------:R-:W3:Y:S04]  /*8d710*/  LDL.LU R79, [R1+0x3224] ;  /* 0x00322400014f7983 */ /* 0x000ee80000300800 */
[----:B------:R-:W4:Y:S04]  /*8d720*/  LDL.LU R72, [R1+0x3220] ;  /* 0x0032200001487983 */ /* 0x000f280000300800 */
[----:B------:R-:W4:Y:S04]  /*8d730*/  LDL.LU R73, [R1+0x321c] ;  /* 0x00321c0001497983 */ /* 0x000f280000300800 */
[----:B------:R-:W2:Y:S04]  /*8d740*/  LDL.LU R68, [R1+0x3218] ;  /* 0x0032180001447983 */ /* 0x000ea80000300800 */
[----:B------:R-:W2:Y:S04]  /*8d750*/  LDL.LU R69, [R1+0x3214] ;  /* 0x0032140001457983 */ /* 0x000ea80000300800 */
[----:B------:R-:W2:Y:S04]  /*8d760*/  LDL.LU R70, [R1+0x3210] ;  /* 0x0032100001467983 */ /* 0x000ea80000300800 */
[----:B------:R-:W2:Y:S04]  /*8d770*/  LDL.LU R71, [R1+0x320c] ;  /* 0x00320c0001477983 */ /* 0x000ea80000300800 */
[----:B------:R-:W4:Y:S04]  /*8d780*/  LDL.LU R74, [R1+0x3208] ;  /* 0x00320800014a7983 */ /* 0x000f280000300800 */
[----:B------:R-:W4:Y:S01]  /*8d790*/  LDL.LU R75, [R1+0x3204] ;  /* 0x00320400014b7983 */ /* 0x000f220000300800 */
[----:B------:R-:W-:-:S03]  /*8d7a0*/  MOV R175, R115 ;  /* 0x0000007300af7202 */ /* 0x000fc60000000f00 */
[----:B------:R-:W4:Y:S04]  /*8d7b0*/  LDL.LU R83, [R1+0x3200] ;  /* 0x0032000001537983 */ /* 0x000f280000300800 */
[----:B------:R-:W4:Y:S04]  /*8d7c0*/  LDL.LU R131, [R1+0x31fc] ;  /* 0x0031fc0001837983 */ /* 0x000f280000300800 */
[----:B------:R-:W4:Y:S01]  /*8d7d0*/  LDL.LU R115, [R1+0x31f8] ;  /* 0x0031f80001737983 */ /* 0x000f220000300800 */
[----:B------:R-:W-:Y:S02]  /*8d7e0*/  IMAD.MOV.U32 R12, RZ, RZ, R38 ;  /* 0x000000ffff0c7224 */ /* 0x000fe400078e0026 */
[----:B------:R-:W-:Y:S01]  /*8d7f0*/  IMAD.MOV.U32 R13, RZ, RZ, R39 ;  /* 0x000000ffff0d7224 */ /* 0x000fe200078e0027 */
[----:B------:R-:W-:Y:S01]  /*8d800*/  LDS R84, [R3+0x10b080] ;  /* 0x10b0800003547984 */ /* 0x000fe20000000800 */
[C---:B-1----:R-:W-:Y:S03]  /*8d810*/  HMMA.1688.F32.TF32 R36, R88.reuse, R50, R64 ;  /* 0x000000325824723c */ /* 0x042fe60000081040 */
[----:B------:R-:W-:Y:S04]  /*8d820*/  LDS R86, [R3+0x10b880] ;  /* 0x10b8800003567984 */ /* 0x000fe80000000800 */
[----:B------:R-:W-:Y:S01]  /*8d830*/  LDS R85, [R252+0x10b080] ;  /* 0x10b08000fc557984 */ /* 0x000fe20000000800 */
[----:B------:R-:W-:Y:S03]  /*8d840*/  HMMA.1688.F32.TF32 R92, R88, R242, R148 ;  /* 0x000000f2585c723c */ /* 0x000fe60000081094 */
[----:B------:R-:W1:Y:S11]  /*8d850*/  LDS R87, [R252+0x10b880] ;  /* 0x10b88000fc577984 */ /* 0x000e760000000800 */
[----:B------:R-:W-:Y:S02]  /*8d860*/  @!UPT UIADD3 URZ, URZ, URZ, URZ ;  /* 0x0000003f3f3ff290 */ /* 0x000fe4000fffe03f */
        /* <DEDUP_REMOVED lines=8> */
[----:B------:R-:W-:Y:S08]  /*8d8f0*/  HMMA.1688.F32.TF32 R92, R88, R166, R108 ;  /* 0x000000a6585c723c */ /* 0x000ff0000008106c */
[C---:B-1----:R-:W-:Y:S08]  /*8d900*/  HMMA.1688.F32.TF32 R156, R84.reuse, R242, R156 ;  /* 0x000000f2549c723c */ /* 0x042ff0000008109c */
[----:B------:R-:W-:Y:S08]  /*8d910*/  HMMA.1688.F32.TF32 R176, R84, R238, R152 ;  /* 0x000000ee54b0723c */ /* 0x000ff00000081098 */
[----:B------:R-:W-:-:S02]  /*8d920*/  IMAD.MOV.U32 R16, RZ, RZ, R92 ;  /* 0x000000ffff107224 */ /* 0x000fc400078e005c */
[----:B------:R-:W-:Y:S02]  /*8d930*/  IMAD.MOV.U32 R17, RZ, RZ, R93 ;  /* 0x000000ffff117224 */ /* 0x000fe400078e005d */
[----:B------:R-:W-:Y:S02]  /*8d940*/  IMAD.MOV.U32 R20, RZ, RZ, R94 ;  /* 0x000000ffff147224 */ /* 0x000fe400078e005e */
[----:B------:R-:W-:Y:S02]  /*8d950*/  IMAD.MOV.U32 R21, RZ, RZ, R95 ;  /* 0x000000ffff157224 */ /* 0x000fe400078e005f */
[C---:B------:R-:W-:Y:S08]  /*8d960*/  HMMA.1688.F32.TF32 R92, R84.reuse, R58, R192 ;  /* 0x0000003a545c723c */ /* 0x040ff000000810c0 */
[----:B------:R-:W-:Y:S08]  /*8d970*/  HMMA.1688.F32.TF32 R96, R84, R54, R172 ;  /* 0x000000365460723c */ /* 0x000ff000000810ac */
[C---:B---3--:R-:W-:Y:S08]  /*8d980*/  HMMA.1688.F32.TF32 R40, R88.reuse, R30, R76 ;  /* 0x0000001e5828723c */ /* 0x048ff0000008104c */
[C---:B--2---:R-:W-:Y:S08]  /*8d990*/  HMMA.1688.F32.TF32 R36, R88.reuse, R46, R68 ;  /* 0x0000002e5824723c */ /* 0x044ff00000081044 */
[----:B----4-:R-:W-:Y:S11]  /*8d9a0*/  HMMA.1688.F32.TF32 R60, R88, R34, R72 ;  /* 0x00000022583c723c */ /* 0x010ff60000081048 */
[----:B------:R-:W-:Y:S04]  /*8d9b0*/  @!UPT UIADD3 URZ, URZ, URZ, URZ ;  /* 0x0000003f3f3ff290 */ /* 0x000fe8000fffe03f */
[----:B------:R1:W-:Y:S01]  /*8d9c0*/  STL.64 [R1+0x648], R38 ;  /* 0x0006482601007387 */ /* 0x0003e20000100a00 */
[----:B------:R-:W-:Y:S02]  /*8d9d0*/  IMAD.MOV.U32 R9, RZ, RZ, R36 ;  /* 0x000000ffff097224 */ /* 0x000fe400078e0024 */
[----:B------:R-:W-:-:S05]  /*8d9e0*/  IMAD.MOV.U32 R5, RZ, RZ, R37 ;  /* 0x000000ffff057224 */ /* 0x000fca00078e0025 */
        /* <DEDUP_REMOVED lines=15> */
[----:B--2---:R-:W-:Y:S08]  /*8dae0*/  HMMA.1688.F32.TF32 R40, R88, R6, R144 ;  /* 0x000000065828723c */ /* 0x004ff00000081090 */
[C---:B------:R-:W-:Y:S08]  /*8daf0*/  HMMA.1688.F32.TF32 R72, R84.reuse, R166, R184 ;  /* 0x000000a65448723c */ /* 0x040ff000000810b8 */
[C---:B------:R-:W-:Y:S01]  /*8db00*/  HMMA.1688.F32.TF32 R88, R84.reuse, R162, R180 ;  /* 0x000000a25458723c */ /* 0x040fe200000810b4 */
        /* <DEDUP_REMOVED lines=83> */
[----:B------:R-:W1:Y:S04]  /*8e040*/  LDS R39, [R2+0x10b900] ;  /* 0x10b9000002277984 */ /* 0x000e680000000800 */
[----:B------:R-:W-:Y:S04]  /*8e050*/  STL.64 [R1+0x3108], R98 ;  /* 0x0031086201007387 */ /* 0x000fe80000100a00 */
[----:B------:R-:W-:Y:S01]  /*8e060*/  STL.64 [R1+0x3100], R96 ;  /* 0x0031006001007387 */ /* 0x000fe20000100a00 */
[C---:B-1----:R-:W-:Y:S08]  /*8e070*/  HMMA.1688.F32.TF32 R60, R84.reuse, R30, R204 ;  /* 0x0000001e543c723c */ /* 0x042ff000000810cc */
[C---:B--2---:R-:W-:Y:S08]  /*8e080*/  HMMA.1688.F32.TF32 R228, R84.reuse, R46, R228 ;  /* 0x0000002e54e4723c */ /* 0x044ff000000810e4 */
[C---:B---3--:R-:W-:Y:S08]  /*8e090*/  HMMA.1688.F32.TF32 R232, R84.reuse, R50, R232 ;  /* 0x0000003254e8723c */ /* 0x048ff000000810e8 */
[C---:B----4-:R-:W-:Y:S11]  /*8e0a0*/  HMMA.1688.F32.TF32 R64, R84.reuse, R34, R208 ;  /* 0x000000225440723c */ /* 0x050ff600000810d0 */
[----:B------:R-:W-:Y:S04]  /*8e0b0*/  @!UPT UIADD3 URZ, URZ, URZ, URZ ;  /* 0x0000003f3f3ff290 */ /* 0x000fe8000fffe03f */
[----:B------:R-:W-:Y:S04]  /*8e0c0*/  STL.64 [R1+0x3118], R234 ;  /* 0x003118ea01007387 */ /* 0x000fe80000100a00 */
[----:B------:R-:W-:Y:S04]  /*8e0d0*/  STL.64 [R1+0x3110], R232 ;  /* 0x003110e801007387 */ /* 0x000fe80000100a00 */
        /* <DEDUP_REMOVED lines=8> */
[----:B--2---:R-:W-:Y:S01]  /*8e160*/  HMMA.1688.F32.TF32 R60, R84, R18, R224 ;  /* 0x00000012543c723c */ /* 0x004fe200000810e0 */
[----:B------:R-:W-:Y:S04]  /*8e170*/  STL.64 [R1+0x800], R40 ;  /* 0x0008002801007387 */ /* 0x000fe80000100a00 */
[----:B------:R1:W-:Y:S03]  /*8e180*/  STL.64 [R1+0x808], R42 ;  /* 0x0008082a01007387 */ /* 0x0003e60000100a00 */
[----:B------:R-:W-:Y:S07]  /*8e190*/  HMMA.1688.F32.TF32 R184, R36, R242, R184 ;  /* 0x000000f224b8723c */ /* 0x000fee00000810b8 */
        /* <DEDUP_REMOVED lines=12> */
[----:B------:R-:W-:Y:S04]  /*8e260*/  STL.64 [R1+0x7c8], R66 ;  /* 0x0007c84201007387 */ /* 0x000fe80000100a00 */
[----:B------:R1:W-:Y:S04]  /*8e270*/  STL.64 [R1+0x7a0], R60 ;  /* 0x0007a03c01007387 */ /* 0x0003e80000100a00 */
[----:B------:R2:W-:Y:S04]  /*8e280*/  STL.64 [R1+0x7a8], R62 ;  /* 0x0007a83e01007387 */ /* 0x0005e80000100a00 */
        /* <DEDUP_REMOVED lines=76> */
[-C--:B------:R-:W-:Y:S03]  /*8e750*/  HMMA.1688.F32.TF32 R108, R36, R54.reuse, R172 ;  /* 0x00000036246c723c */ /* 0x080fe600000810ac */
        /* <DEDUP_REMOVED lines=8> */
[----:B------:R-:W-:Y:S04]  /*8e7e0*/  LDS R40, [R3+0x10b100] ;  /* 0x10b1000003287984 */ /* 0x000fe80000000800 */
[----:B------:R-:W-:Y:S04]  /*8e7f0*/  LDS R42, [R3+0x10b900] ;  /* 0x10b90000032a7984 */ /* 0x000fe80000000800 */
[----:B------:R-:W-:Y:S04]  /*8e800*/  LDS R41, [R252+0x10b100] ;  /* 0x10b10000fc297984 */ /* 0x000fe80000000800 */
[----:B------:R-:W3:Y:S02]  /*8e810*/  LDS R43, [R252+0x10b900] ;  /* 0x10b90000fc2b7984 */ /* 0x000ee40000000800 */
[----:B---3--:R-:W-:Y:S08]  /*8e820*/  HMMA.1688.F32.TF32 R128, R40, R54, R196 ;  /* 0x000000362880723c */ /* 0x008ff000000810c4 */
[C---:B----4-:R-:W-:Y:S08]  /*8e830*/  HMMA.1688.F32.TF32 R68, R36.reuse, R26, R60 ;  /* 0x0000001a2444723c */ /* 0x050ff0000008103c */
[C---:B--2---:R-:W-:Y:S08]  /*8e840*/  HMMA.1688.F32.TF32 R248, R36.reuse, R34, R248 ;  /* 0x0000002224f8723c */ /* 0x044ff000000810f8 */
[C---:B------:R-:W-:Y:S08]  /*8e850*/  HMMA.1688.F32.TF32 R72, R36.reuse, R30, R64 ;  /* 0x0000001e2448723c */ /* 0x040ff00000081040 */
        /* <DEDUP_REMOVED lines=16> */
[----:B-1----:R-:W-:Y:S01]  /*8e960*/  HMMA.1688.F32.TF32 R60, R36, R6, R200 ;  /* 0x00000006243c723c */ /* 0x002fe200000810c8 */
[----:B------:R-:W-:Y:S04]  /*8e970*/  LDS R200, [R3+0x10b180] ;  /* 0x10b1800003c87984 */ /* 0x000fe80000000800 */
[----:B------:R-:W-:Y:S04]  /*8e980*/  LDS R202, [R3+0x10b980] ;  /* 0x10b9800003ca7984 */ /* 0x000fe80000000800 */
[----:B------:R-:W-:Y:S04]  /*8e990*/  STL.64 [R1+0x730], R68 ;  /* 0x0007304401007387 */ /* 0x000fe80000100a00 */
[----:B------:R-:W-:Y:S01]  /*8e9a0*/  STL.64 [R1+0x738], R70 ;  /* 0x0007384601007387 */ /* 0x000fe20000100a00 */
[C---:B------:R-:W-:Y:S03]  /*8e9b0*/  HMMA.1688.F32.TF32 R112, R40.reuse, R166, R212 ;  /* 0x000000a62870723c */ /* 0x040fe600000810d4 */
[----:B------:R-:W-:Y:S04]  /*8e9c0*/  STL.64 [R1+0x720], R64 ;  /* 0x0007204001007387 */ /* 0x000fe80000100a00 */
[----:B------:R1:W-:Y:S01]  /*8e9d0*/  STL.64 [R1+0x728], R66 ;  /* 0x0007284201007387 */ /* 0x0003e20000100a00 */
[C---:B------:R-:W-:Y:S03]  /*8e9e0*/  HMMA.1688.F32.TF32 R212, R40.reuse, R50, R220 ;  /* 0x0000003228d4723c */ /* 0x040fe600000810dc */
[----:B------:R-:W-:Y:S04]  /*8e9f0*/  STL.64 [R1+0x700], R60 ;  /* 0x0007003c01007387 */ /* 0x000fe80000100a00 */
[----:B------:R2:W-:Y:S01]  /*8ea00*/  STL.64 [R1+0x708], R62 ;  /* 0x0007083e01007387 */ /* 0x0005e20000100a00 */
[----:B------:R-:W-:Y:S01]  /*8ea10*/  IMAD.MOV.U32 R220, RZ, RZ, R240 ;  /* 0x000000ffffdc7224 */ /* 0x000fe200078e00f0 */
[----:B-1----:R-:W-:Y:S01]  /*8ea20*/  HMMA.1688.F32.TF32 R64, R40, R34, R172 ;  /* 0x000000222840723c */ /* 0x002fe200000810ac */
[----:B------:R-:W-:Y:S01]  /*8ea30*/  IMAD.MOV.U32 R221, RZ, RZ, R241 ;  /* 0x000000ffffdd7224 */ /* 0x000fe200078e00f1 */
[----:B------:R-:W-:Y:S04]  /*8ea40*/  LDS R201, [R252+0x10b180] ;  /* 0x10b18000fcc97984 */ /* 0x000fe80000000800 */
[----:B------:R-:W-:Y:S01]  /*8ea50*/  LDS R203, [R252+0x10b980] ;  /* 0x10b98000fccb7984 */ /* 0x000fe20000000800 */
[----:B------:R-:W-:-:S02]  /*8ea60*/  IMAD.MOV.U32 R172, RZ, RZ, R236 ;  /* 0x000000ffffac7224 */ /* 0x000fc400078e00ec */
[----:B------:R-:W-:Y:S01]  /*8ea70*/  IMAD.MOV.U32 R173, RZ, RZ, R237 ;  /* 0x000000ffffad7224 */ /* 0x000fe200078e00ed */
[----:B------:R-:W3:Y:S04]  /*8ea80*/  LDL.LU R236, [R1+0x31f4] ;  /* 0x0031f40001ec7983 */ /* 0x000ee80000300800 */
[----:B------:R-:W4:Y:S01]  /*8ea90*/  LDL.LU R237, [R1+0x31f0] ;  /* 0x0031f00001ed7983 */ /* 0x000f220000300800 */
        /* <DEDUP_REMOVED lines=47> */
[----:B------:R-:W3:Y:S01]  /*8ed90*/  LDL.LU R135, [R1+0x47c] ;  /* 0x00047c0001877983 */ /* 0x000ee20000300800 */
[----:B--2---:R-:W-:Y:S03]  /*8eda0*/  HMMA.1688.F32.TF32 R60, R40, R46, R192 ;  /* 0x0000002e283c723c */ /* 0x004fe600000810c0 */
        /* <DEDUP_REMOVED lines=59> */
[----:B------:R-:W-:Y:S01]  /*8f160*/  STL [R1+0x306c], R248 ;  /* 0x00306cf801007387 */ /* 0x000fe20000100800 */
[C---:B------:R-:W-:Y:S08]  /*8f170*/  HMMA.1688.F32.TF32 R224, R36.reuse, R50, R224 ;  /* 0x0000003224e0723c */ /* 0x040ff000000810e0 */
[----:B------:R-:W-:Y:S01]  /*8f180*/  HMMA.1688.F32.TF32 R216, R36, R46, R216 ;  /* 0x0000002e24d8723c */ /* 0x000fe200000810d8 */
[----:B------:R-:W-:Y:S04]  /*8f190*/  LDS R36, [R0+0x10b180] ;  /* 0x10b1800000247984 */ /* 0x000fe80000000800 */
[----:B------:R-:W-:Y:S04]  /*8f1a0*/  LDS R38, [R0+0x10b980] ;  /* 0x10b9800000267984 */ /* 0x000fe80000000800 */
[----:B------:R-:W-:Y:S04]  /*8f1b0*/  LDS R37, [R2+0x10b180] ;  /* 0x10b1800002257984 */ /* 0x000fe80000000800 */
[----:B------:R-:W3:Y:S01]  /*8f1c0*/  LDS R39, [R2+0x10b980] ;  /* 0x10b9800002277984 */ /* 0x000ee20000000800 */
[C---:B------:R-:W-:Y:S08]  /*8f1d0*/  HMMA.1688.F32.TF32 R188, R40.reuse, R242, R188 ;  /* 0x000000f228bc723c */ /* 0x040ff000000810bc */
[----:B------:R-:W-:Y:S08]  /*8f1e0*/  HMMA.1688.F32.TF32 R180, R40, R238, R180 ;  /* 0x000000ee28b4723c */ /* 0x000ff000000810b4 */
[----:B---3--:R-:W-:Y:S08]  /*8f1f0*/  HMMA.1688.F32.TF32 R72, R36, R26, R72 ;  /* 0x0000001a2448723c */ /* 0x008ff00000081048 */
[C---:B--2---:R-:W-:Y:S08]  /*8f200*/  HMMA.1688.F32.TF32 R248, R40.reuse, R30, R152 ;  /* 0x0000001e28f8723c */ /* 0x044ff00000081098 */
[C---:B------:R-:W-:Y:S08]  /*8f210*/  HMMA.1688.F32.TF32 R152, R40.reuse, R26, R168 ;  /* 0x0000001a2898723c */ /* 0x040ff000000810a8 */
[C---:B----4-:R-:W-:Y:S07]  /*8f220*/  HMMA.1688.F32.TF32 R184, R40.reuse, R22, R184 ;  /* 0x0000001628b8723c */ /* 0x050fee00000810b8 */
[----:B------:R-:W-:Y:S01]  /*8f230*/  STL.64 [R1+0x110], R248 ;  /* 0x000110f801007387 */ /* 0x000fe20000100a00 */
[C---:B------:R-:W-:Y:S03]  /*8f240*/  HMMA.1688.F32.TF32 R168, R40.reuse, R18, R84 ;  /* 0x0000001228a8723c */ /* 0x040fe60000081054 */
[----:B------:R-:W-:Y:S04]  /*8f250*/  STL.64 [R1+0x118], R250 ;  /* 0x000118fa01007387 */ /* 0x000fe80000100a00 */
[----:B------:R-:W-:Y:S01]  /*8f260*/  STL.64 [R1+0x6b0], R152 ;  /* 0x0006b09801007387 */ /* 0x000fe20000100a00 */
[C---:B------:R-:W-:Y:S03]  /*8f270*/  HMMA.1688.F32.TF32 R84, R40.reuse, R10, R232 ;  /* 0x0000000a2854723c */ /* 0x040fe600000810e8 */
[----:B------:R1:W-:Y:S05]  /*8f280*/  STL.64 [R1+0x6b8], R154 ;  /* 0x0006b89a01007387 */ /* 0x0003ea0000100a00 */
[C---:B-1----:R-:W-:Y:S08]  /*8f290*/  HMMA.1688.F32.TF32 R152, R40.reuse, R14, R228 ;  /* 0x0000000e2898723c */ /* 0x042ff000000810e4 */
        /* <DEDUP_REMOVED lines=11> */
[C---:B-1----:R-:W-:Y:S08]  /*8f350*/  HMMA.1688.F32.TF32 R40, R36.reuse, R34, R92 ;  /* 0x000000222428723c */ /* 0x042ff0000008105c */
        /* <DEDUP_REMOVED lines=28> */
[C---:B-1----:R-:W-:Y:S02]  /*8f520*/  HMMA.1688.F32.TF32 R40, R36.reuse, R10, R76 ;  /* 0x0000000a2428723c */ /* 0x042fe4000008104c */
[----:B------:R-:W-:Y:S01]  /*8f530*/  STL.64 [R1+0x4a0], R84 ;  /* 0x0004a05401007387 */ /* 0x000fe20000100a00 */
[----:B------:R-:W-:Y:S02]  /*8f540*/  IMAD.MOV.U32 R91, RZ, RZ, R56 ;  /* 0x000000ffff5b7224 */ /* 0x000fe400078e0038 */
[----:B------:R-:W-:Y:S01]  /*8f550*/  IMAD.MOV.U32 R210, RZ, RZ, R241 ;  /* 0x000000ffffd27224 */ /* 0x000fe200078e00f1 */
[----:B------:R-:W-:Y:S02]  /*8f560*/  LDS R81, [R252+0x10c180] ;  /* 0x10c18000fc517984 */ /* 0x000fe40000000800 */
[----:B------:R-:W-:Y:S02]  /*8f570*/  HMMA.1688.F32.TF32 R36, R36, R6, R244 ;  /* 0x000000062424723c */ /* 0x000fe400000810f4 */
[----:B------:R-:W-:Y:S04]  /*8f580*/  STL.64 [R1+0x4a8], R86 ;  /* 0x0004a85601007387 */ /* 0x000fe80000100a00 */
[----:B------:R1:W-:Y:S04]  /*8f590*/  STL.64 [R1+0x410], R72 ;  /* 0x0004104801007387 */ /* 0x0003e80000100a00 */
[----:B------:R2:W-:Y:S01]  /*8f5a0*/  STL.64 [R1+0x418], R74 ;  /* 0x0004184a01007387 */ /* 0x0005e20000100a00 */
[----:B------:R-:W-:-:S02]  /*8f5b0*/  IMAD.MOV.U32 R211, RZ, RZ, R240 ;  /* 0x000000ffffd37224 */ /* 0x000fc400078e00f0 */
[----:B------:R-:W-:Y:S01]  /*8f5c0*/  IMAD.MOV.U32 R174, RZ, RZ, R161 ;  /* 0x000000ffffae7224 */ /* 0x000fe200078e00a1 */
[----:B------:R-:W-:Y:S04]  /*8f5d0*/  LDS R76, [R0+0x10c180] ;  /* 0x10c18000004c7984 */ /* 0x000fe80000000800 */
[----:B------:R-:W-:Y:S01]  /*8f5e0*/  STL.64 [R1+0x1e0], R40 ;  /* 0x0001e02801007387 */ /* 0x000fe20000100a00 */
[----:B-1----:R-:W-:-:S03]  /*8f5f0*/  IMAD.MOV.U32 R72, RZ, RZ, R49 ;  /* 0x000000ffff487224 */ /* 0x002fc600078e0031 */
[----:B------:R-:W-:Y:S01]  /*8f600*/  STL.64 [R1+0x1e8], R42 ;  /* 0x0001e82a01007387 */ /* 0x000fe20000100a00 */
[----:B------:R-:W-:-:S03]  /*8f610*/  IMAD.MOV.U32 R73, RZ, RZ, R48 ;  /* 0x000000ffff497224 */ /* 0x000fc600078e0030 */
[----:B------:R-:W-:Y:S01]  /*8f620*/  STL.64 [R1+0x400], R36 ;  /* 0x0004002401007387 */ /* 0x000fe20000100a00 */
[----:B--2---:R-:W-:-:S03]  /*8f630*/  IMAD.MOV.U32 R74, RZ, RZ, R45 ;  /* 0x000000ffff4a7224 */ /* 0x004fc600078e002d */
[----:B------:R-:W-:Y:S01]  /*8f640*/  STL.64 [R1+0x408], R38 ;  /* 0x0004082601007387 */ /* 0x000fe20000100a00 */
[----:B------:R-:W-:-:S03]  /*8f650*/  IMAD.MOV.U32 R75, RZ, RZ, R44 ;  /* 0x000000ffff4b7224 */ /* 0x000fc600078e002c */
        /* <DEDUP_REMOVED lines=26> */
[----:B------:R-:W-:-:S03]  /*8f800*/  IMAD.MOV.U32 R199, RZ, RZ, R236 ;  /* 0x000000ffffc77224 */ /* 0x000fc600078e00ec */
[----:B------:R-:W-:Y:S04]  /*8f810*/  LDS R79, [R2+0x10c980] ;  /* 0x10c98000024f7984 */ /* 0x000fe80000000800 */
[----:B------:R-:W-:Y:S01]  /*8f820*/  LDS R83, [R252+0x10c980] ;  /* 0x10c98000fc537984 */ /* 0x000fe20000000800 */
[----:B--2---:R-:W-:Y:S02]  /*8f830*/  IMAD.MOV.U32 R95, RZ, RZ, R49 ;  /* 0x000000ffff5f7224 */ /* 0x004fe400078e0031 */
[----:B---3--:R-:W-:Y:S02]  /*8f840*/  IMAD.MOV.U32 R94, RZ, RZ, R48 ;  /* 0x000000ffff5e7224 */ /* 0x008fe400078e0030 */
[----:B----4-:R-:W-:Y:S02]  /*8f850*/  IMAD.MOV.U32 R92, RZ, RZ, R45 ;  /* 0x000000ffff5c7224 */ /* 0x010fe400078e002d */
[----:B------:R-:W-:Y:S01]  /*8f860*/  IMAD.MOV.U32 R93, RZ, RZ, R44 ;  /* 0x000000ffff5d7224 */ /* 0x000fe200078e002c */
[----:B------:R-:W2:Y:S04]  /*8f870*/  LDL.LU R45, [R1+0x31c4] ;  /* 0x0031c400012d7983 */ /* 0x000ea80000300800 */
[----:B------:R-:W3:Y:S04]  /*8f880*/  LDL.LU R44, [R1+0x31c0] ;  /* 0x0031c000012c7983 */ /* 0x000ee80000300800 */
        /* <DEDUP_REMOVED lines=9> */
[----:B------:R-:W4:Y:S01]  /*8f920*/  LDL.LU R53, [R1+0x31a8] ;  /* 0x0031a80001357983 */ /* 0x000f220000300800 */
[C---:B------:R-:W-:Y:S03]  /*8f930*/  HMMA.1688.F32.TF32 R240, R200.reuse, R242, R208 ;  /* 0x000000f2c8f0723c */ /* 0x040fe600000810d0 */
[----:B------:R-:W-:Y:S04]  /*8f940*/  LDS R124, [R0+0x10c000] ;  /* 0x10c00000007c7984 */ /* 0x000fe80000000800 */
[----:B------:R-:W-:Y:S01]  /*8f950*/  LDS R126, [R0+0x10c800] ;  /* 0x10c80000007e7984 */ /* 0x000fe20000000800 */
[C---:B------:R-:W-:Y:S03]  /*8f960*/  HMMA.1688.F32.TF32 R164, R200.reuse, R166, R220 ;  /* 0x000000a6c8a4723c */ /* 0x040fe600000810dc */
[----:B------:R-:W-:Y:S04]  /*8f970*/  LDS R220, [R0+0x10c100] ;  /* 0x10c1000000dc7984 */ /* 0x000fe80000000800 */
[----:B------:R-:W-:Y:S01]  /*8f980*/  LDS R222, [R0+0x10c900] ;  /* 0x10c9000000de7984 */ /* 0x000fe20000000800 */
[----:B------:R-:W-:Y:S03]  /*8f990*/  HMMA.1688.F32.TF32 R160, R200, R162, R172 ;  /* 0x000000a2c8a0723c */ /* 0x000fe600000810ac */
        /* <DEDUP_REMOVED lines=10> */
[----:B--2---:R-:W-:-:S02]  /*8fa40*/  IMAD.MOV.U32 R235, RZ, RZ, R45 ;  /* 0x000000ffffeb7224 */ /* 0x004fc400078e002d */
        /* <DEDUP_REMOVED lines=15> */
[----:B------:R-:W-:Y:S03]  /*8fb40*/  HMMA.1688.F32.TF32 R96, R200, R14, R96 ;  /* 0x0000000ec860723c */ /* 0x000fe60000081060 */
[----:B------:R-:W-:Y:S04]  /*8fb50*/  LDS R221, [R2+0x10c100] ;  /* 0x10c1000002dd7984 */ /* 0x000fe80000000800 */
[----:B------:R-:W-:Y:S01]  /*8fb60*/  LDS R223, [R2+0x10c900] ;  /* 0x10c9000002df7984 */ /* 0x000fe20000000800 */
[----:B--2---:R-:W-:-:S02]  /*8fb70*/  IMAD.MOV.U32 R187, RZ, RZ, R48 ;  /* 0x000000ffffbb7224 */ /* 0x004fc400078e0030 */
[----:B---3--:R-:W-:Y:S02]  /*8fb80*/  IMAD.MOV.U32 R186, RZ, RZ, R49 ;  /* 0x000000ffffba7224 */ /* 0x008fe400078e0031 */
[----:B----4-:R-:W-:Y:S02]  /*8fb90*/  IMAD.MOV.U32 R184, RZ, RZ, R44 ;  /* 0x000000ffffb87224 */ /* 0x010fe400078e002c */
[----:B------:R-:W2:Y:S01]  /*8fba0*/  LDL.LU R44, [R1+0x3184] ;  /* 0x00318400012c7983 */ /* 0x000ea20000300800 */
[----:B------:R-:W-:-:S03]  /*8fbb0*/  IMAD.MOV.U32 R185, RZ, RZ, R45 ;  /* 0x000000ffffb97224 */ /* 0x000fc600078e002d */
[----:B------:R-:W3:Y:S04]  /*8fbc0*/  LDL.LU R45, [R1+0x3180] ;  /* 0x00318000012d7983 */ /* 0x000ee80000300800 */
[----:B------:R-:W4:Y:S04]  /*8fbd0*/  LDL.LU R49, [R1+0x317c] ;  /* 0x00317c0001317983 */ /* 0x000f280000300800 */
[----:B------:R-:W4:Y:S01]  /*8fbe0*/  LDL.LU R48, [R1+0x3178] ;  /* 0x0031780001307983 */ /* 0x000f220000300800 */
[----:B------:R-:W-:-:S03]  /*8fbf0*/  IMAD.MOV.U32 R84, RZ, RZ, R56 ;  /* 0x000000ffff547224 */ /* 0x000fc600078e0038 */
[----:B------:R-:W2:Y:S01]  /*8fc00*/  LDL.LU R56, [R1+0x3174] ;  /* 0x0031740001387983 */ /* 0x000ea20000300800 */
[----:B------:R-:W-:-:S03]  /*8fc10*/  IMAD.MOV.U32 R85, RZ, RZ, R57 ;  /* 0x000000ffff557224 */ /* 0x000fc600078e0039 */
[----:B------:R-:W3:Y:S01]  /*8fc20*/  LDL.LU R57, [R1+0x3170] ;  /* 0x0031700001397983 */ /* 0x000ee20000300800 */
[----:B------:R-:W-:Y:S02]  /*8fc30*/  IMAD.MOV.U32 R86, RZ, RZ, R53 ;  /* 0x000000ffff567224 */ /* 0x000fe400078e0035 */
[----:B------:R-:W-:Y:S01]  /*8fc40*/  IMAD.MOV.U32 R87, RZ, RZ, R52 ;  /* 0x000000ffff577224 */ /* 0x000fe200078e0034 */
[----:B------:R-:W4:Y:S04]  /*8fc50*/  LDL.LU R53, [R1+0x316c] ;  /* 0x00316c0001357983 */ /* 0x000f280000300800 */
[----:B------:R-:W4:Y:S04]  /*8fc60*/  LDL.LU R52, [R1+0x3168] ;  /* 0x0031680001347983 */ /* 0x000f280000300800 */
[----:B------:R-:W4:Y:S04]  /*8fc70*/  LDL.LU R168, [R1+0x5a0] ;  /* 0x0005a00001a87983 */ /* 0x000f280000300800 */
[----:B------:R-:W4:Y:S01]  /*8fc80*/  LDL.LU R169, [R1+0x5a4] ;  /* 0x0005a40001a97983 */ /* 0x000f220000300800 */
[----:B--2---:R-:W-:-:S03]  /*8fc90*/  IMAD.MOV.U32 R170, RZ, RZ, R56 ;  /* 0x000000ffffaa7224 */ /* 0x004fc600078e0038 */
[----:B------:R-:W2:Y:S01]  /*8fca0*/  LDL.LU R56, [R1+0x3164] ;  /* 0x0031640001387983 */ /* 0x000ea20000300800 */
[----:B---3--:R-:W-:-:S03]  /*8fcb0*/  IMAD.MOV.U32 R171, RZ, RZ, R57 ;  /* 0x000000ffffab7224 */ /* 0x008fc600078e0039 */
[----:B------:R-:W3:Y:S04]  /*8fcc0*/  LDL.LU R57, [R1+0x3160] ;  /* 0x0031600001397983 */ /* 0x000ee80000300800 */
[----:B------:R-:W4:Y:S04]  /*8fcd0*/  LDL.LU R208, [R1+0x5c0] ;  /* 0x0005c00001d07983 */ /* 0x000f280000300800 */
[----:B------:R-:W4:Y:S04]  /*8fce0*/  LDL.LU R209, [R1+0x5c4] ;  /* 0x0005c40001d17983 */ /* 0x000f280000300800 */
[----:B------:R-:W4:Y:S04]  /*8fcf0*/  LDL.LU R210, [R1+0x5c8] ;  /* 0x0005c80001d27983 */ /* 0x000f280000300800 */
[----:B------:R-:W4:Y:S04]  /*8fd00*/  LDL.LU R211, [R1+0x5cc] ;  /* 0x0005cc0001d37983 */ /* 0x000f280000300800 */
[----:B------:R-:W4:Y:S04]  /*8fd10*/  LDL.LU R152, [R1+0x5d0] ;  /* 0x0005d00001987983 */ /* 0x000f280000300800 */
[----:B------:R-:W4:Y:S04]  /*8fd20*/  LDL.LU R153, [R1+0x5d4] ;  /* 0x0005d40001997983 */ /* 0x000f280000300800 */
[----:B------:R1:W-:Y:S04]  /*8fd30*/  STL [R1+0x3058], R0 ;  /* 0x0030580001007387 */ /* 0x0003e80000100800 */
[----:B-1----:R-:W4:Y:S04]  /*8fd40*/  LDL.LU R0, [R1+0x544] ;  /* 0x0005440001007983 */ /* 0x002f280000300800 */
[----:B------:R-:W-:Y:S01]  /*8fd50*/  STL [R1+0x3014], R3 ;  /* 0x0030140301007387 */ /* 0x000fe20000100800 */
[----:B--2---:R-:W-:-:S02]  /*8fd60*/  IMAD.MOV.U32 R155, RZ, RZ, R56 ;  /* 0x000000ffff9b7224 */ /* 0x004fc400078e0038 */
[----:B---3--:R-:W-:Y:S01]  /*8fd70*/  IMAD.MOV.U32 R154, RZ, RZ, R57 ;  /* 0x000000ffff9a7224 */ /* 0x008fe200078e0039 */
[----:B----4-:R-:W1:Y:S04]  /*8fd80*/  LDSM.16.M88.4 R40, [R0+0x180] ;  /* 0x000180000028783b */ /* 0x010e680000000200 */
[----:B------:R-:W2:Y:S02]  /*8fd90*/  LDSM.16.M88.4 R36, [R0+0x4180] ;  /* 0x004180000024783b */ /* 0x000ea40000000200 */
[C---:B------:R-:W-:Y:S08]  /*8fda0*/  HMMA.1688.F32.TF32 R56, R200.reuse, R58, R152 ;  /* 0x0000003ac838723c */ /* 0x040ff00000081098 */
[C---:B------:R-:W-:Y:S01]  /*8fdb0*/  HMMA.1688.F32.TF32 R208, R200.reuse, R54, R208 ;  /* 0x00000036c8d0723c */ /* 0x040fe200000810d0 */
[----:B-1----:R-:W-:Y:S04]  /*8fdc0*/  STL [R1+0x3010], R42 ;  /* 0x0030102a01007387 */ /* 0x002fe80000100800 */
[----:B------:R-:W-:Y:S04]  /*8fdd0*/  STL [R1+0x300c], R43 ;  /* 0x00300c2b01007387 */ /* 0x000fe80000100800 */
[----:B------:R-:W-:Y:S04]  /*8fde0*/  STL [R1+0x3018], R252 ;  /* 0x003018fc01007387 */ /* 0x000fe80000100800 */
[----:B--2---:R-:W-:Y:S04]  /*8fdf0*/  STL [R1+0x301c], R38 ;  /* 0x00301c2601007387 */ /* 0x004fe80000100800 */
[----:B------:R-:W-:Y:S04]  /*8fe00*/  STL [R1+0x3008], R39 ;  /* 0x0030082701007387 */ /* 0x000fe80000100800 */
[----:B------:R-:W2:Y:S04]  /*8fe10*/  LDL.LU.64 R154, [R1+0x3158] ;  /* 0x00315800019a7983 */ /* 0x000ea80000300a00 */
[----:B------:R-:W2:Y:S04]  /*8fe20*/  LDL.LU.64 R152, [R1+0x3150] ;  /* 0x0031500001987983 */ /* 0x000ea80000300a00 */
[----:B------:R-:W3:Y:S04]  /*8fe30*/  LDL.LU R54, [R1+0x5b8] ;  /* 0x0005b80001367983 */ /* 0x000ee80000300800 */
[----:B------:R-:W3:Y:S01]  /*8fe40*/  LDL.LU R55, [R1+0x5bc] ;  /* 0x0005bc0001377983 */ /* 0x000ee20000300800 */
[C---:B------:R-:W-:Y:S08]  /*8fe50*/  HMMA.1688.F32.TF32 R184, R200.reuse, R26, R184 ;  /* 0x0000001ac8b8723c */ /* 0x040ff000000810b8 */
[C---:B------:R-:W-:Y:S08]  /*8fe60*/  HMMA.1688.F32.TF32 R228, R200.reuse, R22, R228 ;  /* 0x00000016c8e4723c */ /* 0x040ff000000810e4 */
[C---:B------:R-:W-:Y:S08]  /*8fe70*/  HMMA.1688.F32.TF32 R232, R200.reuse, R18, R232 ;  /* 0x00000012c8e8723c */ /* 0x040ff000000810e8 */
[C---:B------:R-:W-:Y:S08]  /*8fe80*/  HMMA.1688.F32.TF32 R92, R200.reuse, R10, R92 ;  /* 0x0000000ac85c723c */ /* 0x040ff0000008105c */
[C---:B------:R-:W-:Y:S01]  /*8fe90*/  HMMA.1688.F32.TF32 R236, R200.reuse, R238, R196 ;  /* 0x000000eec8ec723c */ /* 0x040fe200000810c4 */
[----:B------:R-:W-:Y:S04]  /*8fea0*/  LDS R196, [R3+0x10c080] ;  /* 0x10c0800003c47984 */ /* 0x000fe80000000800 */
[----:B------:R-:W-:Y:S03]  /*8feb0*/  LDS R198, [R3+0x10c880] ;  /* 0x10c8800003c67984 */ /* 0x000fe60000000800 */
[----:B------:R-:W-:Y:S01]  /*8fec0*/  HMMA.1688.F32.TF32 R84, R200, R30, R84 ;  /* 0x0000001ec854723c */ /* 0x000fe20000081054 */
[----:B------:R-:W-:Y:S04]  /*8fed0*/  LDS R197, [R252+0x10c080] ;  /* 0x10c08000fcc57984 */ /* 0x000fe80000000800 */
[----:B------:R-:W1:Y:S03]  /*8fee0*/  LDS R199, [R252+0x10c880] ;  /* 0x10c88000fcc77984 */ /* 0x000e660000000800 */
[-C--:B------:R-:W-:Y:S08]  /*8fef0*/  HMMA.1688.F32.TF32 R72, R124, R40.reuse, R72 ;  /* 0x000000287c48723c */ /* 0x080ff00000081048 */
[-C--:B------:R-:W-:Y:S08]  /*8ff00*/  HMMA.1688.F32.TF32 R176, R148, R40.reuse, R176 ;  /* 0x0000002894b0723c */ /* 0x080ff000000810b0 */
[----:B------:R-:W-:Y:S08]  /*8ff10*/  HMMA.1688.F32.TF32 R156, R172, R40, R156 ;  /* 0x00000028ac9c723c */ /* 0x000ff0000008109c */
[----:B---3--:R-:W-:Y:S07]  /*8ff20*/  HMMA.1688.F32.TF32 R52, R200, R50, R52 ;  /* 0x00000032c834723c */ /* 0x008fee0000081034 */
[----:B------:R-:W-:-:S02]  /*8ff30*/  IMAD.MOV.U32 R50, RZ, RZ, R45 ;  /* 0x000000ffff327224 */ /* 0x000fc400078e002d */
[----:B------:R-:W-:Y:S02]  /*8ff40*/  IMAD.MOV.U32 R51, RZ, RZ, R44 ;  /* 0x000000ffff337224 */ /* 0x000fe400078e002c */
[C---:B------:R-:W-:Y:S01]  /*8ff50*/  HMMA.1688.F32.TF32 R44, R200.reuse, R46, R168 ;  /* 0x0000002ec82c723c */ /* 0x040fe200000810a8 */
[----:B------:R-:W3:Y:S04]  /*8ff60*/  LDL.LU.64 R170, [R1+0x3148] ;  /* 0x0031480001aa7983 */ /* 0x000ee80000300a00 */
[----:B------:R-:W3:Y:S03]  /*8ff70*/  LDL.LU.64 R168, [R1+0x3140] ;  /* 0x0031400001a87983 */ /* 0x000ee60000300a00 */
[C---:B------:R-:W-:Y:S01]  /*8ff80*/  HMMA.1688.F32.TF32 R48, R200.reuse, R34, R48 ;  /* 0x00000022c830723c */ /* 0x040fe20000081030 */
[----:B------:R-:W-:Y:S04]  /*8ff90*/  STL.64 [R1+0x3b0], R184 ;  /* 0x0003b0b801007387 */ /* 0x000fe80000100a00 */
[----:B------:R4:W-:Y:S03]  /*8ffa0*/  STL.64 [R1+0x3b8], R186 ;  /* 0x0003b8ba01007387 */ /* 0x0009e60000100a00 */
[----:B------:R-:W-:Y:S01]  /*8ffb0*/  HMMA.1688.F32.TF32 R200, R200, R6, R88 ;  /* 0x00000006c8c8723c */ /* 0x000fe20000081058 */
        /* <DEDUP_REMOVED lines=38> */
[-C--:B----4-:R-:W-:Y:S08]  /*90220*/  HMMA.1688.F32.TF32 R184, R220, R40.reuse, R184 ;  /* 0x00000028dcb8723c */ /* 0x090ff000000810b8 */
[-C--:B--2---:R-:W-:Y:S11]  /*90230*/  HMMA.1688.F32.TF32 R156, R196, R40.reuse, R156 ;  /* 0x00000028c49c723c */ /* 0x084ff6000008109c */
[----:B------:R-:W-:Y:S11]  /*90240*/  @!UPT UIADD3 URZ, URZ, URZ, URZ ;  /* 0x0000003f3f3ff290 */ /* 0x000ff6000fffe03f */
[----:B------:R-:W-:Y:S01]  /*90250*/  @!UPT UIADD3 URZ, URZ, URZ, URZ ;  /* 0x0000003f3f3ff290 */ /* 0x000fe2000fffe03f */
[----:B------:R1:W-:Y:S04]  /*90260*/  STL.64 [R1+0x420], R156 ;  /* 0x0004209c01007387 */ /* 0x0003e80000100a00 */
[----:B------:R2:W-:Y:S04]  /*90270*/  STL.64 [R1+0x428], R158 ;  /* 0x0004289e01007387 */ /* 0x0005e80000100a00 */
[----:B-1----:R-:W4:Y:S04]  /*90280*/  LDL.LU R156, [R1+0x90] ;  /* 0x00009000019c7983 */ /* 0x002f280000300800 */
[----:B------:R-:W4:Y:S04]  /*90290*/  LDL.LU R157, [R1+0x94] ;  /* 0x00009400019d7983 */ /* 0x000f280000300800 */
[----:B--2---:R-:W4:Y:S04]  /*902a0*/  LDL.LU R158, [R1+0x98] ;  /* 0x00009800019e7983 */ /* 0x004f280000300800 */
[----:B------:R-:W4:Y:S04]  /*902b0*/  LDL.LU R159, [R1+0x9c] ;  /* 0x00009c00019f7983 */ /* 0x000f280000300800 */
[----:B------:R1:W-:Y:S04]  /*902c0*/  STL.64 [R1+0x490], R184 ;  /* 0x000490b801007387 */ /* 0x0003e80000100a00 */
[----:B------:R2:W-:Y:S04]  /*902d0*/  STL.64 [R1+0x498], R186 ;  /* 0x000498ba01007387 */ /* 0x0005e80000100a00 */
[----:B-1----:R-:W3:Y:S04]  /*902e0*/  LDL.LU R184, [R1+0x5f0] ;  /* 0x0005f00001b87983 */ /* 0x002ee80000300800 */
[----:B------:R-:W3:Y:S04]  /*902f0*/  LDL.LU R185, [R1+0x5f4] ;  /* 0x0005f40001b97983 */ /* 0x000ee80000300800 */
[----:B--2---:R-:W3:Y:S04]  /*90300*/  LDL.LU R186, [R1+0x5f8] ;  /* 0x0005f80001ba7983 */ /* 0x004ee80000300800 */
[----:B------:R-:W3:Y:S01]  /*90310*/  LDL.LU R187, [R1+0x5fc] ;  /* 0x0005fc0001bb7983 */ /* 0x000ee20000300800 */
[-C--:B------:R-:W-:Y:S08]  /*90320*/  HMMA.1688.F32.TF32 R188, R244, R40.reuse, R188 ;  /* 0x00000028f4bc723c */ /* 0x080ff000000810bc */
[-C--:B------:R-:W-:Y:S11]  /*90330*/  HMMA.1688.F32.TF32 R192, R76, R40.reuse, R192 ;  /* 0x000000284cc0723c */ /* 0x080ff600000810c0 */
[----:B------:R-:W-:Y:S04]  /*90340*/  @!UPT UIADD3 URZ, URZ, URZ, URZ ;  /* 0x0000003f3f3ff290 */ /* 0x000fe8000fffe03f */
[----:B------:R-:W-:Y:S04]  /*90350*/  STL.64 [R1+0x500], R188 ;  /* 0x000500bc01007387 */ /* 0x000fe80000100a00 */
[----:B------:R1:W-:Y:S02]  /*90360*/  STL.64 [R1+0x508], R190 ;  /* 0x000508be01007387 */ /* 0x0003e40000100a00 */
[----:B-1----:R-:W-:Y:S02]  /*90370*/  HMMA.1688.F32.TF32 R188, R80, R40, R240 ;  /* 0x0000002850bc723c */ /* 0x002fe400000810f0 */
[----:B------:R1:W-:Y:S04]  /*90380*/  STL.64 [R1+0x530], R192 ;  /* 0x000530c001007387 */ /* 0x0003e80000100a00 */
[----:B------:R-:W-:Y:S11]  /*90390*/  STL.64 [R1+0x538], R194 ;  /* 0x000538c201007387 */ /* 0x000ff60000100a00 */
[----:B------:R-:W-:Y:S06]  /*903a0*/  @!UPT UIADD3 URZ, URZ, URZ, URZ ;  /* 0x0000003f3f3ff290 */ /* 0x000fec000fffe03f */
[----:B------:R2:W-:Y:S04]  /*903b0*/  STL.64 [R1+0x980], R188 ;  /* 0x000980bc01007387 */ /* 0x0005e80000100a00 */
[----:B------:R2:W-:Y:S04]  /*903c0*/  STL.64 [R1+0x988], R190 ;  /* 0x000988be01007387 */ /* 0x0005e80000100a00 */
[----:B-1----:R-:W3:Y:S01]  /*903d0*/  LDL.LU R192, [R1+0xd0] ;  /* 0x0000d00001c07983 */ /* 0x002ee20000300800 */
[----:B--2---:R-:W-:Y:S02]  /*903e0*/  IMAD.MOV.U32 R188, RZ, RZ, R16 ;  /* 0x000000ffffbc7224 */ /* 0x004fe400078e0010 */
[----:B------:R-:W-:-:S02]  /*903f0*/  IMAD.MOV.U32 R189, RZ, RZ, R17 ;  /* 0x000000ffffbd7224 */ /* 0x000fc400078e0011 */
[----:B------:R-:W-:Y:S02]  /*90400*/  IMAD.MOV.U32 R190, RZ, RZ, R20 ;  /* 0x000000ffffbe7224 */ /* 0x000fe400078e0014 */
[----:B------:R-:W-:Y:S01]  /*90410*/  IMAD.MOV.U32 R191, RZ, RZ, R21 ;  /* 0x000000ffffbf7224 */ /* 0x000fe200078e0015 */
[-C--:B----4-:R-:W-:Y:S08]  /*90420*/  HMMA.1688.F32.TF32 R40, R148, R36.reuse, R156 ;  /* 0x000000249428723c */ /* 0x090ff0000008109c */
[-C--:B---3--:R-:W-:Y:S11]  /*90430*/  HMMA.1688.F32.TF32 R184, R124, R36.reuse, R184 ;  /* 0x000000247cb8723c */ /* 0x088ff600000810b8 */
[----:B------:R-:W-:Y:S11]  /*90440*/  @!UPT UIADD3 URZ, URZ, URZ, URZ ;  /* 0x0000003f3f3ff290 */ /* 0x000ff6000fffe03f */
[----:B------:R-:W-:Y:S01]  /*90450*/  @!UPT UIADD3 URZ, URZ, URZ, URZ ;  /* 0x0000003f3f3ff290 */ /* 0x000fe2000fffe03f */
[----:B------:R-:W-:Y:S04]  /*90460*/  STL.64 [R1+0x280], R184 ;  /* 0x000280b801007387 */ /* 0x000fe80000100a00 */
[----:B------:R-:W-:Y:S04]  /*90470*/  STL.64 [R1+0x288], R186 ;  /* 0x000288ba01007387 */ /* 0x000fe80000100a00 */
[----:B------:R-:W-:Y:S04]  /*90480*/  STL.64 [R1+0x290], R40 ;  /* 0x0002902801007387 */ /* 0x000fe80000100a00 */
[----:B------:R1:W-:Y:S04]  /*90490*/  STL.64 [R1+0x298], R42 ;  /* 0x0002982a01007387 */ /* 0x0003e80000100a00 */
        /* <DEDUP_REMOVED lines=8> */
[----:B------:R-:W2:Y:S01]  /*90520*/  LDL.LU R17, [R1+0x30a4] ;  /* 0x0030a40001117983 */ /* 0x000ea20000300800 */
[-C--:B------:R-:W-:Y:S03]  /*90530*/  HMMA.1688.F32.TF32 R156, R172, R36.reuse, R200 ;  /* 0x00000024ac9c723c */ /* 0x080fe600000810c8 */
[----:B------:R-:W3:Y:S04]  /*90540*/  LDL.LU R20, [R1+0x30a0] ;  /* 0x0030a00001147983 */ /* 0x000ee80000300800 */
[----:B------:R-:W3:Y:S01]  /*90550*/  LDL.LU R21, [R1+0x309c] ;  /* 0x00309c0001157983 */ /* 0x000ee20000300800 */
[-C--:B-1----:R-:W-:Y:S03]  /*90560*/  HMMA.1688.F32.TF32 R40, R196, R36.reuse, R176 ;  /* 0x00000024c428723c */ /* 0x082fe600000810b0 */
[----:B------:R-:W3:Y:S11]  /*90570*/  LDL.LU R184, [R1+0x6c0] ;  /* 0x0006c00001b87983 */ /* 0x000ef60000300800 */
[----:B------:R-:W-:Y:S01]  /*90580*/  @!UPT UIADD3 URZ, URZ, URZ, URZ ;  /* 0x0000003f3f3ff290 */ /* 0x000fe2000fffe03f */
[----:B------:R-:W-:Y:S04]  /*90590*/  STL.64 [R1+0x2b0], R156 ;  /* 0x0002b09c01007387 */ /* 0x000fe80000100a00 */
[----:B------:R1:W-:Y:S04]  /*905a0*/  STL.64 [R1+0x2b8], R158 ;  /* 0x0002b89e01007387 */ /* 0x0003e80000100a00 */
[----:B------:R-:W-:Y:S04]  /*905b0*/  STL.64 [R1+0x3a0], R40 ;  /* 0x0003a02801007387 */ /* 0x000fe80000100a00 */
[----:B------:R1:W-:Y:S04]  /*905c0*/  STL.64 [R1+0x3a8], R42 ;  /* 0x0003a82a01007387 */ /* 0x0003e80000100a00 */
[----:B------:R-:W3:Y:S04]  /*905d0*/  LDL.LU R185, [R1+0x6c4] ;  /* 0x0006c40001b97983 */ /* 0x000ee80000300800 */
[----:B------:R-:W3:Y:S04]  /*905e0*/  LDL.LU R186, [R1+0x6c8] ;  /* 0x0006c80001ba7983 */ /* 0x000ee80000300800 */
[----:B------:R-:W3:Y:S01]  /*905f0*/  LDL.LU R187, [R1+0x6cc] ;  /* 0x0006cc0001bb7983 */ /* 0x000ee20000300800 */
[----:B------:R-:W-:Y:S01]  /*90600*/  HMMA.1688.F32.TF32 R168, R220, R36, R168 ;  /* 0x00000024dca8723c */ /* 0x000fe200000810a8 */
[----:B------:R-:W-:-:S02]  /*90610*/  IMAD.MOV.U32 R200, RZ, RZ, R33 ;  /* 0x000000ffffc87224 */ /* 0x000fc400078e0021 */
[----:B------:R-:W-:Y:S02]  /*90620*/  IMAD.MOV.U32 R201, RZ, RZ, R32 ;  /* 0x000000ffffc97224 */ /* 0x000fe400078e0020 */
[----:B------:R-:W1:Y:S03]  /*90630*/  LDSM.16.M88.4 R32, [R0+0x8180] ;  /* 0x008180000020783b */ /* 0x000e660000000200 */
[-C--:B-1----:R-:W-:Y:S01]  /*90640*/  HMMA.1688.F32.TF32 R156, R244, R36.reuse, R180 ;  /* 0x00000024f49c723c */ /* 0x082fe200000810b4 */
[----:B------:R-:W-:Y:S02]  /*90650*/  IMAD.MOV.U32 R202, RZ, RZ, R29 ;  /* 0x000000ffffca7224 */ /* 0x000fe400078e001d */
[----:B------:R-:W-:Y:S02]  /*90660*/  IMAD.MOV.U32 R203, RZ, RZ, R28 ;  /* 0x000000ffffcb7224 */ /* 0x000fe400078e001c */
[----:B------:R-:W1:Y:S03]  /*90670*/  LDSM.16.M88.4 R28, [R0+0xc180] ;  /* 0x00c18000001c783b */ /* 0x000e660000000200 */
[-C--:B------:R-:W-:Y:S07]  /*90680*/  HMMA.1688.F32.TF32 R40, R76, R36.reuse, R204 ;  /* 0x000000244c28723c */ /* 0x080fee00000810cc */
[----:B------:R-:W-:Y:S01]  /*90690*/  STL.64 [R1+0x450], R168 ;  /* 0x000450a801007387 */ /* 0x000fe20000100a00 */
[----:B------:R-:W-:Y:S03]  /*906a0*/  HMMA.1688.F32.TF32 R36, R80, R36, R236 ;  /* 0x000000245024723c */ /* 0x000fe600000810ec */
[----:B------:R-:W-:Y:S04]  /*906b0*/  STL.64 [R1+0x458], R170 ;  /* 0x000458aa01007387 */ /* 0x000fe80000100a00 */
[----:B------:R-:W-:Y:S04]  /*906c0*/  STL.64 [R1+0x4f0], R156 ;  /* 0x0004f09c01007387 */ /* 0x000fe80000100a00 */
[----:B------:R-:W-:Y:S04]  /*906d0*/  STL.64 [R1+0x4f8], R158 ;  /* 0x0004f89e01007387 */ /* 0x000fe80000100a00 */
[----:B------:R-:W-:Y:S04]  /*906e0*/  STL.64 [R1+0x520], R40 ;  /* 0x0005202801007387 */ /* 0x000fe80000100a00 */
[----:B------:R1:W-:Y:S04]  /*906f0*/  STL.64 [R1+0x528], R42 ;  /* 0x0005282a01007387 */ /* 0x0003e80000100a00 */
[----:B------:R-:W-:Y:S04]  /*90700*/  STL.64 [R1+0x970], R36 ;  /* 0x0009702401007387 */ /* 0x000fe80000100a00 */
[----:B------:R2:W-:Y:S01]  /*90710*/  STL.64 [R1+0x978], R38 ;  /* 0x0009782601007387 */ /* 0x0005e20000100a00 */
[-C--:B-1----:R-:W-:Y:S03]  /*90720*/  HMMA.1688.F32.TF32 R40, R172, R32.reuse, R188 ;  /* 0x00000020ac28723c */ /* 0x082fe600000810bc */
[----:B------:R-:W-:Y:S04]  /*90730*/  STL [R1+0x3024], R34 ;  /* 0x0030242201007387 */ /* 0x000fe80000100800 */
[----:B------:R-:W-:Y:S04]  /*90740*/  STL [R1+0x3020], R35 ;  /* 0x0030202301007387 */ /* 0x000fe80000100800 */
[----:B------:R-:W-:Y:S04]  /*90750*/  STL [R1+0x302c], R30 ;  /* 0x00302c1e01007387 */ /* 0x000fe80000100800 */
[----:B------:R-:W-:Y:S01]  /*90760*/  STL [R1+0x3028], R31 ;  /* 0x0030281f01007387 */ /* 0x000fe20000100800 */
[----:B------:R-:W-:Y:S01]  /*90770*/  HMMA.1688.F32.TF32 R72, R196, R32, R72 ;  /* 0x00000020c448723c */ /* 0x000fe20000081048 */
[----:B----4-:R-:W-:-:S02]  /*90780*/  IMAD.MOV.U32 R159, RZ, RZ, R16 ;  /* 0x000000ffff9f7224 */ /* 0x010fc400078e0010 */
[----:B--2---:R-:W-:Y:S02]  /*90790*/  IMAD.MOV.U32 R158, RZ, RZ, R17 ;  /* 0x000000ffff9e7224 */ /* 0x004fe400078e0011 */
[----:B------:R-:W1:Y:S03]  /*907a0*/  LDSM.16.M88.4 R16, [R0+0x10180] ;  /* 0x010180000010783b */ /* 0x000e660000000200 */
[-C--:B---3--:R-:W-:Y:S08]  /*907b0*/  HMMA.1688.F32.TF32 R168, R124, R32.reuse, R240 ;  /* 0x000000207ca8723c */ /* 0x088ff000000810f0 */
[-C--:B------:R-:W-:Y:S01]  /*907c0*/  HMMA.1688.F32.TF32 R36, R148, R32.reuse, R192 ;  /* 0x000000209424723c */ /* 0x080fe200000810c0 */
[----:B-1----:R-:W-:Y:S04]  /*907d0*/  STL [R1+0x3034], R18 ;  /* 0x0030341201007387 */ /* 0x002fe80000100800 */
[----:B------:R-:W-:Y:S10]  /*907e0*/  STL [R1+0x3030], R19 ;  /* 0x0030301301007387 */ /* 0x000ff40000100800 */
[----:B------:R-:W-:Y:S04]  /*907f0*/  STL.64 [R1+0x1c0], R168 ;  /* 0x0001c0a801007387 */ /* 0x000fe80000100a00 */
[----:B------:R-:W-:Y:S04]  /*90800*/  STL.64 [R1+0x1c8], R170 ;  /* 0x0001c8aa01007387 */ /* 0x000fe80000100a00 */
[----:B------:R-:W-:Y:S04]  /*90810*/  STL.64 [R1+0x1d0], R36 ;  /* 0x0001d02401007387 */ /* 0x000fe80000100a00 */
[----:B------:R1:W-:Y:S04]  /*90820*/  STL.64 [R1+0x1d8], R38 ;  /* 0x0001d82601007387 */ /* 0x0003e80000100a00 */
[----:B------:R-:W-:Y:S01]  /*90830*/  STL.64 [R1+0x250], R40 ;  /* 0x0002502801007387 */ /* 0x000fe20000100a00 */
[-C--:B-1----:R-:W-:Y:S03]  /*90840*/  HMMA.1688.F32.TF32 R36, R220, R32.reuse, R152 ;  /* 0x00000020dc24723c */ /* 0x082fe60000081098 */
[----:B------:R1:W-:Y:S05]  /*90850*/  STL.64 [R1+0x258], R42 ;  /* 0x0002582a01007387 */ /* 0x0003ea0000100a00 */
[-C--:B-1----:R-:W-:Y:S01]  /*90860*/  HMMA.1688.F32.TF32 R40, R244, R32.reuse, R112 ;  /* 0x00000020f428723c */ /* 0x082fe20000081070 */
[----:B------:R-:W-:Y:S04]  /*90870*/  STL.64 [R1+0x2d0], R72 ;  /* 0x0002d04801007387 */ /* 0x000fe80000100a00 */
[----:B------:R1:W-:Y:S10]  /*90880*/  STL.64 [R1+0x2d8], R74 ;  /* 0x0002d84a01007387 */ /* 0x0003f40000100a00 */
[----:B------:R-:W-:Y:S04]  /*90890*/  STL.64 [R1+0x3d0], R36 ;  /* 0x0003d02401007387 */ /* 0x000fe80000100a00 */
[----:B------:R2:W-:Y:S01]  /*908a0*/  STL.64 [R1+0x3d8], R38 ;  /* 0x0003d82601007387 */ /* 0x0005e20000100a00 */
[-C--:B-1----:R-:W-:Y:S08]  /*908b0*/  HMMA.1688.F32.TF32 R72, R76, R32.reuse, R132 ;  /* 0x000000204c48723c */ /* 0x082ff00000081084 */
[----:B--2---:R-:W-:Y:S01]  /*908c0*/  HMMA.1688.F32.TF32 R36, R80, R32, R164 ;  /* 0x000000205024723c */ /* 0x004fe200000810a4 */
[----:B------:R-:W-:Y:S04]  /*908d0*/  STL.64 [R1+0x480], R40 ;  /* 0x0004802801007387 */ /* 0x000fe80000100a00 */
[----:B------:R1:W-:Y:S03]  /*908e0*/  STL.64 [R1+0x488], R42 ;  /* 0x0004882a01007387 */ /* 0x0003e60000100a00 */
[----:B-1----:R-:W-:Y:S07]  /*908f0*/  HMMA.1688.F32.TF32 R40, R124, R28, R184 ;  /* 0x0000001c7c28723c */ /* 0x002fee00000810b8 */
[----:B------:R-:W-:Y:S04]  /*90900*/  STL.64 [R1+0x510], R72 ;  /* 0x0005104801007387 */ /* 0x000fe80000100a00 */
[----:B------:R-:W-:Y:S04]  /*90910*/  STL.64 [R1+0x518], R74 ;  /* 0x0005184a01007387 */ /* 0x000fe80000100a00 */
[----:B------:R-:W-:Y:S04]  /*90920*/  STL.64 [R1+0x630], R36 ;  /* 0x0006302401007387 */ /* 0x000fe80000100a00 */
[----:B------:R1:W-:Y:S04]  /*90930*/  STL.64 [R1+0x638], R38 ;  /* 0x0006382601007387 */ /* 0x0003e80000100a00 */
[----:B------:R-:W2:Y:S04]  /*90940*/  LDL.LU R240, [R1+0x6f0] ;  /* 0x0006f00001f07983 */ /* 0x000ea80000300800 */
[----:B------:R-:W2:Y:S04]  /*90950*/  LDL.LU R241, [R1+0x6f4] ;  /* 0x0006f40001f17983 */ /* 0x000ea80000300800 */
[----:B------:R-:W2:Y:S04]  /*90960*/  LDL.LU R242, [R1+0x6f8] ;  /* 0x0006f80001f27983 */ /* 0x000ea80000300800 */
[----:B------:R-:W2:Y:S01]  /*90970*/  LDL.LU R243, [R1+0x6fc] ;  /* 0x0006fc0001f37983 */ /* 0x000ea20000300800 */
[----:B------:R-:W-:-:S02]  /*90980*/  IMAD.MOV.U32 R156, RZ, RZ, R21 ;  /* 0x000000ffff9c7224 */ /* 0x000fc400078e0015 */
[----:B------:R-:W-:Y:S01]  /*90990*/  IMAD.MOV.U32 R157, RZ, RZ, R20 ;  /* 0x000000ffff9d7224 */ /* 0x000fe200078e0014 */
[----:B------:R-:W3:Y:S01]  /*909a0*/  LDL.LU R188, [R1+0x40] ;  /* 0x0000400001bc7983 */ /* 0x000ee20000300800 */
[----:B------:R-:W-:-:S03]  /*909b0*/  IMAD.MOV.U32 R252, RZ, RZ, R43 ;  /* 0x000000fffffc7224 */ /* 0x000fc600078e002b */
[----:B------:R-:W3:Y:S01]  /*909c0*/  LDL.LU R189, [R1+0x44] ;  /* 0x0000440001bd7983 */ /* 0x000ee20000300800 */
[----:B-1----:R-:W-:-:S03]  /*909d0*/  IMAD.MOV.U32 R38, RZ, RZ, R42 ;  /* 0x000000ffff267224 */ /* 0x002fc600078e002a */
[----:B------:R-:W3:Y:S01]  /*909e0*/  LDL.LU R190, [R1+0x48] ;  /* 0x0000480001be7983 */ /* 0x000ee20000300800 */
[----:B------:R-:W-:-:S03]  /*909f0*/  IMAD.MOV.U32 R35, RZ, RZ, R41 ;  /* 0x000000ffff237224 */ /* 0x000fc600078e0029 */
[----:B------:R-:W3:Y:S01]  /*90a00*/  LDL.LU R191, [R1+0x4c] ;  /* 0x00004c0001bf7983 */ /* 0x000ee20000300800 */
[----:B------:R-:W-:-:S03]  /*90a10*/  IMAD.MOV.U32 R34, RZ, RZ, R40 ;  /* 0x000000ffff227224 */ /* 0x000fc600078e0028 */
[----:B------:R-:W4:Y:S01]  /*90a20*/  LDL.LU R192, [R1+0x610] ;  /* 0x0006100001c07983 */ /* 0x000f220000300800 */
[-C--:B------:R-:W-:Y:S03]  /*90a30*/  HMMA.1688.F32.TF32 R40, R148, R28.reuse, R156 ;  /* 0x0000001c9428723c */ /* 0x080fe6000008109c */
[----:B------:R-:W4:Y:S04]  /*90a40*/  LDL.LU R193, [R1+0x614] ;  /* 0x0006140001c17983 */ /* 0x000f280000300800 */
[----:B------:R-:W4:Y:S04]  /*90a50*/  LDL.LU R194, [R1+0x618] ;  /* 0x0006180001c27983 */ /* 0x000f280000300800 */
[----:B------:R-:W4:Y:S04]  /*90a60*/  LDL.LU R195, [R1+0x61c] ;  /* 0x00061c0001c37983 */ /* 0x000f280000300800 */
[----:B------:R-:W-:Y:S04]  /*90a70*/  STL [R1+0x3044], R252 ;  /* 0x003044fc01007387 */ /* 0x000fe80000100800 */
[----:B------:R1:W-:Y:S04]  /*90a80*/  STL [R1+0x3040], R38 ;  /* 0x0030402601007387 */ /* 0x0003e80000100800 */
[----:B------:R-:W-:Y:S04]  /*90a90*/  STL [R1+0x303c], R35 ;  /* 0x00303c2301007387 */ /* 0x000fe80000100800 */
[----:B------:R1:W-:Y:S02]  /*90aa0*/  STL [R1+0x3038], R34 ;  /* 0x0030382201007387 */ /* 0x0003e40000100800 */
[-C--:B-1----:R-:W-:Y:S02]  /*90ab0*/  HMMA.1688.F32.TF32 R36, R172, R28.reuse, R200 ;  /* 0x0000001cac24723c */ /* 0x082fe400000810c8 */
[----:B------:R-:W1:Y:S06]  /*90ac0*/  LDSM.16.M88.4 R20, [R0+0x14180] ;  /* 0x014180000014783b */ /* 0x000e6c0000000200 */
[----:B------:R-:W-:Y:S01]  /*90ad0*/  HMMA.1688.F32.TF32 R32, R196, R28, R88 ;  /* 0x0000001cc420723c */ /* 0x000fe20000081058 */
[----:B------:R-:W-:Y:S04]  /*90ae0*/  STL.64 [R1+0x180], R40 ;  /* 0x0001802801007387 */ /* 0x000fe80000100a00 */
[----:B------:R1:W-:Y:S01]  /*90af0*/  STL.64 [R1+0x188], R42 ;  /* 0x0001882a01007387 */ /* 0x0003e20000100a00 */
[----:B------:R-:W-:-:S02]  /*90b00*/  IMAD.MOV.U32 R202, RZ, RZ, R12 ;  /* 0x000000ffffca7224 */ /* 0x000fc400078e000c */
[----:B------:R-:W-:Y:S01]  /*90b10*/  IMAD.MOV.U32 R203, RZ, RZ, R13 ;  /* 0x000000ffffcb7224 */ /* 0x000fe200078e000d */
[----:B------:R-:W-:Y:S06]  /*90b20*/  LDSM.16.M88.4 R88, [R0+0x38180] ;  /* 0x038180000058783b */ /* 0x000fec0000000200 */
[----:B------:R-:W-:Y:S01]  /*90b30*/  STL.64 [R1+0x1b0], R36 ;  /* 0x0001b02401007387 */ /* 0x000fe20000100a00 */
[-C--:B-1----:R-:W-:Y:S03]  /*90b40*/  HMMA.1688.F32.TF32 R40, R220, R28.reuse, R100 ;  /* 0x0000001cdc28723c */ /* 0x082fe60000081064 */
[----:B------:R1:W-:Y:S04]  /*90b50*/  STL.64 [R1+0x1b8], R38 ;  /* 0x0001b82601007387 */ /* 0x0003e80000100a00 */
[----:B------:R-:W-:Y:S04]  /*90b60*/  STL.64 [R1+0x260], R32 ;  /* 0x0002602001007387 */ /* 0x000fe80000100a00 */
[----:B------:R1:W-:Y:S02]  /*90b70*/  STL.64 [R1+0x268], R34 ;  /* 0x0002682201007387 */ /* 0x0003e40000100a00 */
[-C--:B-1----:R-:W-:Y:S02]  /*90b80*/  HMMA.1688.F32.TF32 R36, R244, R28.reuse, R116 ;  /* 0x0000001cf424723c */ /* 0x082fe40000081074 */
[----:B------:R-:W-:Y:S06]  /*90b90*/  LDSM.16.M88.4 R100, [R0+0x2c180] ;  /* 0x02c180000064783b */ /* 0x000fec0000000200 */
[-C--:B------:R-:W-:Y:S08]  /*90ba0*/  HMMA.1688.F32.TF32 R32, R76, R28.reuse, R136 ;  /* 0x0000001c4c20723c */ /* 0x080ff00000081088 */
[----:B------:R-:W-:Y:S01]  /*90bb0*/  HMMA.1688.F32.TF32 R28, R80, R28, R160 ;  /* 0x0000001c501c723c */ /* 0x000fe200000810a0 */
[----:B------:R-:W-:Y:S04]  /*90bc0*/  STL.64 [R1+0x360], R40 ;  /* 0x0003602801007387 */ /* 0x000fe80000100a00 */
[----:B------:R-:W-:Y:S04]  /*90bd0*/  STL.64 [R1+0x368], R42 ;  /* 0x0003682a01007387 */ /* 0x000fe80000100a00 */
[----:B------:R-:W-:Y:S04]  /*90be0*/  STL.64 [R1+0x440], R36 ;  /* 0x0004402401007387 */ /* 0x000fe80000100a00 */
[----:B------:R-:W-:Y:S04]  /*90bf0*/  STL.64 [R1+0x448], R38 ;  /* 0x0004482601007387 */ /* 0x000fe80000100a00 */
[----:B------:R-:W3:Y:S04]  /*90c00*/  LDL.LU R184, [R1+0x780] ;  /* 0x0007800001b87983 */ /* 0x000ee80000300800 */
[----:B------:R-:W-:Y:S04]  /*90c10*/  STL.64 [R1+0x4c0], R32 ;  /* 0x0004c02001007387 */ /* 0x000fe80000100a00 */
[----:B------:R2:W-:Y:S04]  /*90c20*/  STL.64 [R1+0x4c8], R34 ;  /* 0x0004c82201007387 */ /* 0x0005e80000100a00 */
        /* <DEDUP_REMOVED lines=13> */
[-C--:B--2---:R-:W-:Y:S08]  /*90d00*/  HMMA.1688.F32.TF32 R32, R124, R16.reuse, R240 ;  /* 0x000000107c20723c */ /* 0x084ff000000810f0 */
[-C--:B----4-:R-:W-:Y:S11]  /*90d10*/  HMMA.1688.F32.TF32 R36, R148, R16.reuse, R192 ;  /* 0x000000109424723c */ /* 0x090ff600000810c0 */
[----:B------:R-:W-:Y:S05]  /*90d20*/  @!UPT UIADD3 URZ, URZ, URZ, URZ ;  /* 0x0000003f3f3ff290 */ /* 0x000fea000fffe03f */
[----:B-1----:R-:W-:Y:S02]  /*90d30*/  IMAD.MOV.U32 R31, RZ, RZ, R35 ;  /* 0x000000ffff1f7224 */ /* 0x002fe400078e0023 */
[----:B------:R-:W-:Y:S02]  /*90d40*/  IMAD.MOV.U32 R30, RZ, RZ, R34 ;  /* 0x000000ffff1e7224 */ /* 0x000fe400078e0022 */
[----:B------:R-:W-:Y:S02]  /*90d50*/  IMAD.MOV.U32 R18, RZ, RZ, R32 ;  /* 0x000000ffff127224 */ /* 0x000fe400078e0020 */
[----:B------:R-:W-:Y:S01]  /*90d60*/  IMAD.MOV.U32 R19, RZ, RZ, R33 ;  /* 0x000000ffff137224 */ /* 0x000fe200078e0021 */
[----:B------:R-:W-:Y:S01]  /*90d70*/  STL [R1+0x3054], R31 ;  /* 0x0030541f01007387 */ /* 0x000fe20000100800 */
[-C--:B---3--:R-:W-:Y:S03]  /*90d80*/  HMMA.1688.F32.TF32 R32, R172, R16.reuse, R188 ;  /* 0x00000010ac20723c */ /* 0x088fe600000810bc */
[----:B------:R1:W-:Y:S04]  /*90d90*/  STL [R1+0x3050], R30 ;  /* 0x0030501e01007387 */ /* 0x0003e80000100800 */
[----:B------:R-:W-:Y:S04]  /*90da0*/  STL [R1+0x304c], R18 ;  /* 0x00304c1201007387 */ /* 0x000fe80000100800 */
[----:B------:R-:W-:Y:S01]  /*90db0*/  STL [R1+0x3048], R19 ;  /* 0x0030481301007387 */ /* 0x000fe20000100800 */
[----:B-1----:R-:W-:Y:S03]  /*90dc0*/  HMMA.1688.F32.TF32 R28, R196, R16, R92 ;  /* 0x00000010c41c723c */ /* 0x002fe6000008105c */
[----:B------:R-:W-:Y:S04]  /*90dd0*/  STL.64 [R1+0x140], R36 ;  /* 0x0001402401007387 */ /* 0x000fe80000100a00 */
[----:B------:R1:W-:Y:S01]  /*90de0*/  STL.64 [R1+0x148], R38 ;  /* 0x0001482601007387 */ /* 0x0003e20000100a00 */
[----:B------:R-:W-:-:S02]  /*90df0*/  IMAD.MOV.U32 R188, RZ, RZ, R24 ;  /* 0x000000ffffbc7224 */ /* 0x000fc400078e0018 */
[----:B------:R-:W-:Y:S01]  /*90e00*/  IMAD.MOV.U32 R189, RZ, RZ, R25 ;  /* 0x000000ffffbd7224 */ /* 0x000fe200078e0019 */
[----:B------:R-:W-:Y:S01]  /*90e10*/  LDSM.16.M88.4 R92, [R0+0x34180] ;  /* 0x03418000005c783b */ /* 0x000fe20000000200 */
[-C--:B-1----:R-:W-:Y:S03]  /*90e20*/  HMMA.1688.F32.TF32 R36, R220, R16.reuse, R104 ;  /* 0x00000010dc24723c */ /* 0x082fe60000081068 */
[----:B------:R-:W-:Y:S04]  /*90e30*/  STL.64 [R1+0x150], R32 ;  /* 0x0001502001007387 */ /* 0x000fe80000100a00 */
[----:B------:R1:W-:Y:S04]  /*90e40*/  STL.64 [R1+0x158], R34 ;  /* 0x0001582201007387 */ /* 0x0003e80000100a00 */
[----:B------:R-:W-:Y:S04]  /*90e50*/  STL.64 [R1+0x1a0], R28 ;  /* 0x0001a01c01007387 */ /* 0x000fe80000100a00 */
[----:B------:R2:W-:Y:S01]  /*90e60*/  STL.64 [R1+0x1a8], R30 ;  /* 0x0001a81e01007387 */ /* 0x0005e20000100a00 */
[----:B-1----:R-:W-:Y:S01]  /*90e70*/  HMMA.1688.F32.TF32 R32, R244, R16, R120 ;  /* 0x00000010f420723c */ /* 0x002fe20000081078 */
[----:B------:R-:W-:-:S02]  /*90e80*/  IMAD.MOV.U32 R190, RZ, RZ, R4 ;  /* 0x000000ffffbe7224 */ /* 0x000fc400078e0004 */
[----:B------:R-:W-:Y:S04]  /*90e90*/  LDSM.16.M88.4 R104, [R0+0x28180] ;  /* 0x028180000068783b */ /* 0x000fe80000000200 */
[----:B------:R-:W-:Y:S01]  /*90ea0*/  STL.64 [R1+0x2a0], R36 ;  /* 0x0002a02401007387 */ /* 0x000fe20000100a00 */
[-C--:B--2---:R-:W-:Y:S03]  /*90eb0*/  HMMA.1688.F32.TF32 R28, R76, R16.reuse, R140 ;  /* 0x000000104c1c723c */ /* 0x084fe6000008108c */
[----:B------:R1:W-:Y:S05]  /*90ec0*/  STL.64 [R1+0x2a8], R38 ;  /* 0x0002a82601007387 */ /* 0x0003ea0000100a00 */
[----:B-1----:R-:W-:Y:S07]  /*90ed0*/  HMMA.1688.F32.TF32 R36, R80, R16, R56 ;  /* 0x000000105024723c */ /* 0x002fee0000081038 */
[----:B------:R-:W-:Y:S04]  /*90ee0*/  STL.64 [R1+0x3f0], R32 ;  /* 0x0003f02001007387 */ /* 0x000fe80000100a00 */
[----:B------:R-:W-:Y:S04]  /*90ef0*/  STL.64 [R1+0x3f8], R34 ;  /* 0x0003f82201007387 */ /* 0x000fe80000100a00 */
[----:B------:R1:W-:Y:S04]  /*90f00*/  STL.64 [R1+0x470], R28 ;  /* 0x0004701c01007387 */ /* 0x0003e80000100a00 */
[----:B------:R-:W-:Y:S05]  /*90f10*/  STL.64 [R1+0x478], R30 ;  /* 0x0004781e01007387 */ /* 0x000fea0000100a00 */
[----:B-1----:R-:W-:Y:S01]  /*90f20*/  IMAD.MOV.U32 R28, RZ, RZ, R39 ;  /* 0x000000ffff1c7224 */ /* 0x002fe200078e0027 */
[----:B------:R-:W-:Y:S01]  /*90f30*/  HMMA.1688.F32.TF32 R16, R124, R20, R184 ;  /* 0x000000147c10723c */ /* 0x000fe200000810b8 */
[----:B------:R-:W-:-:S02]  /*90f40*/  IMAD.MOV.U32 R32, RZ, RZ, R37 ;  /* 0x000000ffff207224 */ /* 0x000fc400078e0025 */
[----:B------:R-:W-:Y:S02]  /*90f50*/  IMAD.MOV.U32 R33, RZ, RZ, R36 ;  /* 0x000000ffff217224 */ /* 0x000fe400078e0024 */
[----:B------:R-:W-:Y:S01]  /*90f60*/  IMAD.MOV.U32 R29, RZ, RZ, R38 ;  /* 0x000000ffff1d7224 */ /* 0x000fe200078e0026 */
[----:B------:R-:W-:Y:S04]  /*90f70*/  STL [R1+0x2e74], R28 ;  /* 0x002e741c01007387 */ /* 0x000fe80000100800 */
[----:B------:R-:W-:Y:S04]  /*90f80*/  STL [R1+0x2e70], R32 ;  /* 0x002e702001007387 */ /* 0x000fe80000100800 */
[----:B------:R-:W-:Y:S01]  /*90f90*/  STL [R1+0x2e6c], R33 ;  /* 0x002e6c2101007387 */ /* 0x000fe20000100800 */
[----:B------:R-:W-:Y:S03]  /*90fa0*/  HMMA.1688.F32.TF32 R40, R148, R20, R156 ;  /* 0x000000149428723c */ /* 0x000fe6000008109c */
[----:B------:R1:W-:Y:S06]  /*90fb0*/  STL [R1+0x2e68], R29 ;  /* 0x002e681d01007387 */ /* 0x0003ec0000100800 */
[----:B------:R-:W-:-:S02]  /*90fc0*/  IMAD.MOV.U32 R252, RZ, RZ, R16 ;  /* 0x000000fffffc7224 */ /* 0x000fc400078e0010 */
[----:B------:R-:W-:Y:S01]  /*90fd0*/  IMAD.MOV.U32 R38, RZ, RZ, R17 ;  /* 0x000000ffff267224 */ /* 0x000fe200078e0011 */
[----:B-1----:R-:W-:Y:S01]  /*90fe0*/  HMMA.1688.F32.TF32 R28, R172, R20, R200 ;  /* 0x00000014ac1c723c */ /* 0x002fe200000810c8 */
[----:B------:R-:W-:Y:S02]  /*90ff0*/  IMAD.MOV.U32 R35, RZ, RZ, R18 ;  /* 0x000000ffff237224 */ /* 0x000fe400078e0012 */
[----:B------:R-:W-:-:S05]  /*91000*/  IMAD.MOV.U32 R34, RZ, RZ, R19 ;  /* 0x000000ffff227224 */ /* 0x000fca00078e0013 */
[-C--:B------:R-:W-:Y:S03]  /*91010*/  HMMA.1688.F32.TF32 R16, R196, R20.reuse, R96 ;  /* 0x00000014c410723c */ /* 0x080fe60000081060 */
[----:B------:R-:W-:Y:S04]  /*91020*/  STL.64 [R1+0xd0], R40 ;  /* 0x0000d02801007387 */ /* 0x000fe80000100a00 */
[----:B------:R-:W-:Y:S04]  /*91030*/  STL.64 [R1+0xd8], R42 ;  /* 0x0000d82a01007387 */ /* 0x000fe80000100a00 */
[----:B------:R-:W2:Y:S04]  /*91040*/  LDL.LU R240, [R1+0x7b0] ;  /* 0x0007b00001f07983 */ /* 0x000ea80000300800 */
[----:B------:R-:W-:Y:S04]  /*91050*/  STL.64 [R1+0xb0], R28 ;  /* 0x0000b01c01007387 */ /* 0x000fe80000100a00 */
[----:B------:R1:W-:Y:S04]  /*91060*/  STL.64 [R1+0xb8], R30 ;  /* 0x0000b81e01007387 */ /* 0x0003e80000100a00 */
[----:B------:R-:W-:Y:S04]  /*91070*/  STL.64 [R1+0x130], R16 ;  /* 0x0001301001007387 */ /* 0x000fe80000100a00 */
[----:B------:R3:W-:Y:S04]  /*91080*/  STL.64 [R1+0x138], R18 ;  /* 0x0001381201007387 */ /* 0x0007e80000100a00 */
[----:B------:R-:W2:Y:S04]  /*91090*/  LDL.LU R241, [R1+0x7b4] ;  /* 0x0007b40001f17983 */ /* 0x000ea80000300800 */
[----:B------:R-:W2:Y:S04]  /*910a0*/  LDL.LU R242, [R1+0x7b8] ;  /* 0x0007b80001f27983 */ /* 0x000ea80000300800 */
[----:B------:R-:W2:Y:S01]  /*910b0*/  LDL.LU R243, [R1+0x7bc] ;  /* 0x0007bc0001f37983 */ /* 0x000ea20000300800 */
[-C--:B-1----:R-:W-:Y:S03]  /*910c0*/  HMMA.1688.F32.TF32 R28, R220, R20.reuse, R108 ;  /* 0x00000014dc1c723c */ /* 0x082fe6000008106c */
[----:B------:R-:W4:Y:S04]  /*910d0*/  LDL.LU R192, [R1+0x6e0] ;  /* 0x0006e00001c07983 */ /* 0x000f280000300800 */
[----:B------:R-:W4:Y:S04]  /*910e0*/  LDL.LU R193, [R1+0x6e4] ;  /* 0x0006e40001c17983 */ /* 0x000f280000300800 */
[----:B------:R-:W4:Y:S04]  /*910f0*/  LDL.LU R194, [R1+0x6e8] ;  /* 0x0006e80001c27983 */ /* 0x000f280000300800 */
[----:B------:R-:W4:Y:S04]  /*91100*/  LDL.LU R195, [R1+0x6ec] ;  /* 0x0006ec0001c37983 */ /* 0x000f280000300800 */
[----:B------:R-:W4:Y:S04]  /*91110*/  LDL.LU R24, [R1+0x3090] ;  /* 0x0030900001187983 */ /* 0x000f280000300800 */
[----:B------:R-:W4:Y:S01]  /*91120*/  LDL.LU R25, [R1+0x308c] ;  /* 0x00308c0001197983 */ /* 0x000f220000300800 */
[----:B------:R-:W-:Y:S01]  /*91130*/  IMAD.MOV.U32 R191, RZ, RZ, R8 ;  /* 0x000000ffffbf7224 */ /* 0x000fe200078e0008 */
[-C--:B---3--:R-:W-:Y:S02]  /*91140*/  HMMA.1688.F32.TF32 R16, R244, R20.reuse, R128 ;  /* 0x00000014f410723c */ /* 0x088fe40000081080 */
[----:B------:R-:W3:Y:S04]  /*91150*/  LDL.LU R4, [R1+0x3088] ;  /* 0x0030880001047983 */ /* 0x000ee80000300800 */
[----:B------:R-:W3:Y:S02]  /*91160*/  LDL.LU R8, [R1+0x3084] ;  /* 0x0030840001087983 */ /* 0x000ee40000300800 */
[----:B------:R-:W-:Y:S02]  /*91170*/  HMMA.1688.F32.TF32 R40, R76, R20, R144 ;  /* 0x000000144c28723c */ /* 0x000fe40000081090 */
[----:B------:R-:W-:Y:S04]  /*91180*/  STL.64 [R1+0x240], R28 ;  /* 0x0002401c01007387 */ /* 0x000fe80000100a00 */
[----:B------:R1:W-:Y:S01]  /*91190*/  STL.64 [R1+0x248], R30 ;  /* 0x0002481e01007387 */ /* 0x0003e20000100a00 */
[----:B------:R-:W-:-:S02]  /*911a0*/  IMAD.MOV.U32 R200, RZ, RZ, R9 ;  /* 0x000000ffffc87224 */ /* 0x000fc400078e0009 */
[----:B------:R-:W-:Y:S01]  /*911b0*/  IMAD.MOV.U32 R201, RZ, RZ, R5 ;  /* 0x000000ffffc97224 */ /* 0x000fe200078e0005 */
[----:B------:R-:W-:Y:S01]  /*911c0*/  LDSM.16.M88.4 R96, [R0+0x30180] ;  /* 0x030180000060783b */ /* 0x000fe20000000200 */
[----:B-1----:R-:W-:Y:S04]  /*911d0*/  HMMA.1688.F32.TF32 R28, R80, R20, R208 ;  /* 0x00000014501c723c */ /* 0x002fe800000810d0 */
[----:B------:R1:W-:Y:S04]  /*911e0*/  STL.64 [R1+0x390], R16 ;  /* 0x0003901001007387 */ /* 0x0003e80000100a00 */
[----:B------:R-:W-:Y:S04]  /*911f0*/  STL.64 [R1+0x398], R18 ;  /* 0x0003981201007387 */ /* 0x000fe80000100a00 */
[----:B------:R-:W-:Y:S04]  /*91200*/  STL.64 [R1+0x430], R40 ;  /* 0x0004302801007387 */ /* 0x000fe80000100a00 */
[----:B------:R-:W-:Y:S07]  /*91210*/  STL.64 [R1+0x438], R42 ;  /* 0x0004382a01007387 */ /* 0x000fee0000100a00 */
[----:B------:R-:W-:Y:S04]  /*91220*/  STL.64 [R1+0x588], R30 ;  /* 0x0005881e01007387 */ /* 0x000fe80000100a00 */
[----:B------:R-:W3:Y:S04]  /*91230*/  LDL.LU R9, [R1+0x3080] ;  /* 0x0030800001097983 */ /* 0x000ee80000300800 */
[----:B------:R-:W3:Y:S04]  /*91240*/  LDL.LU R5, [R1+0x307c] ;  /* 0x00307c0001057983 */ /* 0x000ee80000300800 */
[----:B------:R-:W3:Y:S04]  /*91250*/  LDL.LU R202, [R1+0x648] ;  /* 0x0006480001ca7983 */ /* 0x000ee80000300800 */
[----:B------:R-:W3:Y:S01]  /*91260*/  LDL.LU R203, [R1+0x64c] ;  /* 0x00064c0001cb7983 */ /* 0x000ee20000300800 */
[----:B------:R-:W-:-:S02]  /*91270*/  IMAD.MOV.U32 R158, RZ, RZ, R13 ;  /* 0x000000ffff9e7224 */ /* 0x000fc400078e000d */
[----:B------:R-:W-:Y:S02]  /*91280*/  IMAD.MOV.U32 R159, RZ, RZ, R12 ;  /* 0x000000ffff9f7224 */ /* 0x000fe400078e000c */
[----:B------:R-:W1:Y:S02]  /*91290*/  LDSM.16.M88.4 R12, [R0+0x18180] ;  /* 0x01818000000c783b */ /* 0x000e640000000200 */
[----:B-1----:R-:W-:Y:S02]  /*912a0*/  IMAD.MOV.U32 R17, RZ, RZ, R29 ;  /* 0x000000ffff117224 */ /* 0x002fe400078e001d */
[----:B------:R-:W-:-:S03]  /*912b0*/  IMAD.MOV.U32 R16, RZ, RZ, R28 ;  /* 0x000000ffff107224 */ /* 0x000fc600078e001c */
[----:B------:R-:W-:Y:S04]  /*912c0*/  STL [R1+0x2e64], R17 ;  /* 0x002e641101007387 */ /* 0x000fe80000100800 */
[----:B------:R-:W-:Y:S01]  /*912d0*/  STL [R1+0x2e60], R16 ;  /* 0x002e601001007387 */ /* 0x000fe20000100800 */
[-C--:B------:R-:W-:Y:S08]  /*912e0*/  HMMA.1688.F32.TF32 R72, R220, R12.reuse, R224 ;  /* 0x0000000cdc48723c */ /* 0x080ff000000810e0 */
[-C--:B------:R-:W-:Y:S11]  /*912f0*/  HMMA.1688.F32.TF32 R52, R80, R12.reuse, R52 ;  /* 0x0000000c5034723c */ /* 0x080ff60000081034 */
[----:B------:R-:W-:Y:S11]  /*91300*/  @!UPT UIADD3 URZ, URZ, URZ, URZ ;  /* 0x0000003f3f3ff290 */ /* 0x000ff6000fffe03f */
[----:B------:R-:W-:Y:S02]  /*91310*/  @!UPT UIADD3 URZ, URZ, URZ, URZ ;  /* 0x0000003f3f3ff290 */ /* 0x000fe4000fffe03f */
[----:B------:R-:W-:Y:S02]  /*91320*/  IMAD.MOV.U32 R37, RZ, RZ, R54 ;  /* 0x000000ffff257224 */ /* 0x000fe400078e0036 */
[----:B------:R-:W-:Y:S01]  /*91330*/  IMAD.MOV.U32 R36, RZ, RZ, R55 ;  /* 0x000000ffff247224 */ /* 0x000fe200078e0037 */
[-C--:B--2---:R-:W-:Y:S08]  /*91340*/  HMMA.1688.F32.TF32 R40, R124, R12.reuse, R240 ;  /* 0x0000000c7c28723c */ /* 0x084ff000000810f0 */
[-C--:B----4-:R-:W-:Y:S11]  /*91350*/  HMMA.1688.F32.TF32 R56, R148, R12.reuse, R192 ;  /* 0x0000000c9438723c */ /* 0x090ff600000810c0 */
[----:B------:R-:W-:Y:S05]  /*91360*/  @!UPT UIADD3 URZ, URZ, URZ, URZ ;  /* 0x0000003f3f3ff290 */ /* 0x000fea000fffe03f */
[----:B------:R-:W-:Y:S02]  /*91370*/  IMAD.MOV.U32 R31, RZ, RZ, R40 ;  /* 0x000000ffff1f7224 */ /* 0x000fe400078e0028 */
[----:B------:R-:W-:Y:S02]  /*91380*/  IMAD.MOV.U32 R30, RZ, RZ, R41 ;  /* 0x000000ffff1e7224 */ /* 0x000fe400078e0029 */
[----:B------:R-:W-:Y:S02]  /*91390*/  IMAD.MOV.U32 R18, RZ, RZ, R42 ;  /* 0x000000ffff127224 */ /* 0x000fe400078e002a */
[----:B------:R-:W-:Y:S02]  /*913a0*/  IMAD.MOV.U32 R19, RZ, RZ, R43 ;  /* 0x000000ffff137224 */ /* 0x000fe400078e002b */
[----:B------:R-:W-:Y:S01]  /*913b0*/  HMMA.1688.F32.TF32 R40, R172, R12, R188 ;  /* 0x0000000cac28723c */ /* 0x000fe200000810bc */
[----:B------:R-:W-:Y:S02]  /*913c0*/  IMAD.MOV.U32 R156, RZ, RZ, R25 ;  /* 0x000000ffff9c7224 */ /* 0x000fe400078e0019 */
[----:B------:R-:W-:-:S02]  /*913d0*/  IMAD.MOV.U32 R157, RZ, RZ, R24 ;  /* 0x000000ffff9d7224 */ /* 0x000fc400078e0018 */
[----:B------:R-:W1:Y:S04]  /*913e0*/  LDSM.16.M88.4 R24, [R0+0x1c180] ;  /* 0x01c180000018783b */ /* 0x000e680000000200 */
[----:B------:R-:W-:Y:S04]  /*913f0*/  STL.64 [R1+0x80], R56 ;  /* 0x0000803801007387 */ /* 0x000fe80000100a00 */
[----:B------:R2:W-:Y:S02]  /*91400*/  STL.64 [R1+0x88], R58 ;  /* 0x0000883a01007387 */ /* 0x0005e40000100a00 */
[----:B--2---:R-:W-:Y:S09]  /*91410*/  HMMA.1688.F32.TF32 R56, R196, R12, R232 ;  /* 0x0000000cc438723c */ /* 0x004ff200000810e8 */
[----:B------:R-:W-:Y:S01]  /*91420*/  IMAD.MOV.U32 R21, RZ, RZ, R42 ;  /* 0x000000ffff157224 */ /* 0x000fe200078e002a */
[----:B------:R2:W-:Y:S01]  /*91430*/  STL.64 [R1+0x70], R40 ;  /* 0x0000702801007387 */ /* 0x0005e20000100a00 */
[----:B------:R-:W-:-:S02]  /*91440*/  IMAD.MOV.U32 R20, RZ, RZ, R43 ;  /* 0x000000ffff147224 */ /* 0x000fc400078e002b */
[----:B--2---:R-:W-:Y:S03]  /*91450*/  HMMA.1688.F32.TF32 R40, R244, R12, R212 ;  /* 0x0000000cf428723c */ /* 0x004fe600000810d4 */
[----:B------:R-:W-:Y:S01]  /*91460*/  STL [R1+0x2f74], R20 ;  /* 0x002f741401007387 */ /* 0x000fe20000100800 */
[----:B---3--:R-:W-:Y:S02]  /*91470*/  IMAD.MOV.U32 R185, RZ, RZ, R8 ;  /* 0x000000ffffb97224 */ /* 0x008fe400078e0008 */
[----:B------:R-:W-:Y:S01]  /*91480*/  IMAD.MOV.U32 R187, RZ, RZ, R4 ;  /* 0x000000ffffbb7224 */ /* 0x000fe200078e0004 */
[----:B------:R-:W-:Y:S01]  /*91490*/  STL [R1+0x2f70], R21 ;  /* 0x002f701501007387 */ /* 0x000fe20000100800 */
[----:B------:R-:W-:-:S03]  /*914a0*/  IMAD.MOV.U32 R184, RZ, RZ, R9 ;  /* 0x000000ffffb87224 */ /* 0x000fc600078e0009 */
[----:B------:R-:W-:Y:S01]  /*914b0*/  STL.64 [R1+0xa0], R56 ;  /* 0x0000a03801007387 */ /* 0x000fe20000100a00 */
[----:B------:R-:W-:-:S03]  /*914c0*/  IMAD.MOV.U32 R186, RZ, RZ, R5 ;  /* 0x000000ffffba7224 */ /* 0x000fc600078e0005 */
[----:B------:R2:W-:Y:S04]  /*914d0*/  STL.64 [R1+0xa8], R58 ;  /* 0x0000a83a01007387 */ /* 0x0005e80000100a00 */
[----:B------:R-:W-:Y:S04]  /*914e0*/  STL.64 [R1+0x160], R72 ;  /* 0x0001604801007387 */ /* 0x000fe80000100a00 */
[----:B------:R-:W-:Y:S04]  /*914f0*/  STL.64 [R1+0x168], R74 ;  /* 0x0001684a01007387 */ /* 0x000fe80000100a00 */
[----:B------:R3:W-:Y:S01]  /*91500*/  STL.64 [R1+0x2e0], R40 ;  /* 0x0002e02801007387 */ /* 0x0007e20000100a00 */
[----:B--2---:R-:W-:Y:S01]  /*91510*/  HMMA.1688.F32.TF32 R56, R76, R12, R64 ;  /* 0x0000000c4c38723c */ /* 0x004fe20000081040 */
[----:B------:R-:W-:-:S02]  /*91520*/  IMAD.MOV.U32 R188, RZ, RZ, R251 ;  /* 0x000000ffffbc7224 */ /* 0x000fc400078e00fb */
[----:B------:R-:W-:Y:S01]  /*91530*/  IMAD.MOV.U32 R189, RZ, RZ, R250 ;  /* 0x000000ffffbd7224 */ /* 0x000fe200078e00fa */
[----:B------:R-:W2:Y:S01]  /*91540*/  LDSM.16.M88.4 R8, [R0+0x20180] ;  /* 0x020180000008783b */ /* 0x000ea20000000200 */
[----:B------:R-:W-:Y:S02]  /*91550*/  IMAD.MOV.U32 R190, RZ, RZ, R249 ;  /* 0x000000ffffbe7224 */ /* 0x000fe400078e00f9 */
[----:B------:R-:W-:Y:S01]  /*91560*/  IMAD.MOV.U32 R191, RZ, RZ, R248 ;  /* 0x000000ffffbf7224 */ /* 0x000fe200078e00f8 */
[----:B------:R-:W4:Y:S01]  /*91570*/  LDSM.16.M88.4 R4, [R0+0x24180] ;  /* 0x024180000004783b */ /* 0x000f220000000200 */
[----:B---3--:R-:W-:Y:S02]  /*91580*/  IMAD.MOV.U32 R41, RZ, RZ, R52 ;  /* 0x000000ffff297224 */ /* 0x008fe400078e0034 */
[----:B------:R-:W-:Y:S02]  /*91590*/  IMAD.MOV.U32 R40, RZ, RZ, R53 ;  /* 0x000000ffff287224 */ /* 0x000fe400078e0035 */
[----:B-1----:R-:W-:Y:S01]  /*915a0*/  HMMA.1688.F32.TF32 R52, R124, R24, R184 ;  /* 0x000000187c34723c */ /* 0x002fe200000810b8 */
[----:B------:R1:W-:Y:S09]  /*915b0*/  STL.64 [R1+0x2e8], R42 ;  /* 0x0002e82a01007387 */ /* 0x0003f20000100a00 */
[----:B------:R-:W-:Y:S04]  /*915c0*/  STL.64 [R1+0x3e0], R56 ;  /* 0x0003e03801007387 */ /* 0x000fe80000100a00 */
[----:B------:R3:W-:Y:S10]  /*915d0*/  STL.64 [R1+0x3e8], R58 ;  /* 0x0003e83a01007387 */ /* 0x0007f40000100a00 */
[----:B------:R-:W-:-:S02]  /*915e0*/  IMAD.MOV.U32 R3, RZ, RZ, R52 ;  /* 0x000000ffff037224 */ /* 0x000fc400078e0034 */
[----:B-1----:R-:W-:Y:S02]  /*915f0*/  IMAD.MOV.U32 R42, RZ, RZ, R53 ;  /* 0x000000ffff2a7224 */ /* 0x002fe400078e0035 */
[----:B------:R-:W-:Y:S02]  /*91600*/  IMAD.MOV.U32 R43, RZ, RZ, R54 ;  /* 0x000000ffff2b7224 */ /* 0x000fe400078e0036 */
[----:B------:R-:W-:Y:S02]  /*91610*/  IMAD.MOV.U32 R39, RZ, RZ, R55 ;  /* 0x000000ffff277224 */ /* 0x000fe400078e0037 */
[-C--:B------:R-:W-:Y:S08]  /*91620*/  HMMA.1688.F32.TF32 R52, R172, R24.reuse, R200 ;  /* 0x00000018ac34723c */ /* 0x080ff000000810c8 */
[----:B---3--:R-:W-:Y:S01]  /*91630*/  HMMA.1688.F32.TF32 R56, R148, R24, R156 ;  /* 0x000000189438723c */ /* 0x008fe2000008109c */
[----:B------:R-:W-:Y:S04]  /*91640*/  STL [R1+0x2e84], R36 ;  /* 0x002e842401007387 */ /* 0x000fe80000100800 */
[----:B------:R-:W-:Y:S04]  /*91650*/  STL [R1+0x2e80], R37 ;  /* 0x002e802501007387 */ /* 0x000fe80000100800 */
[----:B------:R-:W-:Y:S04]  /*91660*/  STL [R1+0x2e7c], R40 ;  /* 0x002e7c2801007387 */ /* 0x000fe80000100800 */
[----:B------:R-:W-:Y:S03]  /*91670*/  STL [R1+0x2e78], R41 ;  /* 0x002e782901007387 */ /* 0x000fe60000100800 */
        /* <DEDUP_REMOVED lines=8> */
[----:B------:R-:W-:Y:S04]  /*91700*/  STL.64 [R1+0x2fb8], R14 ;  /* 0x002fb80e01007387 */ /* 0x000fe80000100a00 */
[----:B------:R1:W-:Y:S02]  /*91710*/  STL.64 [R1+0x2fb0], R12 ;  /* 0x002fb00c01007387 */ /* 0x0003e40000100a00 */
[-C--:B-1----:R-:W-:Y:S08]  /*91720*/  HMMA.1688.F32.TF32 R12, R196, R24.reuse, R228 ;  /* 0x00000018c40c723c */ /* 0x082ff000000810e4 */
[-C--:B------:R-:W-:Y:S08]  /*91730*/  HMMA.1688.F32.TF32 R52, R220, R24.reuse, R216 ;  /* 0x00000018dc34723c */ /* 0x080ff000000810d8 */
[-C--:B------:R-:W-:Y:S07]  /*91740*/  HMMA.1688.F32.TF32 R20, R244, R24.reuse, R60 ;  /* 0x00000018f414723c */ /* 0x080fee000008103c */
[----:B------:R-:W-:Y:S04]  /*91750*/  STL.64 [R1+0x30], R12 ;  /* 0x0000300c01007387 */ /* 0x000fe80000100a00 */
[----:B------:R1:W-:Y:S02]  /*91760*/  STL.64 [R1+0x38], R14 ;  /* 0x0000380e01007387 */ /* 0x0003e40000100a00 */
[-C--:B-1----:R-:W-:Y:S02]  /*91770*/  HMMA.1688.F32.TF32 R12, R76, R24.reuse, R68 ;  /* 0x000000184c0c723c */ /* 0x082fe40000081044 */
[----:B------:R-:W-:Y:S04]  /*91780*/  STL.64 [R1+0xf0], R52 ;  /* 0x0000f03401007387 */ /* 0x000fe80000100a00 */
[----:B------:R-:W-:Y:S04]  /*91790*/  STL.64 [R1+0xf8], R54 ;  /* 0x0000f83601007387 */ /* 0x000fe80000100a00 */
        /* <DEDUP_REMOVED lines=8> */
[----:B------:R-:W3:Y:S04]  /*91820*/  LDL.LU R251, [R1+0x3078] ;  /* 0x0030780001fb7983 */ /* 0x000ee80000300800 */
[----:B------:R-:W2:Y:S04]  /*91830*/  LDL.LU R250, [R1+0x3074] ;  /* 0x0030740001fa7983 */ /* 0x000ea80000300800 */
        /* <DEDUP_REMOVED lines=17> */
[----:B------:R-:W4:Y:S01]  /*91950*/  LDL.LU R243, [R1+0x5ec] ;  /* 0x0005ec0001f37983 */ /* 0x000f220000300800 */
[----:B------:R-:W-:Y:S02]  /*91960*/  IMAD.MOV.U32 R33, RZ, RZ, R12 ;  /* 0x000000ffff217224 */ /* 0x000fe400078e000c */
[----:B---3--:R-:W-:Y:S02]  /*91970*/  IMAD.MOV.U32 R195, RZ, RZ, R251 ;  /* 0x000000ffffc37224 */ /* 0x008fe400078e00fb */
[----:B--2---:R-:W-:Y:S02]  /*91980*/  IMAD.MOV.U32 R194, RZ, RZ, R250 ;  /* 0x000000ffffc27224 */ /* 0x004fe400078e00fa */
[----:B----4-:R-:W-:Y:S01]  /*91990*/  IMAD.MOV.U32 R193, RZ, RZ, R249 ;  /* 0x000000ffffc17224 */ /* 0x010fe200078e00f9 */
[----:B------:R-:W-:Y:S02]  /*919a0*/  MOV R192, R248 ;  /* 0x000000f800c07202 */ /* 0x000fe40000000f00 */
[----:B------:R-:W2:Y:S04]  /*919b0*/  LDL.LU R248, [R1+0x3068] ;  /* 0x0030680001f87983 */ /* 0x000ea80000300800 */
[----:B------:R-:W2:Y:S04]  /*919c0*/  LDL.LU R249, [R1+0x3064] ;  /* 0x0030640001f97983 */ /* 0x000ea80000300800 */
[----:B------:R-:W2:Y:S04]  /*919d0*/  LDL.LU R250, [R1+0x3060] ;  /* 0x0030600001fa7983 */ /* 0x000ea80000300800 */
[----:B------:R-:W2:Y:S04]  /*919e0*/  LDL.LU R251, [R1+0x305c] ;  /* 0x00305c0001fb7983 */ /* 0x000ea80000300800 */
[----:B------:R1:W-:Y:S04]  /*919f0*/  STL.64 [R1+0x2fa8], R26 ;  /* 0x002fa81a01007387 */ /* 0x0003e80000100a00 */
        /* <DEDUP_REMOVED lines=16> */
[----:B------:R-:W4:Y:S01]  /*91b00*/  LDL.LU R203, [R1+0x71c] ;  /* 0x00071c0001cb7983 */ /* 0x000f220000300800 */
[-C--:B------:R-:W-:Y:S08]  /*91b10*/  HMMA.1688.F32.TF32 R44, R148, R8.reuse, R168 ;  /* 0x00000008942c723c */ /* 0x080ff000000810a8 */
[----:B------:R-:W-:Y:S01]  /*91b20*/  HMMA.1688.F32.TF32 R52, R172, R8, R176 ;  /* 0x00000008ac34723c */ /* 0x000fe200000810b0 */
[----:B------:R-:W-:-:S02]  /*91b30*/  IMAD.MOV.U32 R15, RZ, RZ, R20 ;  /* 0x000000ffff0f7224 */ /* 0x000fc400078e0014 */
[----:B------:R-:W-:Y:S02]  /*91b40*/  IMAD.MOV.U32 R14, RZ, RZ, R21 ;  /* 0x000000ffff0e7224 */ /* 0x000fe400078e0015 */
[----:B------:R-:W-:-:S03]  /*91b50*/  IMAD.MOV.U32 R13, RZ, RZ, R22 ;  /* 0x000000ffff0d7224 */ /* 0x000fc600078e0016 */
[----:B------:R-:W-:Y:S01]  /*91b60*/  HMMA.1688.F32.TF32 R60, R196, R8, R240 ;  /* 0x00000008c43c723c */ /* 0x000fe200000810f0 */
[----:B------:R-:W-:-:S06]  /*91b70*/  IMAD.MOV.U32 R12, RZ, RZ, R23 ;  /* 0x000000ffff0c7224 */ /* 0x000fcc00078e0017 */
[----:B------:R-:W-:Y:S01]  /*91b80*/  STL.64 [R1+0x2f80], R46 ;  /* 0x002f802e01007387 */ /* 0x000fe20000100a00 */
[-C--:B------:R-:W-:Y:S03]  /*91b90*/  HMMA.1688.F32.TF32 R20, R80, R8.reuse, R48 ;  /* 0x000000085014723c */ /* 0x080fe60000081030 */
[----:B------:R1:W-:Y:S05]  /*91ba0*/  STL.64 [R1+0x2f78], R44 ;  /* 0x002f782c01007387 */ /* 0x0003ea0000100a00 */
[-C--:B-1----:R-:W-:Y:S01]  /*91bb0*/  HMMA.1688.F32.TF32 R24, R76, R8.reuse, R188 ;  /* 0x000000084c18723c */ /* 0x082fe200000810bc */
[----:B------:R-:W-:Y:S07]  /*91bc0*/  STL.64 [R1+0x2f90], R54 ;  /* 0x002f903601007387 */ /* 0x000fee0000100a00 */
[----:B------:R-:W-:Y:S01]  /*91bd0*/  HMMA.1688.F32.TF32 R44, R244, R8, R192 ;  /* 0x00000008f42c723c */ /* 0x000fe200000810c0 */
[----:B------:R3:W-:Y:S04]  /*91be0*/  STL.64 [R1+0x2f88], R52 ;  /* 0x002f883401007387 */ /* 0x0007e80000100a00 */
[----:B------:R-:W-:Y:S04]  /*91bf0*/  STL.64 [R1+0x2fa0], R62 ;  /* 0x002fa03e01007387 */ /* 0x000fe80000100a00 */
[----:B------:R-:W-:Y:S01]  /*91c00*/  STL.64 [R1+0x2f98], R60 ;  /* 0x002f983c01007387 */ /* 0x000fe20000100a00 */
[----:B------:R-:W-:-:S02]  /*91c10*/  IMAD.MOV.U32 R32, RZ, RZ, R23 ;  /* 0x000000ffff207224 */ /* 0x000fc400078e0017 */
[----:B------:R-:W-:Y:S02]  /*91c20*/  IMAD.MOV.U32 R28, RZ, RZ, R22 ;  /* 0x000000ffff1c7224 */ /* 0x000fe400078e0016 */
[----:B------:R-:W-:Y:S02]  /*91c30*/  IMAD.MOV.U32 R41, RZ, RZ, R21 ;  /* 0x000000ffff297224 */ /* 0x000fe400078e0015 */
[----:B------:R-:W-:Y:S01]  /*91c40*/  IMAD.MOV.U32 R40, RZ, RZ, R20 ;  /* 0x000000ffff287224 */ /* 0x000fe200078e0014 */
[----:B--2---:R-:W-:Y:S01]  /*91c50*/  HMMA.1688.F32.TF32 R68, R220, R8, R248 ;  /* 0x00000008dc44723c */ /* 0x004fe200000810f8 */
[----:B------:R-:W-:Y:S04]  /*91c60*/  LDS R249, [R2+0x10d000] ;  /* 0x10d0000002f97984 */ /* 0x000fe80000000800 */
[----:B------:R-:W-:Y:S11]  /*91c70*/  LDS R251, [R2+0x10d800] ;  /* 0x10d8000002fb7984 */ /* 0x000ff60000000800 */
[----:B------:R-:W-:Y:S07]  /*91c80*/  @!UPT UIADD3 URZ, URZ, URZ, URZ ;  /* 0x0000003f3f3ff290 */ /* 0x000fee000fffe03f */
[----:B------:R-:W-:Y:S01]  /*91c90*/  STL.64 [R1+0x2fd8], R70 ;  /* 0x002fd84601007387 */ /* 0x000fe20000100a00 */
[-C--:B---3--:R-:W-:Y:S03]  /*91ca0*/  HMMA.1688.F32.TF32 R52, R124, R4.reuse, R184 ;  /* 0x000000047c34723c */ /* 0x088fe600000810b8 */
[----:B------:R-:W-:Y:S05]  /*91cb0*/  STL.64 [R1+0x2fd0], R68 ;  /* 0x002fd04401007387 */ /* 0x000fea0000100a00 */
[-C--:B----4-:R-:W-:Y:S01]  /*91cc0*/  HMMA.1688.F32.TF32 R48, R148, R4.reuse, R156 ;  /* 0x000000049430723c */ /* 0x090fe2000008109c */
[----:B------:R-:W-:Y:S04]  /*91cd0*/  STL.64 [R1+0x230], R44 ;  /* 0x0002302c01007387 */ /* 0x000fe80000100a00 */
[----:B------:R-:W-:Y:S04]  /*91ce0*/  STL.64 [R1+0x238], R46 ;  /* 0x0002382e01007387 */ /* 0x000fe80000100a00 */
[----:B------:R-:W-:Y:S04]  /*91cf0*/  STL.64 [R1+0x340], R24 ;  /* 0x0003401801007387 */ /* 0x000fe80000100a00 */
[----:B------:R-:W-:Y:S04]  /*91d00*/  STL.64 [R1+0x348], R26 ;  /* 0x0003481a01007387 */ /* 0x000fe80000100a00 */
[----:B------:R1:W-:Y:S04]  /*91d10*/  STL.64 [R1+0x2fe0], R10 ;  /* 0x002fe00a01007387 */ /* 0x0003e80000100a00 */
        /* <DEDUP_REMOVED lines=74> */
[----:B------:R1:W1:Y:S11]  /*921c0*/  LDSM.16.M88.4 R84, [R0+0x3c180] ;  /* 0x03c180000054783b */ /* 0x0002760000000200 */
[----:B------:R-:W-:Y:S10]  /*921d0*/  @!UPT UIADD3 URZ, URZ, URZ, URZ ;  /* 0x0000003f3f3ff290 */ /* 0x000ff4000fffe03f */
[----:B------:R-:W-:Y:S02]  /*921e0*/  IMAD.MOV.U32 R37, RZ, RZ, R11 ;  /* 0x000000ffff257224 */ /* 0x000fe400078e000b */
[----:B------:R-:W-:Y:S02]  /*921f0*/  IMAD.MOV.U32 R36, RZ, RZ, R10 ;  /* 0x000000ffff247224 */ /* 0x000fe400078e000a */
[----:B------:R-:W-:Y:S02]  /*92200*/  IMAD.MOV.U32 R33, RZ, RZ, R9 ;  /* 0x000000ffff217224 */ /* 0x000fe400078e0009 */
[----:B------:R-:W-:Y:S01]  /*92210*/  IMAD.MOV.U32 R29, RZ, RZ, R8 ;  /* 0x000000ffff1d7224 */ /* 0x000fe200078e0008 */
[C---:B--2---:R-:W-:Y:S08]  /*92220*/  HMMA.1688.F32.TF32 R144, R148.reuse, R88, R156 ;  /* 0x000000589490723c */ /* 0x044ff0000008109c */
[C---:B---3--:R-:W-:Y:S08]  /*92230*/  HMMA.1688.F32.TF32 R140, R148.reuse, R92, R184 ;  /* 0x0000005c948c723c */ /* 0x048ff000000810b8 */
[----:B----4-:R-:W-:Y:S08]  /*92240*/  HMMA.1688.F32.TF32 R136, R148, R96, R188 ;  /* 0x000000609488723c */ /* 0x010ff000000810bc */
[-C--:B------:R-:W-:Y:S08]  /*92250*/  HMMA.1688.F32.TF32 R20, R76, R4.reuse, R112 ;  /* 0x000000044c14723c */ /* 0x080ff00000081070 */
[----:B------:R-:W-:Y:S11]  /*92260*/  HMMA.1688.F32.TF32 R24, R244, R4, R132 ;  /* 0x00000004f418723c */ /* 0x000ff60000081084 */
[----:B------:R-:W-:Y:S11]  /*92270*/  @!UPT UIADD3 URZ, URZ, URZ, URZ ;  /* 0x0000003f3f3ff290 */ /* 0x000ff6000fffe03f */
[----:B------:R-:W-:Y:S01]  /*92280*/  @!UPT UIADD3 URZ, URZ, URZ, URZ ;  /* 0x0000003f3f3ff290 */ /* 0x000fe2000fffe03f */
[----:B------:R-:W-:Y:S04]  /*92290*/  STL.64 [R1+0x190], R24 ;  /* 0x0001901801007387 */ /* 0x000fe80000100a00 */
[----:B------:R-:W-:Y:S04]  /*922a0*/  STL.64 [R1+0x198], R26 ;  /* 0x0001981a01007387 */ /* 0x000fe80000100a00 */
[----:B------:R2:W-:Y:S04]  /*922b0*/  STL.64 [R1+0x2c0], R20 ;  /* 0x0002c01401007387 */ /* 0x0005e80000100a00 */
[----:B------:R3:W-:Y:S04]  /*922c0*/  STL.64 [R1+0x2c8], R22 ;  /* 0x0002c81601007387 */ /* 0x0007e80000100a00 */
[----:B------:R-:W-:Y:S04]  /*922d0*/  STL [R1+0x2eb4], R37 ;  /* 0x002eb42501007387 */ /* 0x000fe80000100800 */
[----:B------:R-:W-:Y:S04]  /*922e0*/  STL [R1+0x2eb0], R36 ;  /* 0x002eb02401007387 */ /* 0x000fe80000100800 */
[----:B------:R-:W-:Y:S04]  /*922f0*/  STL [R1+0x2eac], R33 ;  /* 0x002eac2101007387 */ /* 0x000fe80000100800 */
[----:B------:R-:W-:Y:S04]  /*92300*/  STL [R1+0x2ea8], R29 ;  /* 0x002ea81d01007387 */ /* 0x000fe80000100800 */
[----:B-1----:R-:W4:Y:S04]  /*92310*/  LDL.LU R0, [R1+0x3058] ;  /* 0x0030580001007983 */ /* 0x002f280000300800 */
[----:B------:R-:W2:Y:S04]  /*92320*/  LDL.LU R224, [R1+0x700] ;  /* 0x0007000001e07983 */ /* 0x000ea80000300800 */
[----:B------:R-:W2:Y:S04]  /*92330*/  LDL.LU R225, [R1+0x704] ;  /* 0x0007040001e17983 */ /* 0x000ea80000300800 */
[----:B------:R-:W3:Y:S04]  /*92340*/  LDL.LU R226, [R1+0x708] ;  /* 0x0007080001e27983 */ /* 0x000ee80000300800 */
[----:B------:R-:W3:Y:S04]  /*92350*/  LDL.LU R227, [R1+0x70c] ;  /* 0x00070c0001e37983 */ /* 0x000ee80000300800 */
[----:B------:R-:W4:Y:S04]  /*92360*/  LDL.LU R228, [R1+0x720] ;  /* 0x0007200001e47983 */ /* 0x000f280000300800 */
[----:B------:R-:W4:Y:S04]  /*92370*/  LDL.LU R229, [R1+0x724] ;  /* 0x0007240001e57983 */ /* 0x000f280000300800 */
[----:B------:R-:W4:Y:S04]  /*92380*/  LDL.LU R230, [R1+0x728] ;  /* 0x0007280001e67983 */ /* 0x000f280000300800 */
[----:B------:R-:W4:Y:S01]  /*92390*/  LDL.LU R231, [R1+0x72c] ;  /* 0x00072c0001e77983 */ /* 0x000f220000300800 */
[----:B------:R-:W-:Y:S03]  /*923a0*/  HMMA.1688.F32.TF32 R112, R124, R96, R204 ;  /* 0x000000607c70723c */ /* 0x000fe600000810cc */
[----:B------:R-:W4:Y:S04]  /*923b0*/  LDL.LU R212, [R1+0x730] ;  /* 0x0007300001d47983 */ /* 0x000f280000300800 */
[----:B------:R-:W4:Y:S04]  /*923c0*/  LDL.LU R213, [R1+0x734] ;  /* 0x0007340001d57983 */ /* 0x000f280000300800 */
[----:B------:R-:W4:Y:S01]  /*923d0*/  LDL.LU R214, [R1+0x738] ;  /* 0x0007380001d67983 */ /* 0x000f220000300800 */
[C---:B------:R-:W-:Y:S03]  /*923e0*/  HMMA.1688.F32.TF32 R128, R148.reuse, R104, R240 ;  /* 0x000000689480723c */ /* 0x040fe600000810f0 */
        /* <DEDUP_REMOVED lines=80> */
[----:B------:R-:W3:Y:S01]  /*928f0*/  LDL.LU R235, [R1+0x69c] ;  /* 0x00069c0001eb7983 */ /* 0x000ee20000300800 */
[C---:B------:R-:W-:Y:S03]  /*92900*/  HMMA.1688.F32.TF32 R72, R220.reuse, R4, R72 ;  /* 0x00000004dc48723c */ /* 0x040fe60000081048 */
[----:B----4-:R-:W-:Y:S04]  /*92910*/  LDS R248, [R0+0x10d000] ;  /* 0x10d0000000f87984 */ /* 0x010fe80000000800 */
[----:B------:R-:W1:Y:S01]  /*92920*/  LDS R250, [R0+0x10d800] ;  /* 0x10d8000000fa7984 */ /* 0x000e620000000800 */
[C---:B------:R-:W-:Y:S08]  /*92930*/  HMMA.1688.F32.TF32 R212, R220.reuse, R92, R212 ;  /* 0x0000005cdcd4723c */ /* 0x040ff000000810d4 */
[C---:B------:R-:W-:Y:S08]  /*92940*/  HMMA.1688.F32.TF32 R204, R220.reuse, R100, R204 ;  /* 0x00000064dccc723c */ /* 0x040ff000000810cc */
[----:B------:R-:W-:Y:S08]  /*92950*/  HMMA.1688.F32.TF32 R200, R220, R104, R200 ;  /* 0x00000068dcc8723c */ /* 0x000ff000000810c8 */
[C---:B------:R-:W-:Y:S08]  /*92960*/  HMMA.1688.F32.TF32 R168, R172.reuse, R88, R168 ;  /* 0x00000058aca8723c */ /* 0x040ff000000810a8 */
[C---:B------:R-:W-:Y:S08]  /*92970*/  HMMA.1688.F32.TF32 R164, R172.reuse, R92, R164 ;  /* 0x0000005caca4723c */ /* 0x040ff000000810a4 */
[C---:B------:R-:W-:Y:S08]  /*92980*/  HMMA.1688.F32.TF32 R156, R172.reuse, R100, R156 ;  /* 0x00000064ac9c723c */ /* 0x040ff0000008109c */
[C---:B------:R-:W-:Y:S08]  /*92990*/  HMMA.1688.F32.TF32 R152, R172.reuse, R104, R152 ;  /* 0x00000068ac98723c */ /* 0x040ff00000081098 */
[C---:B------:R-:W-:Y:S08]  /*929a0*/  HMMA.1688.F32.TF32 R160, R172.reuse, R96, R160 ;  /* 0x00000060aca0723c */ /* 0x040ff000000810a0 */
[----:B------:R-:W-:Y:S01]  /*929b0*/  HMMA.1688.F32.TF32 R172, R172, R84, R236 ;  /* 0x00000054acac723c */ /* 0x000fe200000810ec */
        /* <DEDUP_REMOVED lines=9> */
[----:B------:R-:W-:Y:S08]  /*92a50*/  HMMA.1688.F32.TF32 R196, R196, R84, R216 ;  /* 0x00000054c4c4723c */ /* 0x000ff000000810d8 */
[C---:B------:R-:W-:Y:S08]  /*92a60*/  HMMA.1688.F32.TF32 R216, R220.reuse, R88, R228 ;  /* 0x00000058dcd8723c */ /* 0x040ff000000810e4 */
[C---:B------:R-:W-:Y:S08]  /*92a70*/  HMMA.1688.F32.TF32 R208, R220.reuse, R96, R208 ;  /* 0x00000060dcd0723c */ /* 0x040ff000000810d0 */
[----:B------:R-:W-:Y:S08]  /*92a80*/  HMMA.1688.F32.TF32 R220, R220, R84, R224 ;  /* 0x00000054dcdc723c */ /* 0x000ff000000810e0 */
[C---:B------:R-:W-:Y:S01]  /*92a90*/  HMMA.1688.F32.TF32 R224, R244.reuse, R104, R240 ;  /* 0x00000068f4e0723c */ /* 0x040fe200000810f0 */
[----:B------:R-:W4:Y:S04]  /*92aa0*/  LDL.LU R240, [R1+0x670] ;  /* 0x0006700001f07983 */ /* 0x000f280000300800 */
[----:B------:R-:W4:Y:S04]  /*92ab0*/  LDL.LU R241, [R1+0x674] ;  /* 0x0006740001f17983 */ /* 0x000f280000300800 */
[----:B------:R-:W4:Y:S04]  /*92ac0*/  LDL.LU R242, [R1+0x678] ;  /* 0x0006780001f27983 */ /* 0x000f280000300800 */
[----:B------:R-:W4:Y:S01]  /*92ad0*/  LDL.LU R243, [R1+0x67c] ;  /* 0x00067c0001f37983 */ /* 0x000f220000300800 */
[C---:B--2---:R-:W-:Y:S08]  /*92ae0*/  HMMA.1688.F32.TF32 R228, R244.reuse, R100, R20 ;  /* 0x00000064f4e4723c */ /* 0x044ff00000081014 */
[C---:B---3--:R-:W-:Y:S01]  /*92af0*/  HMMA.1688.F32.TF32 R232, R244.reuse, R96, R232 ;  /* 0x00000060f4e8723c */ /* 0x048fe200000810e8 */
[----:B------:R-:W-:Y:S04]  /*92b00*/  STL [R1+0x2f30], R224 ;  /* 0x002f30e001007387 */ /* 0x000fe80000100800 */
[----:B------:R-:W-:Y:S04]  /*92b10*/  STL [R1+0x2f2c], R225 ;  /* 0x002f2ce101007387 */ /* 0x000fe80000100800 */
[----:B------:R-:W-:Y:S04]  /*92b20*/  STL [R1+0x2f28], R226 ;  /* 0x002f28e201007387 */ /* 0x000fe80000100800 */
[----:B------:R-:W-:Y:S04]  /*92b30*/  STL [R1+0x2f24], R227 ;  /* 0x002f24e301007387 */ /* 0x000fe80000100800 */
[----:B------:R-:W-:Y:S04]  /*92b40*/  STL [R1+0x2f40], R228 ;  /* 0x002f40e401007387 */ /* 0x000fe80000100800 */
[----:B------:R2:W-:Y:S04]  /*92b50*/  STL [R1+0x2f3c], R229 ;  /* 0x002f3ce501007387 */ /* 0x0005e80000100800 */
[----:B------:R3:W-:Y:S04]  /*92b60*/  STL [R1+0x2f38], R230 ;  /* 0x002f38e601007387 */ /* 0x0007e80000100800 */
[----:B------:R1:W-:Y:S04]  /*92b70*/  STL [R1+0x2f34], R231 ;  /* 0x002f34e701007387 */ /* 0x0003e80000100800 */
[----:B------:R-:W2:Y:S04]  /*92b80*/  LDL.LU R60, [R1+0x660] ;  /* 0x00066000013c7983 */ /* 0x000ea80000300800 */
[----:B------:R-:W2:Y:S04]  /*92b90*/  LDL.LU R61, [R1+0x664] ;  /* 0x00066400013d7983 */ /* 0x000ea80000300800 */
[----:B------:R-:W2:Y:S04]  /*92ba0*/  LDL.LU R62, [R1+0x668] ;  /* 0x00066800013e7983 */ /* 0x000ea80000300800 */
[----:B------:R-:W2:Y:S04]  /*92bb0*/  LDL.LU R63, [R1+0x66c] ;  /* 0x00066c00013f7983 */ /* 0x000ea80000300800 */
[----:B------:R1:W-:Y:S04]  /*92bc0*/  STL [R1+0x2f4c], R232 ;  /* 0x002f4ce801007387 */ /* 0x0003e80000100800 */
[----:B------:R1:W-:Y:S04]  /*92bd0*/  STL [R1+0x2f48], R233 ;  /* 0x002f48e901007387 */ /* 0x0003e80000100800 */
[----:B------:R1:W-:Y:S04]  /*92be0*/  STL [R1+0x2f44], R234 ;  /* 0x002f44ea01007387 */ /* 0x0003e80000100800 */
        /* <DEDUP_REMOVED lines=9> */
[C---:B----4-:R-:W-:Y:S11]  /*92c80*/  HMMA.1688.F32.TF32 R236, R244.reuse, R92, R236 ;  /* 0x0000005cf4ec723c */ /* 0x050ff600000810ec */
[----:B------:R-:W-:Y:S11]  /*92c90*/  @!UPT UIADD3 URZ, URZ, URZ, URZ ;  /* 0x0000003f3f3ff290 */ /* 0x000ff6000fffe03f */
[----:B------:R-:W-:Y:S01]  /*92ca0*/  @!UPT UIADD3 URZ, URZ, URZ, URZ ;  /* 0x0000003f3f3ff290 */ /* 0x000fe2000fffe03f */
[----:B------:R4:W-:Y:S04]  /*92cb0*/  STL [R1+0x2f5c], R236 ;  /* 0x002f5cec01007387 */ /* 0x0009e80000100800 */
[----:B------:R1:W-:Y:S04]  /*92cc0*/  STL [R1+0x2f58], R237 ;  /* 0x002f58ed01007387 */ /* 0x0003e80000100800 */
[----:B------:R1:W-:Y:S04]  /*92cd0*/  STL [R1+0x2f54], R238 ;  /* 0x002f54ee01007387 */ /* 0x0003e80000100800 */
        /* <DEDUP_REMOVED lines=9> */
[C---:B------:R-:W-:Y:S11]  /*92d70*/  HMMA.1688.F32.TF32 R240, R244.reuse, R88, R240 ;  /* 0x00000058f4f0723c */ /* 0x040ff600000810f0 */
[----:B------:R-:W-:Y:S11]  /*92d80*/  @!UPT UIADD3 URZ, URZ, URZ, URZ ;  /* 0x0000003f3f3ff290 */ /* 0x000ff6000fffe03f */
[----:B------:R-:W-:Y:S01]  /*92d90*/  @!UPT UIADD3 URZ, URZ, URZ, URZ ;  /* 0x0000003f3f3ff290 */ /* 0x000fe2000fffe03f */
        /* <DEDUP_REMOVED lines=8> */
[----:B------:R-:W2:Y:S01]  /*92e20*/  LDL.LU R63, [R1+0x1ec] ;  /* 0x0001ec00013f7983 */ /* 0x000ea20000300800 */
[C---:B---3--:R-:W-:Y:S03]  /*92e30*/  HMMA.1688.F32.TF32 R48, R76.reuse, R104, R24 ;  /* 0x000000684c30723c */ /* 0x048fe60000081018 */
[----:B------:R-:W3:Y:S11]  /*92e40*/  LDL.LU R24, [R1+0x400] ;  /* 0x0004000001187983 */ /* 0x000ef60000300800 */
[----:B------:R-:W-:Y:S09]  /*92e50*/  @!UPT UIADD3 URZ, URZ, URZ, URZ ;  /* 0x0000003f3f3ff290 */ /* 0x000ff2000fffe03f */
[----:B------:R-:W-:Y:S04]  /*92e60*/  STL.64 [R1+0x220], R48 ;  /* 0x0002203001007387 */ /* 0x000fe80000100a00 */
[----:B------:R-:W-:Y:S04]  /*92e70*/  STL.64 [R1+0x228], R50 ;  /* 0x0002283201007387 */ /* 0x000fe80000100a00 */
[----:B------:R-:W3:Y:S04]  /*92e80*/  LDL.LU R25, [R1+0x404] ;  /* 0x0004040001197983 */ /* 0x000ee80000300800 */
[----:B------:R-:W3:Y:S04]  /*92e90*/  LDL.LU R26, [R1+0x408] ;  /* 0x00040800011a7983 */ /* 0x000ee80000300800 */
[----:B------:R-:W3:Y:S01]  /*92ea0*/  LDL.LU R27, [R1+0x40c] ;  /* 0x00040c00011b7983 */ /* 0x000ee20000300800 */
[C---:B------:R-:W-:Y:S11]  /*92eb0*/  HMMA.1688.F32.TF32 R20, R76.reuse, R100, R20 ;  /* 0x000000644c14723c */ /* 0x040ff60000081014 */
[----:B------:R-:W-:Y:S11]  /*92ec0*/  @!UPT UIADD3 URZ, URZ, URZ, URZ ;  /* 0x0000003f3f3ff290 */ /* 0x000ff6000fffe03f */
[----:B------:R-:W-:Y:S02]  /*92ed0*/  @!UPT UIADD3 URZ, URZ, URZ, URZ ;  /* 0x0000003f3f3ff290 */ /* 0x000fe4000fffe03f */
[----:B------:R-:W-:Y:S02]  /*92ee0*/  IMAD.MOV.U32 R229, RZ, RZ, R20 ;  /* 0x000000ffffe57224 */ /* 0x000fe400078e0014 */
[----:B------:R-:W-:Y:S01]  /*92ef0*/  IMAD.MOV.U32 R230, RZ, RZ, R21 ;  /* 0x000000ffffe67224 */ /* 0x000fe200078e0015 */
[----:B------:R-:W3:Y:S01]  /*92f00*/  LDL.LU R20, [R1+0x3b0] ;  /* 0x0003b00001147983 */ /* 0x000ee20000300800 */
[----:B-1----:R-:W-:Y:S02]  /*92f10*/  IMAD.MOV.U32 R231, RZ, RZ, R22 ;  /* 0x000000ffffe77224 */ /* 0x002fe400078e0016 */
[----:B------:R-:W-:Y:S01]  /*92f20*/  IMAD.MOV.U32 R224, RZ, RZ, R23 ;  /* 0x000000ffffe07224 */ /* 0x000fe200078e0017 */
[----:B------:R-:W3:Y:S04]  /*92f30*/  LDL.LU R21, [R1+0x3b4] ;  /* 0x0003b40001157983 */ /* 0x000ee80000300800 */
[----:B------:R-:W3:Y:S04]  /*92f40*/  LDL.LU R22, [R1+0x3b8] ;  /* 0x0003b80001167983 */ /* 0x000ee80000300800 */
[----:B------:R-:W3:Y:S01]  /*92f50*/  LDL.LU R23, [R1+0x3bc] ;  /* 0x0003bc0001177983 */ /* 0x000ee20000300800 */
[C---:B----4-:R-:W-:Y:S11]  /*92f60*/  HMMA.1688.F32.TF32 R8, R76.reuse, R96, R8 ;  /* 0x000000604c08723c */ /* 0x050ff60000081008 */
[----:B------:R-:W-:Y:S11]  /*92f70*/  @!UPT UIADD3 URZ, URZ, URZ, URZ ;  /* 0x0000003f3f3ff290 */ /* 0x000ff6000fffe03f */
[----:B------:R-:W-:Y:S02]  /*92f80*/  @!UPT UIADD3 URZ, URZ, URZ, URZ ;  /* 0x0000003f3f3ff290 */ /* 0x000fe4000fffe03f */
[----:B------:R-:W-:Y:S02]  /*92f90*/  IMAD.MOV.U32 R232, RZ, RZ, R8 ;  /* 0x000000ffffe87224 */ /* 0x000fe400078e0008 */
        /* <DEDUP_REMOVED lines=21> */
[----:B---3--:R-:W-:Y:S01]  /*930f0*/  HMMA.1688.F32.TF32 R8, R76, R84, R24 ;  /* 0x000000544c08723c */ /* 0x008fe20000081018 */
[----:B------:R-:W3:Y:S04]  /*93100*/  LDL.LU R24, [R1+0x330] ;  /* 0x0003300001187983 */ /* 0x000ee80000300800 */
[----:B------:R-:W3:Y:S04]  /*93110*/  LDL.LU R25, [R1+0x334] ;  /* 0x0003340001197983 */ /* 0x000ee80000300800 */
[----:B------:R-:W3:Y:S04]  /*93120*/  LDL.LU R26, [R1+0x338] ;  /* 0x00033800011a7983 */ /* 0x000ee80000300800 */
[----:B------:R-:W3:Y:S11]  /*93130*/  LDL.LU R27, [R1+0x33c] ;  /* 0x00033c00011b7983 */ /* 0x000ef60000300800 */
[----:B------:R-:W-:-:S02]  /*93140*/  IMAD.MOV.U32 R225, RZ, RZ, R8 ;  /* 0x000000ffffe17224 */ /* 0x000fc400078e0008 */
[----:B------:R-:W-:Y:S02]  /*93150*/  IMAD.MOV.U32 R226, RZ, RZ, R9 ;  /* 0x000000ffffe27224 */ /* 0x000fe400078e0009 */
[----:B------:R-:W-:Y:S02]  /*93160*/  IMAD.MOV.U32 R227, RZ, RZ, R10 ;  /* 0x000000ffffe37224 */ /* 0x000fe400078e000a */
[----:B------:R-:W-:Y:S02]  /*93170*/  IMAD.MOV.U32 R235, RZ, RZ, R11 ;  /* 0x000000ffffeb7224 */ /* 0x000fe400078e000b */
[----:B------:R-:W-:Y:S01]  /*93180*/  HMMA.1688.F32.TF32 R8, R80, R104, R20 ;  /* 0x000000685008723c */ /* 0x000fe20000081014 */
[----:B------:R-:W3:Y:S04]  /*93190*/  LDL.LU R20, [R1+0x320] ;  /* 0x0003200001147983 */ /* 0x000ee80000300800 */
[----:B------:R-:W3:Y:S04]  /*931a0*/  LDL.LU R21, [R1+0x324] ;  /* 0x0003240001157983 */ /* 0x000ee80000300800 */
[----:B------:R-:W3:Y:S04]  /*931b0*/  LDL.LU R22, [R1+0x328] ;  /* 0x0003280001167983 */ /* 0x000ee80000300800 */
[----:B------:R-:W3:Y:S11]  /*931c0*/  LDL.LU R23, [R1+0x32c] ;  /* 0x00032c0001177983 */ /* 0x000ef60000300800 */
[----:B------:R-:W-:-:S02]  /*931d0*/  IMAD.MOV.U32 R41, RZ, RZ, R8 ;  /* 0x000000ffff297224 */ /* 0x000fc400078e0008 */
[----:B------:R-:W-:Y:S02]  /*931e0*/  IMAD.MOV.U32 R40, RZ, RZ, R9 ;  /* 0x000000ffff287224 */ /* 0x000fe400078e0009 */
[----:B------:R-:W-:Y:S02]  /*931f0*/  IMAD.MOV.U32 R16, RZ, RZ, R10 ;  /* 0x000000ffff107224 */ /* 0x000fe400078e000a */
[----:B------:R-:W-:-:S05]  /*93200*/  IMAD.MOV.U32 R17, RZ, RZ, R11 ;  /* 0x000000ffff117224 */ /* 0x000fca00078e000b */
[----:B------:R-:W-:Y:S04]  /*93210*/  STL [R1+0x2ec4], R17 ;  /* 0x002ec41101007387 */ /* 0x000fe80000100800 */
[----:B------:R-:W-:Y:S04]  /*93220*/  STL [R1+0x2ec0], R16 ;  /* 0x002ec01001007387 */ /* 0x000fe80000100800 */
[----:B------:R1:W-:Y:S04]  /*93230*/  STL [R1+0x2ebc], R40 ;  /* 0x002ebc2801007387 */ /* 0x0003e80000100800 */
[----:B------:R1:W-:Y:S01]  /*93240*/  STL [R1+0x2eb8], R41 ;  /* 0x002eb82901007387 */ /* 0x0003e20000100800 */
[----:B----4-:R-:W-:Y:S11]  /*93250*/  HMMA.1688.F32.TF32 R8, R80, R100, R68 ;  /* 0x000000645008723c */ /* 0x010ff60000081044 */
[----:B------:R-:W-:Y:S11]  /*93260*/  @!UPT UIADD3 URZ, URZ, URZ, URZ ;  /* 0x0000003f3f3ff290 */ /* 0x000ff6000fffe03f */
[----:B------:R-:W-:Y:S02]  /*93270*/  @!UPT UIADD3 URZ, URZ, URZ, URZ ;  /* 0x0000003f3f3ff290 */ /* 0x000fe4000fffe03f */
[----:B------:R-:W-:Y:S02]  /*93280*/  IMAD.MOV.U32 R33, RZ, RZ, R8 ;  /* 0x000000ffff217224 */ /* 0x000fe400078e0008 */
[----:B------:R-:W-:Y:S02]  /*93290*/  IMAD.MOV.U32 R29, RZ, RZ, R9 ;  /* 0x000000ffff1d7224 */ /* 0x000fe400078e0009 */
[----:B------:R-:W-:Y:S02]  /*932a0*/  IMAD.MOV.U32 R32, RZ, RZ, R10 ;  /* 0x000000ffff207224 */ /* 0x000fe400078e000a */
[----:B------:R-:W-:-:S05]  /*932b0*/  IMAD.MOV.U32 R28, RZ, RZ, R11 ;  /* 0x000000ffff1c7224 */ /* 0x000fca00078e000b */
[----:B------:R-:W-:Y:S04]  /*932c0*/  STL [R1+0x2ed4], R28 ;  /* 0x002ed41c01007387 */ /* 0x000fe80000100800 */
[----:B------:R-:W-:Y:S01]  /*932d0*/  STL [R1+0x2ed0], R32 ;  /* 0x002ed02001007387 */ /* 0x000fe20000100800 */
[C---:B--2---:R-:W-:Y:S11]  /*932e0*/  HMMA.1688.F32.TF32 R8, R80.reuse, R96, R60 ;  /* 0x000000605008723c */ /* 0x044ff6000008103c */
[----:B------:R-:W-:Y:S11]  /*932f0*/  @!UPT UIADD3 URZ, URZ, URZ, URZ ;  /* 0x0000003f3f3ff290 */ /* 0x000ff6000fffe03f */
[----:B------:R-:W-:Y:S02]  /*93300*/  @!UPT UIADD3 URZ, URZ, URZ, URZ ;  /* 0x0000003f3f3ff290 */ /* 0x000fe4000fffe03f */
[----:B-1----:R-:W-:Y:S02]  /*93310*/  IMAD.MOV.U32 R40, RZ, RZ, R8 ;  /* 0x000000ffff287224 */ /* 0x002fe400078e0008 */
[----:B------:R-:W-:Y:S02]  /*93320*/  IMAD.MOV.U32 R41, RZ, RZ, R9 ;  /* 0x000000ffff297224 */ /* 0x000fe400078e0009 */
[----:B------:R-:W-:Y:S02]  /*93330*/  IMAD.MOV.U32 R37, RZ, RZ, R10 ;  /* 0x000000ffff257224 */ /* 0x000fe400078e000a */
[----:B------:R-:W-:Y:S01]  /*93340*/  IMAD.MOV.U32 R36, RZ, RZ, R11 ;  /* 0x000000ffff247224 */ /* 0x000fe200078e000b */
[----:B------:R-:W-:Y:S01]  /*93350*/  STL [R1+0x2ecc], R29 ;  /* 0x002ecc1d01007387 */ /* 0x000fe20000100800 */
[----:B---3--:R-:W-:Y:S03]  /*93360*/  HMMA.1688.F32.TF32 R8, R80, R92, R24 ;  /* 0x0000005c5008723c */ /* 0x008fe60000081018 */
[----:B------:R1:W-:Y:S04]  /*93370*/  STL [R1+0x2ec8], R33 ;  /* 0x002ec82101007387 */ /* 0x0003e80000100800 */
[----:B------:R-:W-:Y:S04]  /*93380*/  STL [R1+0x2ee4], R36 ;  /* 0x002ee42401007387 */ /* 0x000fe80000100800 */
[----:B------:R-:W-:Y:S04]  /*93390*/  STL [R1+0x2ee0], R37 ;  /* 0x002ee02501007387 */ /* 0x000fe80000100800 */
[----:B------:R2:W-:Y:S04]  /*933a0*/  STL [R1+0x2edc], R41 ;  /* 0x002edc2901007387 */ /* 0x0005e80000100800 */
[----:B------:R3:W-:Y:S05]  /*933b0*/  STL [R1+0x2ed8], R40 ;  /* 0x002ed82801007387 */ /* 0x0007ea0000100800 */
[----:B------:R-:W-:-:S02]  /*933c0*/  IMAD.MOV.U32 R16, RZ, RZ, R11 ;  /* 0x000000ffff107224 */ /* 0x000fc400078e000b */
[----:B------:R-:W-:Y:S02]  /*933d0*/  IMAD.MOV.U32 R17, RZ, RZ, R10 ;  /* 0x000000ffff117224 */ /* 0x000fe400078e000a */
[----:B-1----:R-:W-:Y:S02]  /*933e0*/  IMAD.MOV.U32 R33, RZ, RZ, R9 ;  /* 0x000000ffff217224 */ /* 0x002fe400078e0009 */
[----:B------:R-:W-:Y:S01]  /*933f0*/  IMAD.MOV.U32 R29, RZ, RZ, R8 ;  /* 0x000000ffff1d7224 */ /* 0x000fe200078e0008 */
[----:B------:R-:W-:Y:S04]  /*93400*/  STL [R1+0x2ef4], R16 ;  /* 0x002ef41001007387 */ /* 0x000fe80000100800 */
[----:B------:R-:W-:Y:S04]  /*93410*/  STL [R1+0x2ef0], R17 ;  /* 0x002ef01101007387 */ /* 0x000fe80000100800 */
[----:B------:R-:W-:Y:S04]  /*93420*/  STL [R1+0x2eec], R33 ;  /* 0x002eec2101007387 */ /* 0x000fe80000100800 */
[----:B------:R1:W-:Y:S01]  /*93430*/  STL [R1+0x2ee8], R29 ;  /* 0x002ee81d01007387 */ /* 0x0003e20000100800 */
        /* <DEDUP_REMOVED lines=24> */
[----:B------:R-:W-:Y:S11]  /*935c0*/  HMMA.1688.F32.TF32 R8, R80, R88, R20 ;  /* 0x000000585008723c */ /* 0x000ff60000081014 */
[----:B------:R-:W-:Y:S11]  /*935d0*/  @!UPT UIADD3 URZ, URZ, URZ, URZ ;  /* 0x0000003f3f3ff290 */ /* 0x000ff6000fffe03f */
[----:B------:R-:W-:Y:S02]  /*935e0*/  @!UPT UIADD3 URZ, URZ, URZ, URZ ;  /* 0x0000003f3f3ff290 */ /* 0x000fe4000fffe03f */
[----:B--2---:R-:W-:Y:S02]  /*935f0*/  IMAD.MOV.U32 R41, RZ, RZ, R8 ;  /* 0x000000ffff297224 */ /* 0x004fe400078e0008 */
[----:B---3--:R-:W-:Y:S02]  /*93600*/  IMAD.MOV.U32 R40, RZ, RZ, R9 ;  /* 0x000000ffff287224 */ /* 0x008fe400078e0009 */
[----:B------:R-:W-:Y:S02]  /*93610*/  IMAD.MOV.U32 R28, RZ, RZ, R10 ;  /* 0x000000ffff1c7224 */ /* 0x000fe400078e000a */
[----:B------:R-:W-:Y:S02]  /*93620*/  IMAD.MOV.U32 R32, RZ, RZ, R11 ;  /* 0x000000ffff207224 */ /* 0x000fe400078e000b */
[----:B----4-:R-:W-:Y:S02]  /*93630*/  IMAD.MOV.U32 R23, RZ, RZ, R31 ;  /* 0x000000ffff177224 */ /* 0x010fe400078e001f */
[----:B------:R-:W-:-:S02]  /*93640*/  IMAD.MOV.U32 R22, RZ, RZ, R30 ;  /* 0x000000ffff167224 */ /* 0x000fc400078e001e */
[----:B------:R-:W-:Y:S02]  /*93650*/  IMAD.MOV.U32 R20, RZ, RZ, R18 ;  /* 0x000000ffff147224 */ /* 0x000fe400078e0012 */
[----:B------:R-:W2:Y:S01]  /*93660*/  LDL.LU R18, [R1+0x3034] ;  /* 0x0030340001127983 */ /* 0x000ea20000300800 */
[----:B------:R-:W-:-:S03]  /*93670*/  IMAD.MOV.U32 R21, RZ, RZ, R19 ;  /* 0x000000ffff157224 */ /* 0x000fc600078e0013 */
[----:B------:R-:W2:Y:S04]  /*93680*/  LDL.LU R19, [R1+0x3030] ;  /* 0x0030300001137983 */ /* 0x000ea80000300800 */
        /* <DEDUP_REMOVED lines=20> */
[----:B------:R-:W4:Y:S01]  /*937d0*/  LDL.LU R38, [R1+0x301c] ;  /* 0x00301c0001267983 */ /* 0x000f220000300800 */
[----:B------:R-:W-:Y:S03]  /*937e0*/  HMMA.1688.F32.TF32 R76, R80, R84, R76 ;  /* 0x00000054504c723c */ /* 0x000fe6000008104c */
[----:B------:R-:W4:Y:S04]  /*937f0*/  LDL.LU R252, [R1+0x3018] ;  /* 0x0030180001fc7983 */ /* 0x000f280000300800 */
        /* <DEDUP_REMOVED lines=9> */
[----:B------:R-:W4:Y:S01]  /*93890*/  LDL.LU R43, [R1+0x300c] ;  /* 0x00300c00012b7983 */ /* 0x000f220000300800 */
[----:B------:R-:W-:-:S03]  /*938a0*/  IMAD.MOV.U32 R83, RZ, RZ, R39 ;  /* 0x000000ffff537224 */ /* 0x000fc600078e0027 */
[----:B------:R-:W4:Y:S01]  /*938b0*/  LDL.LU R39, [R1+0x3008] ;  /* 0x0030080001277983 */ /* 0x000f220000300800 */
[----:B------:R-:W-:Y:S02]  /*938c0*/  IMAD.MOV.U32 R37, RZ, RZ, R79 ;  /* 0x000000ffff257224 */ /* 0x000fe400078e004f */
[----:B------:R-:W-:Y:S02]  /*938d0*/  IMAD.MOV.U32 R36, RZ, RZ, R78 ;  /* 0x000000ffff247224 */ /* 0x000fe400078e004e */
[----:B-1----:R-:W-:Y:S02]  /*938e0*/  IMAD.MOV.U32 R29, RZ, RZ, R77 ;  /* 0x000000ffff1d7224 */ /* 0x002fe400078e004d */
[----:B------:R-:W-:Y:S01]  /*938f0*/  IMAD.MOV.U32 R33, RZ, RZ, R76 ;  /* 0x000000ffff217224 */ /* 0x000fe200078e004c */
[----:B------:R-:W-:Y:S04]  /*93900*/  STL [R1+0x2f14], R37 ;  /* 0x002f142501007387 */ /* 0x000fe80000100800 */
[----:B------:R-:W-:Y:S04]  /*93910*/  STL [R1+0x2f10], R36 ;  /* 0x002f102401007387 */ /* 0x000fe80000100800 */
[----:B------:R-:W-:Y:S04]  /*93920*/  STL [R1+0x2f0c], R29 ;  /* 0x002f0c1d01007387 */ /* 0x000fe80000100800 */
[----:B------:R-:W-:Y:S01]  /*93930*/  STL [R1+0x2f08], R33 ;  /* 0x002f082101007387 */ /* 0x000fe20000100800 */
[C---:B--2---:R-:W-:Y:S08]  /*93940*/  HMMA.1688.F32.TF32 R20, R248.reuse, R18, R20 ;  /* 0x00000012f814723c */ /* 0x044ff00000081014 */
[C---:B---3--:R-:W-:Y:S08]  /*93950*/  HMMA.1688.F32.TF32 R68, R248.reuse, R30, R68 ;  /* 0x0000001ef844723c */ /* 0x048ff00000081044 */
[C---:B----4-:R-:W-:Y:S08]  /*93960*/  HMMA.1688.F32.TF32 R8, R248.reuse, R34, R8 ;  /* 0x00000022f808723c */ /* 0x050ff00000081008 */
[C---:B------:R-:W-:Y:S01]  /*93970*/  HMMA.1688.F32.TF32 R44, R248.reuse, R106, R44 ;  /* 0x0000006af82c723c */ /* 0x040fe2000008102c */
[----:B------:R-:W-:Y:S04]  /*93980*/  LDS R77, [R252+0x10d000] ;  /* 0x10d00000fc4d7984 */ /* 0x000fe80000000800 */
[----:B------:R-:W-:Y:S04]  /*93990*/  LDS R79, [R252+0x10d800] ;  /* 0x10d80000fc4f7984 */ /* 0x000fe80000000800 */
[----:B------:R-:W-:Y:S01]  /*939a0*/  LDS R76, [R3+0x10d000] ;  /* 0x10d00000034c7984 */ /* 0x000fe20000000800 */
[C---:B------:R-:W-:Y:S03]  /*939b0*/  HMMA.1688.F32.TF32 R48, R248.reuse, R42, R48 ;  /* 0x0000002af830723c */ /* 0x040fe60000081030 */
[----:B------:R-:W1:Y:S05]  /*939c0*/  LDS R78, [R3+0x10d800] ;  /* 0x10d80000034e7984 */ /* 0x000e6a0000000800 */
[C---:B------:R-:W-:Y:S11]  /*939d0*/  HMMA.1688.F32.TF32 R52, R248.reuse, R38, R52 ;  /* 0x00000026f834723c */ /* 0x040ff60000081034 */
[----:B------:R-:W-:Y:S05]  /*939e0*/  @!UPT UIADD3 URZ, URZ, URZ, URZ ;  /* 0x0000003f3f3ff290 */ /* 0x000fea000fffe03f */
[----:B------:R-:W-:Y:S02]  /*939f0*/  IMAD.MOV.U32 R41, RZ, RZ, R49 ;  /* 0x000000ffff297224 */ /* 0x000fe400078e0031 */
[----:B------:R-:W-:Y:S02]  /*93a00*/  IMAD.MOV.U32 R40, RZ, RZ, R48 ;  /* 0x000000ffff287224 */ /* 0x000fe400078e0030 */
[----:B------:R-:W-:Y:S02]  /*93a10*/  IMAD.MOV.U32 R16, RZ, RZ, R50 ;  /* 0x000000ffff107224 */ /* 0x000fe400078e0032 */
[----:B------:R-:W-:Y:S02]  /*93a20*/  IMAD.MOV.U32 R17, RZ, RZ, R51 ;  /* 0x000000ffff117224 */ /* 0x000fe400078e0033 */
[----:B------:R-:W2:Y:S04]  /*93a30*/  LDL.LU.64 R50, [R1+0x3000] ;  /* 0x0030000001327983 */ /* 0x000ea80000300a00 */
[----:B------:R-:W2:Y:S04]  /*93a40*/  LDL.LU.64 R48, [R1+0x2ff8] ;  /* 0x002ff80001307983 */ /* 0x000ea80000300a00 */
        /* <DEDUP_REMOVED lines=9> */
[----:B------:R-:W-:Y:S04]  /*93ae0*/  STL.64 [R1+0x4e0], R68 ;  /* 0x0004e04401007387 */ /* 0x000fe80000100a00 */
[----:B------:R1:W-:Y:S04]  /*93af0*/  STL.64 [R1+0x4e8], R70 ;  /* 0x0004e84601007387 */ /* 0x0003e80000100a00 */
[----:B-1----:R-:W2:Y:S04]  /*93b00*/  LDL.LU.64 R70, [R1+0x2fd8] ;  /* 0x002fd80001467983 */ /* 0x002ea80000300a00 */
[----:B------:R-:W2:Y:S04]  /*93b10*/  LDL.LU.64 R68, [R1+0x2fd0] ;  /* 0x002fd00001447983 */ /* 0x000ea80000300a00 */
[----:B------:R-:W-:Y:S04]  /*93b20*/  STL.64 [R1+0x610], R20 ;  /* 0x0006101401007387 */ /* 0x000fe80000100a00 */
[----:B------:R1:W-:Y:S04]  /*93b30*/  STL.64 [R1+0x618], R22 ;  /* 0x0006181601007387 */ /* 0x0003e80000100a00 */
[----:B-1----:R-:W2:Y:S04]  /*93b40*/  LDL.LU.64 R22, [R1+0x2fc8] ;  /* 0x002fc80001167983 */ /* 0x002ea80000300a00 */
[----:B------:R-:W3:Y:S01]  /*93b50*/  LDL.LU.64 R20, [R1+0x2fc0] ;  /* 0x002fc00001147983 */ /* 0x000ee20000300a00 */
[C---:B--2---:R-:W-:Y:S11]  /*93b60*/  HMMA.1688.F32.TF32 R12, R248.reuse, R22, R12 ;  /* 0x00000016f80c723c */ /* 0x044ff6000008100c */
[----:B------:R-:W-:Y:S11]  /*93b70*/  @!UPT UIADD3 URZ, URZ, URZ, URZ ;  /* 0x0000003f3f3ff290 */ /* 0x000ff6000fffe03f */
[----:B------:R-:W-:Y:S01]  /*93b80*/  @!UPT UIADD3 URZ, URZ, URZ, URZ ;  /* 0x0000003f3f3ff290 */ /* 0x000fe2000fffe03f */
        /* <DEDUP_REMOVED lines=9> */
[----:B-1----:R-:W2:Y:S01]  /*93c20*/  LDL.LU.64 R26, [R1+0x2fa8] ;  /* 0x002fa800011a7983 */ /* 0x002ea20000300a00 */
[C---:B---3--:R-:W-:Y:S08]  /*93c30*/  HMMA.1688.F32.TF32 R52, R248.reuse, R6, R52 ;  /* 0x00000006f834723c */ /* 0x048ff00000081034 */
[----:B----4-:R-:W-:Y:S01]  /*93c40*/  HMMA.1688.F32.TF32 R60, R248, R10, R60 ;  /* 0x0000000af83c723c */ /* 0x010fe2000008103c */
[----:B------:R-:W-:-:S02]  /*93c50*/  IMAD.MOV.U32 R88, RZ, RZ, R44 ;  /* 0x000000ffff587224 */ /* 0x000fc400078e002c */
[----:B------:R-:W-:Y:S11]  /*93c60*/  IMAD.MOV.U32 R89, RZ, RZ, R45 ;  /* 0x000000ffff597224 */ /* 0x000ff600078e002d */
[----:B------:R-:W-:Y:S02]  /*93c70*/  @!UPT UIADD3 URZ, URZ, URZ, URZ ;  /* 0x0000003f3f3ff290 */ /* 0x000fe4000fffe03f */
[----:B------:R-:W-:Y:S02]  /*93c80*/  IMAD.MOV.U32 R85, RZ, RZ, R53 ;  /* 0x000000ffff557224 */ /* 0x000fe400078e0035 */
[----:B------:R-:W-:Y:S01]  /*93c90*/  IMAD.MOV.U32 R84, RZ, RZ, R52 ;  /* 0x000000ffff547224 */ /* 0x000fe200078e0034 */
[C---:B--2---:R-:W-:Y:S11]  /*93ca0*/  HMMA.1688.F32.TF32 R80, R248.reuse, R26, R80 ;  /* 0x0000001af850723c */ /* 0x044ff60000081050 */
[----:B------:R-:W-:Y:S11]  /*93cb0*/  @!UPT UIADD3 URZ, URZ, URZ, URZ ;  /* 0x0000003f3f3ff290 */ /* 0x000ff6000fffe03f */
[----:B------:R-:W-:Y:S01]  /*93cc0*/  @!UPT UIADD3 URZ, URZ, URZ, URZ ;  /* 0x0000003f3f3ff290 */ /* 0x000fe2000fffe03f */
[----:B------:R-:W-:Y:S04]  /*93cd0*/  STL.64 [R1+0x780], R80 ;  /* 0x0007805001007387 */ /* 0x000fe80000100a00 */
[----:B------:R-:W-:Y:S04]  /*93ce0*/  STL.64 [R1+0x788], R82 ;  /* 0x0007885201007387 */ /* 0x000fe80000100a00 */
[----:B------:R-:W-:Y:S04]  /*93cf0*/  STL.64 [R1+0x7f0], R60 ;  /* 0x0007f03c01007387 */ /* 0x000fe80000100a00 */
[----:B------:R-:W-:Y:S04]  /*93d00*/  STL.64 [R1+0x7f8], R62 ;  /* 0x0007f83e01007387 */ /* 0x000fe80000100a00 */
[----:B------:R-:W-:Y:S04]  /*93d10*/  STL.64 [R1+0x808], R54 ;  /* 0x0008083601007387 */ /* 0x000fe80000100a00 */
[----:B------:R-:W-:Y:S04]  /*93d20*/  STL [R1+0x2d74], R85 ;  /* 0x002d745501007387 */ /* 0x000fe80000100800 */
[----:B------:R-:W-:Y:S04]  /*93d30*/  STL [R1+0x2d70], R84 ;  /* 0x002d705401007387 */ /* 0x000fe80000100800 */
[----:B------:R1:W-:Y:S02]  /*93d40*/  STL.64 [R1+0x8c8], R46 ;  /* 0x0008c82e01007387 */ /* 0x0003e40000100a00 */
[C---:B-1----:R-:W-:Y:S02]  /*93d50*/  HMMA.1688.F32.TF32 R44, R248.reuse, R102, R108 ;  /* 0x00000066f82c723c */ /* 0x042fe4000008106c */
[----:B------:R-:W-:Y:S04]  /*93d60*/  STL [R1+0x2cc8], R89 ;  /* 0x002cc85901007387 */ /* 0x000fe80000100800 */
[----:B------:R-:W-:Y:S11]  /*93d70*/  STL [R1+0x2cc4], R88 ;  /* 0x002cc45801007387 */ /* 0x000ff60000100800 */
[----:B------:R-:W-:Y:S06]  /*93d80*/  @!UPT UIADD3 URZ, URZ, URZ, URZ ;  /* 0x0000003f3f3ff290 */ /* 0x000fec000fffe03f */
[----:B------:R1:W-:Y:S01]  /*93d90*/  STL.64 [R1+0x8b8], R46 ;  /* 0x0008b82e01007387 */ /* 0x0003e20000100a00 */
[----:B------:R-:W-:Y:S02]  /*93da0*/  IMAD.MOV.U32 R92, RZ, RZ, R44 ;  /* 0x000000ffff5c7224 */ /* 0x000fe400078e002c */
[----:B------:R-:W-:Y:S02]  /*93db0*/  IMAD.MOV.U32 R93, RZ, RZ, R45 ;  /* 0x000000ffff5d7224 */ /* 0x000fe400078e002d */
[C---:B-1----:R-:W-:Y:S03]  /*93dc0*/  HMMA.1688.F32.TF32 R44, R248.reuse, R98, R112 ;  /* 0x00000062f82c723c */ /* 0x042fe60000081070 */
[----:B------:R-:W-:Y:S04]  /*93dd0*/  STL [R1+0x2cd0], R93 ;  /* 0x002cd05d01007387 */ /* 0x000fe80000100800 */
[----:B------:R-:W-:Y:S11]  /*93de0*/  STL [R1+0x2ccc], R92 ;  /* 0x002ccc5c01007387 */ /* 0x000ff60000100800 */
[----:B------:R-:W-:Y:S05]  /*93df0*/  @!UPT UIADD3 URZ, URZ, URZ, URZ ;  /* 0x0000003f3f3ff290 */ /* 0x000fea000fffe03f */
        /* <DEDUP_REMOVED lines=9> */
[----:B------:R-:W-:Y:S01]  /*93e90*/  IMAD.MOV.U32 R101, RZ, RZ, R45 ;  /* 0x000000ffff657224 */ /* 0x000fe200078e002d */
[----:B------:R-:W2:Y:S04]  /*93ea0*/  LDL.LU R112, [R1+0x50] ;  /* 0x0000500001707983 */ /* 0x000ea80000300800 */
[----:B------:R-:W2:Y:S01]  /*93eb0*/  LDL.LU R113, [R1+0x54] ;  /* 0x0000540001717983 */ /* 0x000ea20000300800 */
[----:B-1----:R-:W-:Y:S03]  /*93ec0*/  HMMA.1688.F32.TF32 R44, R248, R90, R120 ;  /* 0x0000005af82c723c */ /* 0x002fe60000081078 */
[----:B------:R-:W2:Y:S04]  /*93ed0*/  LDL.LU R114, [R1+0x58] ;  /* 0x0000580001727983 */ /* 0x000ea80000300800 */
[----:B------:R-:W2:Y:S04]  /*93ee0*/  LDL.LU R115, [R1+0x5c] ;  /* 0x00005c0001737983 */ /* 0x000ea80000300800 */
[----:B------:R-:W3:Y:S04]  /*93ef0*/  LDL.LU R116, [R1+0x80] ;  /* 0x0000800001747983 */ /* 0x000ee80000300800 */
[----:B------:R-:W3:Y:S04]  /*93f00*/  LDL.LU R117, [R1+0x84] ;  /* 0x0000840001757983 */ /* 0x000ee80000300800 */
[----:B------:R-:W3:Y:S04]  /*93f10*/  LDL.LU R118, [R1+0x88] ;  /* 0x0000880001767983 */ /* 0x000ee80000300800 */
[----:B------:R-:W3:Y:S04]  /*93f20*/  LDL.LU R119, [R1+0x8c] ;  /* 0x00008c0001777983 */ /* 0x000ee80000300800 */
[----:B------:R-:W-:Y:S04]  /*93f30*/  STL [R1+0x2ce0], R101 ;  /* 0x002ce06501007387 */ /* 0x000fe80000100800 */
[----:B------:R-:W-:Y:S04]  /*93f40*/  STL [R1+0x2cdc], R100 ;  /* 0x002cdc6401007387 */ /* 0x000fe80000100800 */
[----:B------:R-:W4:Y:S04]  /*93f50*/  LDL.LU R120, [R1+0xd0] ;  /* 0x0000d00001787983 */ /* 0x000f280000300800 */
[----:B------:R-:W4:Y:S04]  /*93f60*/  LDL.LU R121, [R1+0xd4] ;  /* 0x0000d40001797983 */ /* 0x000f280000300800 */
[----:B------:R-:W4:Y:S04]  /*93f70*/  LDL.LU R122, [R1+0xd8] ;  /* 0x0000d800017a7983 */ /* 0x000f280000300800 */
[----:B------:R-:W4:Y:S01]  /*93f80*/  LDL.LU R123, [R1+0xdc] ;  /* 0x0000dc00017b7983 */ /* 0x000f220000300800 */
        /* <DEDUP_REMOVED lines=16> */
[----:B------:R-:W-:Y:S03]  /*94090*/  HMMA.1688.F32.TF32 R80, R248, R86, R124 ;  /* 0x00000056f850723c */ /* 0x000fe6000008107c */
        /* <DEDUP_REMOVED lines=16> */
[----:B------:R-:W-:Y:S04]  /*941a0*/  STL [R1+0x2d00], R92 ;  /* 0x002d005c01007387 */ /* 0x000fe80000100800 */
        /* <DEDUP_REMOVED lines=10> */
[----:B------:R-:W-:-:S02]  /*94250*/  IMAD.MOV.U32 R109, RZ, RZ, R62 ;  /* 0x000000ffff6d7224 */ /* 0x000fc400078e003e */
[----:B------:R-:W-:Y:S02]  /*94260*/  IMAD.MOV.U32 R108, RZ, RZ, R63 ;  /* 0x000000ffff6c7224 */ /* 0x000fe400078e003f */
[----:B------:R-:W-:Y:S01]  /*94270*/  IMAD.MOV.U32 R111, RZ, RZ, R60 ;  /* 0x000000ffff6f7224 */ /* 0x000fe200078e003c */
[----:B------:R-:W2:Y:S01]  /*94280*/  LDL.LU.64 R62, [R1+0x2fa0] ;  /* 0x002fa000013e7983 */ /* 0x000ea20000300a00 */
[----:B------:R-:W-:-:S03]  /*94290*/  IMAD.MOV.U32 R110, RZ, RZ, R61 ;  /* 0x000000ffff6e7224 */ /* 0x000fc600078e003d */
[----:B------:R-:W2:Y:S06]  /*942a0*/  LDL.LU.64 R60, [R1+0x2f98] ;  /* 0x002f9800013c7983 */ /* 0x000eac0000300a00 */
[----:B------:R-:W-:Y:S04]  /*942b0*/  STL.64 [R1+0x90], R52 ;  /* 0x0000903401007387 */ /* 0x000fe80000100a00 */
[----:B------:R3:W-:Y:S04]  /*942c0*/  STL.64 [R1+0x98], R54 ;  /* 0x0000983601007387 */ /* 0x0007e80000100a00 */
[----:B---3--:R-:W3:Y:S04]  /*942d0*/  LDL.LU.64 R54, [R1+0x2f90] ;  /* 0x002f900001367983 */ /* 0x008ee80000300a00 */
[----:B------:R-:W3:Y:S04]  /*942e0*/  LDL.LU.64 R52, [R1+0x2f88] ;  /* 0x002f880001347983 */ /* 0x000ee80000300a00 */
[----:B------:R-:W-:Y:S04]  /*942f0*/  STL.64 [R1+0x1c0], R44 ;  /* 0x0001c02c01007387 */ /* 0x000fe80000100a00 */
[----:B------:R4:W-:Y:S04]  /*94300*/  STL.64 [R1+0x1c8], R46 ;  /* 0x0001c82e01007387 */ /* 0x0009e80000100a00 */
[----:B----4-:R-:W4:Y:S04]  /*94310*/  LDL.LU.64 R46, [R1+0x2f80] ;  /* 0x002f8000012e7983 */ /* 0x010f280000300a00 */
[----:B------:R-:W4:Y:S01]  /*94320*/  LDL.LU.64 R44, [R1+0x2f78] ;  /* 0x002f7800012c7983 */ /* 0x000f220000300a00 */
[C---:B------:R-:W-:Y:S11]  /*94330*/  HMMA.1688.F32.TF32 R248, R76.reuse, R30, R248 ;  /* 0x0000001e4cf8723c */ /* 0x040ff600000810f8 */
[----:B------:R-:W-:Y:S11]  /*94340*/  @!UPT UIADD3 URZ, URZ, URZ, URZ ;  /* 0x0000003f3f3ff290 */ /* 0x000ff6000fffe03f */
[----:B------:R-:W-:Y:S01]  /*94350*/  @!UPT UIADD3 URZ, URZ, URZ, URZ ;  /* 0x0000003f3f3ff290 */ /* 0x000fe2000fffe03f */
[----:B------:R-:W-:Y:S04]  /*94360*/  STL.64 [R1+0x1d0], R248 ;  /* 0x0001d0f801007387 */ /* 0x000fe80000100a00 */
[----:B------:R1:W-:Y:S02]  /*94370*/  STL.64 [R1+0x1d8], R250 ;  /* 0x0001d8fa01007387 */ /* 0x0003e40000100a00 */
[C---:B-1----:R-:W-:Y:S08]  /*94380*/  HMMA.1688.F32.TF32 R248, R76.reuse, R18, R124 ;  /* 0x000000124cf8723c */ /* 0x042ff0000008107c */
        /* <DEDUP_REMOVED lines=11> */
[C---:B------:R-:W-:Y:S08]  /*94440*/  HMMA.1688.F32.TF32 R112, R76.reuse, R6, R48 ;  /* 0x000000064c70723c */ /* 0x040ff00000081030 */
[C---:B------:R-:W-:Y:S08]  /*94450*/  HMMA.1688.F32.TF32 R48, R76.reuse, R106, R128 ;  /* 0x0000006a4c30723c */ /* 0x040ff00000081080 */
[C---:B----4-:R-:W-:Y:S11]  /*94460*/  HMMA.1688.F32.TF32 R44, R76.reuse, R10, R44 ;  /* 0x0000000a4c2c723c */ /* 0x050ff6000008102c */
[----:B------:R-:W-:Y:S11]  /*94470*/  @!UPT UIADD3 URZ, URZ, URZ, URZ ;  /* 0x0000003f3f3ff290 */ /* 0x000ff6000fffe03f */
[----:B------:R-:W-:Y:S01]  /*94480*/  @!UPT UIADD3 URZ, URZ, URZ, URZ ;  /* 0x0000003f3f3ff290 */ /* 0x000fe2000fffe03f */
[----:B------:R-:W-:Y:S04]  /*94490*/  STL.64 [R1+0x6f0], R44 ;  /* 0x0006f02c01007387 */ /* 0x000fe80000100a00 */
[----:B------:R1:W-:Y:S02]  /*944a0*/  STL.64 [R1+0x6f8], R46 ;  /* 0x0006f82e01007387 */ /* 0x0003e40000100a00 */
[C---:B-1----:R-:W-:Y:S11]  /*944b0*/  HMMA.1688.F32.TF32 R44, R76.reuse, R102, R132 ;  /* 0x000000664c2c723c */ /* 0x042ff60000081084 */
[----:B------:R-:W-:Y:S11]  /*944c0*/  @!UPT UIADD3 URZ, URZ, URZ, URZ ;  /* 0x0000003f3f3ff290 */ /* 0x000ff6000fffe03f */
[----:B------:R-:W-:Y:S02]  /*944d0*/  @!UPT UIADD3 URZ, URZ, URZ, URZ ;  /* 0x0000003f3f3ff290 */ /* 0x000fe4000fffe03f */
        /* <DEDUP_REMOVED lines=8> */
[----:B------:R1:W-:Y:S11]  /*94560*/  STL.64 [R1+0x868], R50 ;  /* 0x0008683201007387 */ /* 0x0003f60000100a00 */
[----:B------:R-:W-:-:S02]  /*94570*/  IMAD.MOV.U32 R96, RZ, RZ, R44 ;  /* 0x000000ffff607224 */ /* 0x000fc400078e002c */
[----:B------:R-:W-:Y:S02]  /*94580*/  IMAD.MOV.U32 R97, RZ, RZ, R45 ;  /* 0x000000ffff617224 */ /* 0x000fe400078e002d */
[----:B------:R-:W-:Y:S02]  /*94590*/  IMAD.MOV.U32 R88, RZ, RZ, R46 ;  /* 0x000000ffff587224 */ /* 0x000fe400078e002e */
[----:B------:R-:W-:Y:S02]  /*945a0*/  IMAD.MOV.U32 R89, RZ, RZ, R47 ;  /* 0x000000ffff597224 */ /* 0x000fe400078e002f */
[C---:B------:R-:W-:Y:S08]  /*945b0*/  HMMA.1688.F32.TF32 R44, R76.reuse, R94, R140 ;  /* 0x0000005e4c2c723c */ /* 0x040ff0000008108c */
[----:B-1----:R-:W-:Y:S01]  /*945c0*/  HMMA.1688.F32.TF32 R48, R76, R90, R144 ;  /* 0x0000005a4c30723c */ /* 0x002fe20000081090 */
[----:B------:R-:W-:Y:S04]  /*945d0*/  STL [R1+0x2d10], R100 ;  /* 0x002d106401007387 */ /* 0x000fe80000100800 */
[----:B------:R-:W-:Y:S04]  /*945e0*/  STL [R1+0x2d0c], R101 ;  /* 0x002d0c6501007387 */ /* 0x000fe80000100800 */
[----:B------:R1:W-:Y:S04]  /*945f0*/  STL [R1+0x2d08], R104 ;  /* 0x002d086801007387 */ /* 0x0003e80000100800 */
[----:B------:R4:W-:Y:S03]  /*94600*/  STL [R1+0x2d04], R105 ;  /* 0x002d046901007387 */ /* 0x0009e60000100800 */
[----:B------:R-:W-:Y:S01]  /*94610*/  IMAD.MOV.U32 R93, RZ, RZ, R47 ;  /* 0x000000ffff5d7224 */ /* 0x000fe200078e002f */
[----:B------:R-:W-:Y:S01]  /*94620*/  STL [R1+0x2d20], R89 ;  /* 0x002d205901007387 */ /* 0x000fe20000100800 */
[----:B------:R-:W-:-:S02]  /*94630*/  IMAD.MOV.U32 R92, RZ, RZ, R46 ;  /* 0x000000ffff5c7224 */ /* 0x000fc400078e002e */
[----:B-1----:R-:W-:Y:S01]  /*94640*/  IMAD.MOV.U32 R104, RZ, RZ, R44 ;  /* 0x000000ffff687224 */ /* 0x002fe200078e002c */
[----:B------:R-:W-:Y:S01]  /*94650*/  STL [R1+0x2d1c], R88 ;  /* 0x002d1c5801007387 */ /* 0x000fe20000100800 */
[----:B----4-:R-:W-:-:S03]  /*94660*/  IMAD.MOV.U32 R105, RZ, RZ, R45 ;  /* 0x000000ffff697224 */ /* 0x010fc600078e002d */
[----:B------:R-:W-:Y:S04]  /*94670*/  STL [R1+0x2d18], R97 ;  /* 0x002d186101007387 */ /* 0x000fe80000100800 */
[----:B------:R-:W-:Y:S04]  /*94680*/  STL [R1+0x2d14], R96 ;  /* 0x002d146001007387 */ /* 0x000fe80000100800 */
[----:B------:R-:W-:Y:S04]  /*94690*/  STL [R1+0x2d30], R93 ;  /* 0x002d305d01007387 */ /* 0x000fe80000100800 */
[----:B------:R-:W-:Y:S01]  /*946a0*/  STL [R1+0x2d2c], R92 ;  /* 0x002d2c5c01007387 */ /* 0x000fe20000100800 */
[----:B------:R-:W-:-:S03]  /*946b0*/  IMAD.MOV.U32 R112, RZ, RZ, R20 ;  /* 0x000000ffff707224 */ /* 0x000fc600078e0014 */
[----:B------:R-:W-:Y:S01]  /*946c0*/  STL [R1+0x2d28], R105 ;  /* 0x002d286901007387 */ /* 0x000fe20000100800 */
[----:B------:R-:W-:-:S03]  /*946d0*/  IMAD.MOV.U32 R113, RZ, RZ, R21 ;  /* 0x000000ffff717224 */ /* 0x000fc600078e0015 */
[----:B------:R-:W-:Y:S04]  /*946e0*/  STL [R1+0x2d24], R104 ;  /* 0x002d246801007387 */ /* 0x000fe80000100800 */
[----:B------:R1:W-:Y:S04]  /*946f0*/  STL.64 [R1+0x820], R48 ;  /* 0x0008203001007387 */ /* 0x0003e80000100a00 */
[----:B------:R4:W-:Y:S04]  /*94700*/  STL.64 [R1+0x828], R50 ;  /* 0x0008283201007387 */ /* 0x0009e80000100a00 */
        /* <DEDUP_REMOVED lines=28> */
[----:B------:R-:W-:Y:S01]  /*948d0*/  HMMA.1688.F32.TF32 R44, R76, R86, R148 ;  /* 0x000000564c2c723c */ /* 0x000fe20000081094 */
[----:B------:R-:W-:-:S02]  /*948e0*/  IMAD.MOV.U32 R114, RZ, RZ, R13 ;  /* 0x000000ffff727224 */ /* 0x000fc400078e000d */
[----:B------:R-:W-:Y:S11]  /*948f0*/  IMAD.MOV.U32 R115, RZ, RZ, R12 ;  /* 0x000000ffff737224 */ /* 0x000ff600078e000c */
[----:B------:R-:W-:Y:S10]  /*94900*/  @!UPT UIADD3 URZ, URZ, URZ, URZ ;  /* 0x0000003f3f3ff290 */ /* 0x000ff4000fffe03f */
[----:B------:R-:W-:Y:S02]  /*94910*/  IMAD.MOV.U32 R101, RZ, RZ, R47 ;  /* 0x000000ffff657224 */ /* 0x000fe400078e002f */
[----:B------:R-:W-:Y:S01]  /*94920*/  IMAD.MOV.U32 R100, RZ, RZ, R46 ;  /* 0x000000ffff647224 */ /* 0x000fe200078e002e */
[----:B------:R-:W-:Y:S01]  /*94930*/  LDS R47, [R252+0x10d880] ;  /* 0x10d88000fc2f7984 */ /* 0x000fe20000000800 */
[----:B------:R-:W-:Y:S02]  /*94940*/  IMAD.MOV.U32 R96, RZ, RZ, R45 ;  /* 0x000000ffff607224 */ /* 0x000fe400078e002d */
[----:B------:R-:W-:Y:S01]  /*94950*/  IMAD.MOV.U32 R97, RZ, RZ, R44 ;  /* 0x000000ffff617224 */ /* 0x000fe200078e002c */
[----:B------:R-:W-:Y:S04]  /*94960*/  STL [R1+0x2d40], R101 ;  /* 0x002d406501007387 */ /* 0x000fe80000100800 */
[----:B------:R-:W-:Y:S04]  /*94970*/  STL [R1+0x2d3c], R100 ;  /* 0x002d3c6401007387 */ /* 0x000fe80000100800 */
[----:B------:R-:W-:Y:S04]  /*94980*/  STL [R1+0x2d38], R96 ;  /* 0x002d386001007387 */ /* 0x000fe80000100800 */
[----:B------:R-:W-:Y:S04]  /*94990*/  STL [R1+0x2d34], R97 ;  /* 0x002d346101007387 */ /* 0x000fe80000100800 */
[----:B------:R-:W-:Y:S04]  /*949a0*/  LDS R44, [R3+0x10d080] ;  /* 0x10d08000032c7984 */ /* 0x000fe80000000800 */
[----:B------:R-:W-:Y:S04]  /*949b0*/  LDS R46, [R3+0x10d880] ;  /* 0x10d88000032e7984 */ /* 0x000fe80000000800 */
[----:B------:R-:W1:Y:S01]  /*949c0*/  LDS R45, [R252+0x10d080] ;  /* 0x10d08000fc2d7984 */ /* 0x000e620000000800 */
[C---:B--2---:R-:W-:Y:S11]  /*949d0*/  HMMA.1688.F32.TF32 R76, R80.reuse, R42, R132 ;  /* 0x0000002a504c723c */ /* 0x044ff60000081084 */
[----:B------:R-:W-:Y:S11]  /*949e0*/  @!UPT UIADD3 URZ, URZ, URZ, URZ ;  /* 0x0000003f3f3ff290 */ /* 0x000ff6000fffe03f */
[----:B------:R-:W-:Y:S02]  /*949f0*/  @!UPT UIADD3 URZ, URZ, URZ, URZ ;  /* 0x0000003f3f3ff290 */ /* 0x000fe4000fffe03f */
[----:B------:R-:W-:Y:S02]  /*94a00*/  IMAD.MOV.U32 R29, RZ, RZ, R76 ;  /* 0x000000ffff1d7224 */ /* 0x000fe400078e004c */
        /* <DEDUP_REMOVED lines=11> */
[----:B------:R-:W-:Y:S01]  /*94ac0*/  HMMA.1688.F32.TF32 R48, R80, R30, R248 ;  /* 0x0000001e5030723c */ /* 0x000fe200000810f8 */
[----:B------:R-:W-:-:S02]  /*94ad0*/  IMAD.MOV.U32 R118, RZ, RZ, R21 ;  /* 0x000000ffff767224 */ /* 0x000fc400078e0015 */
[----:B------:R-:W-:Y:S11]  /*94ae0*/  IMAD.MOV.U32 R119, RZ, RZ, R20 ;  /* 0x000000ffff777224 */ /* 0x000ff600078e0014 */
[----:B------:R-:W-:Y:S10]  /*94af0*/  @!UPT UIADD3 URZ, URZ, URZ, URZ ;  /* 0x0000003f3f3ff290 */ /* 0x000ff4000fffe03f */
[----:B------:R-:W-:Y:S01]  /*94b00*/  IMAD.MOV.U32 R25, RZ, RZ, R48 ;  /* 0x000000ffff197224 */ /* 0x000fe200078e0030 */
[----:B------:R-:W-:Y:S01]  /*94b10*/  MOV R24, R49 ;  /* 0x0000003100187202 */ /* 0x000fe20000000f00 */
[----:B------:R-:W-:Y:S02]  /*94b20*/  IMAD.MOV.U32 R21, RZ, RZ, R50 ;  /* 0x000000ffff157224 */ /* 0x000fe400078e0032 */
[----:B------:R-:W-:Y:S02]  /*94b30*/  IMAD.MOV.U32 R20, RZ, RZ, R51 ;  /* 0x000000ffff147224 */ /* 0x000fe400078e0033 */
[C---:B------:R-:W-:Y:S01]  /*94b40*/  HMMA.1688.F32.TF32 R48, R80.reuse, R18, R124 ;  /* 0x000000125030723c */ /* 0x040fe2000008107c */
[----:B------:R-:W-:Y:S04]  /*94b50*/  STL.64 [R1+0x80], R76 ;  /* 0x0000804c01007387 */ /* 0x000fe80000100a00 */
[----:B------:R2:W-:Y:S04]  /*94b60*/  STL.64 [R1+0x88], R78 ;  /* 0x0000884e01007387 */ /* 0x0005e80000100a00 */
[----:B------:R-:W-:Y:S01]  /*94b70*/  STL [R1+0x2dc8], R20 ;  /* 0x002dc81401007387 */ /* 0x000fe20000100800 */
[C---:B------:R-:W-:Y:S03]  /*94b80*/  HMMA.1688.F32.TF32 R120, R80.reuse, R22, R120 ;  /* 0x000000165078723c */ /* 0x040fe60000081078 */
[----:B------:R-:W-:Y:S04]  /*94b90*/  STL [R1+0x2dc4], R21 ;  /* 0x002dc41501007387 */ /* 0x000fe80000100800 */
[----:B------:R-:W-:Y:S01]  /*94ba0*/  STL [R1+0x2dc0], R24 ;  /* 0x002dc01801007387 */ /* 0x000fe20000100800 */
[C---:B--2---:R-:W-:Y:S03]  /*94bb0*/  HMMA.1688.F32.TF32 R76, R80.reuse, R14, R116 ;  /* 0x0000000e504c723c */ /* 0x044fe60000081074 */
[----:B------:R-:W-:Y:S04]  /*94bc0*/  STL [R1+0x2dbc], R25 ;  /* 0x002dbc1901007387 */ /* 0x000fe80000100800 */
[----:B------:R-:W-:Y:S04]  /*94bd0*/  STL.64 [R1+0x110], R48 ;  /* 0x0001103001007387 */ /* 0x000fe80000100a00 */
[----:B------:R2:W-:Y:S02]  /*94be0*/  STL.64 [R1+0x118], R50 ;  /* 0x0001183201007387 */ /* 0x0005e40000100a00 */
[----:B--2---:R-:W-:Y:S02]  /*94bf0*/  HMMA.1688.F32.TF32 R48, R80, R26, R112 ;  /* 0x0000001a5030723c */ /* 0x004fe40000081070 */
[----:B------:R-:W-:Y:S04]  /*94c00*/  STL.64 [R1+0x140], R120 ;  /* 0x0001407801007387 */ /* 0x000fe80000100a00 */
[----:B------:R-:W-:Y:S04]  /*94c10*/  STL.64 [R1+0x148], R122 ;  /* 0x0001487a01007387 */ /* 0x000fe80000100a00 */
[----:B------:R-:W-:Y:S04]  /*94c20*/  STL.64 [R1+0x2b0], R76 ;  /* 0x0002b04c01007387 */ /* 0x000fe80000100a00 */
[----:B------:R-:W-:Y:S09]  /*94c30*/  STL.64 [R1+0x2b8], R78 ;  /* 0x0002b84e01007387 */ /* 0x000ff20000100a00 */
[----:B------:R2:W-:Y:S01]  /*94c40*/  STL.64 [R1+0x370], R48 ;  /* 0x0003703001007387 */ /* 0x0005e20000100a00 */
[----:B------:R-:W-:-:S02]  /*94c50*/  IMAD.MOV.U32 R13, RZ, RZ, R50 ;  /* 0x000000ffff0d7224 */ /* 0x000fc400078e0032 */
[----:B------:R-:W-:Y:S02]  /*94c60*/  IMAD.MOV.U32 R12, RZ, RZ, R51 ;  /* 0x000000ffff0c7224 */ /* 0x000fe400078e0033 */
[C---:B--2---:R-:W-:Y:S08]  /*94c70*/  HMMA.1688.F32.TF32 R48, R80.reuse, R106, R152 ;  /* 0x0000006a5030723c */ /* 0x044ff00000081098 */
[C---:B------:R-:W-:Y:S08]  /*94c80*/  HMMA.1688.F32.TF32 R76, R80.reuse, R10, R52 ;  /* 0x0000000a504c723c */ /* 0x040ff00000081034 */
[----:B------:R-:W-:Y:S08]  /*94c90*/  HMMA.1688.F32.TF32 R52, R80, R6, R56 ;  /* 0x000000065034723c */ /* 0x000ff00000081038 */
[----:B------:R-:W-:-:S02]  /*94ca0*/  IMAD.MOV.U32 R105, RZ, RZ, R48 ;  /* 0x000000ffff697224 */ /* 0x000fc400078e0030 */
[----:B------:R-:W-:Y:S02]  /*94cb0*/  IMAD.MOV.U32 R104, RZ, RZ, R49 ;  /* 0x000000ffff687224 */ /* 0x000fe400078e0031 */
[----:B------:R-:W-:Y:S02]  /*94cc0*/  IMAD.MOV.U32 R89, RZ, RZ, R50 ;  /* 0x000000ffff597224 */ /* 0x000fe400078e0032 */
[----:B------:R-:W-:Y:S02]  /*94cd0*/  IMAD.MOV.U32 R88, RZ, RZ, R51 ;  /* 0x000000ffff587224 */ /* 0x000fe400078e0033 */
[----:B------:R-:W-:Y:S01]  /*94ce0*/  HMMA.1688.F32.TF32 R48, R80, R102, R156 ;  /* 0x000000665030723c */ /* 0x000fe2000008109c */
[----:B------:R-:W-:Y:S04]  /*94cf0*/  STL [R1+0x2da0], R12 ;  /* 0x002da00c01007387 */ /* 0x000fe80000100800 */
[----:B------:R-:W-:Y:S04]  /*94d00*/  STL [R1+0x2d9c], R13 ;  /* 0x002d9c0d01007387 */ /* 0x000fe80000100800 */
[----:B------:R-:W-:Y:S04]  /*94d10*/  STL.64 [R1+0x600], R76 ;  /* 0x0006004c01007387 */ /* 0x000fe80000100a00 */
[----:B------:R-:W-:Y:S04]  /*94d20*/  STL.64 [R1+0x608], R78 ;  /* 0x0006084e01007387 */ /* 0x000fe80000100a00 */
[----:B------:R-:W-:Y:S07]  /*94d30*/  STL.64 [R1+0x660], R52 ;  /* 0x0006603401007387 */ /* 0x000fee0000100a00 */
[----:B------:R-:W-:-:S02]  /*94d40*/  IMAD.MOV.U32 R96, RZ, RZ, R48 ;  /* 0x000000ffff607224 */ /* 0x000fc400078e0030 */
[----:B------:R-:W-:Y:S02]  /*94d50*/  IMAD.MOV.U32 R97, RZ, RZ, R49 ;  /* 0x000000ffff617224 */ /* 0x000fe400078e0031 */
[----:B------:R-:W-:Y:S02]  /*94d60*/  IMAD.MOV.U32 R93, RZ, RZ, R50 ;  /* 0x000000ffff5d7224 */ /* 0x000fe400078e0032 */
[----:B------:R-:W-:Y:S02]  /*94d70*/  IMAD.MOV.U32 R92, RZ, RZ, R51 ;  /* 0x000000ffff5c7224 */ /* 0x000fe400078e0033 */
[C---:B------:R-:W-:Y:S01]  /*94d80*/  HMMA.1688.F32.TF32 R48, R80.reuse, R94, R164 ;  /* 0x0000005e5030723c */ /* 0x040fe200000810a4 */
[----:B------:R2:W-:Y:S07]  /*94d90*/  STL.64 [R1+0x668], R54 ;  /* 0x0006683601007387 */ /* 0x0005ee0000100a00 */
[----:B--2---:R-:W-:Y:S01]  /*94da0*/  HMMA.1688.F32.TF32 R52, R80, R98, R160 ;  /* 0x000000625034723c */ /* 0x004fe200000810a0 */
[----:B------:R-:W-:Y:S04]  /*94db0*/  STL [R1+0x2d50], R88 ;  /* 0x002d505801007387 */ /* 0x000fe80000100800 */
[----:B------:R-:W-:Y:S04]  /*94dc0*/  STL [R1+0x2d4c], R89 ;  /* 0x002d4c5901007387 */ /* 0x000fe80000100800 */
[----:B------:R2:W-:Y:S07]  /*94dd0*/  STL [R1+0x2d48], R104 ;  /* 0x002d486801007387 */ /* 0x0005ee0000100800 */
[----:B------:R-:W-:Y:S01]  /*94de0*/  IMAD.MOV.U32 R100, RZ, RZ, R51 ;  /* 0x000000ffff647224 */ /* 0x000fe200078e0033 */
[----:B------:R3:W-:Y:S01]  /*94df0*/  STL [R1+0x2d44], R105 ;  /* 0x002d446901007387 */ /* 0x0007e20000100800 */
[----:B------:R-:W-:-:S03]  /*94e00*/  IMAD.MOV.U32 R101, RZ, RZ, R50 ;  /* 0x000000ffff657224 */ /* 0x000fc600078e0032 */
[----:B------:R-:W-:Y:S04]  /*94e10*/  STL [R1+0x2d60], R92 ;  /* 0x002d605c01007387 */ /* 0x000fe80000100800 */
[----:B------:R-:W-:Y:S01]  /*94e20*/  STL [R1+0x2d5c], R93 ;  /* 0x002d5c5d01007387 */ /* 0x000fe20000100800 */
[----:B--2---:R-:W-:Y:S02]  /*94e30*/  IMAD.MOV.U32 R104, RZ, RZ, R48 ;  /* 0x000000ffff687224 */ /* 0x004fe400078e0030 */
[----:B---3--:R-:W-:Y:S01]  /*94e40*/  IMAD.MOV.U32 R105, RZ, RZ, R49 ;  /* 0x000000ffff697224 */ /* 0x008fe200078e0031 */
[----:B------:R-:W-:Y:S04]  /*94e50*/  STL [R1+0x2d58], R97 ;  /* 0x002d586101007387 */ /* 0x000fe80000100800 */
[----:B------:R-:W-:Y:S04]  /*94e60*/  STL [R1+0x2d54], R96 ;  /* 0x002d546001007387 */ /* 0x000fe80000100800 */
[----:B------:R-:W-:Y:S04]  /*94e70*/  STL.64 [R1+0x7c0], R52 ;  /* 0x0007c03401007387 */ /* 0x000fe80000100a00 */
        /* <DEDUP_REMOVED lines=38> */
[----:B--2---:R-:W-:Y:S11]  /*950e0*/  HMMA.1688.F32.TF32 R52, R80, R86, R172 ;  /* 0x000000565034723c */ /* 0x004ff600000810ac */
[----:B------:R-:W-:Y:S05]  /*950f0*/  @!UPT UIADD3 URZ, URZ, URZ, URZ ;  /* 0x0000003f3f3ff290 */ /* 0x000fea000fffe03f */
        /* <DEDUP_REMOVED lines=9> */
[----:B------:R-:W-:Y:S04]  /*95190*/  STL.64 [R1+0x790], R52 ;  /* 0x0007903401007387 */ /* 0x000fe80000100a00 */
[----:B------:R3:W-:Y:S04]  /*951a0*/  STL.64 [R1+0x798], R54 ;  /* 0x0007983601007387 */ /* 0x0007e80000100a00 */
[----:B------:R-:W-:Y:S04]  /*951b0*/  LDS R48, [R0+0x10d100] ;  /* 0x10d1000000307984 */ /* 0x000fe80000000800 */
[----:B------:R-:W-:Y:S04]  /*951c0*/  LDS R50, [R0+0x10d900] ;  /* 0x10d9000000327984 */ /* 0x000fe80000000800 */
[----:B------:R-:W2:Y:S01]  /*951d0*/  LDS R49, [R2+0x10d100] ;  /* 0x10d1000002317984 */ /* 0x000ea20000000800 */
[C---:B-1----:R-:W-:Y:S08]  /*951e0*/  HMMA.1688.F32.TF32 R112, R44.reuse, R42, R112 ;  /* 0x0000002a2c70723c */ /* 0x042ff00000081070 */
[C---:B---3--:R-:W-:Y:S08]  /*951f0*/  HMMA.1688.F32.TF32 R52, R44.reuse, R34, R136 ;  /* 0x000000222c34723c */ /* 0x048ff00000081088 */
[C---:B----4-:R-:W-:Y:S08]  /*95200*/  HMMA.1688.F32.TF32 R116, R44.reuse, R38, R116 ;  /* 0x000000262c74723c */ /* 0x050ff00000081074 */
[----:B------:R-:W-:Y:S08]  /*95210*/  HMMA.1688.F32.TF32 R248, R44, R30, R248 ;  /* 0x0000001e2cf8723c */ /* 0x000ff000000810f8 */
[----:B------:R-:W-:-:S02]  /*95220*/  IMAD.MOV.U32 R20, RZ, RZ, R52 ;  /* 0x000000ffff147224 */ /* 0x000fc400078e0034 */
[----:B------:R-:W-:Y:S02]  /*95230*/  IMAD.MOV.U32 R21, RZ, RZ, R53 ;  /* 0x000000ffff157224 */ /* 0x000fe400078e0035 */
[----:B------:R-:W-:Y:S02]  /*95240*/  IMAD.MOV.U32 R24, RZ, RZ, R54 ;  /* 0x000000ffff187224 */ /* 0x000fe400078e0036 */
[----:B------:R-:W-:Y:S01]  /*95250*/  IMAD.MOV.U32 R25, RZ, RZ, R55 ;  /* 0x000000ffff197224 */ /* 0x000fe200078e0037 */
[C---:B------:R-:W-:Y:S08]  /*95260*/  HMMA.1688.F32.TF32 R76, R44.reuse, R18, R132 ;  /* 0x000000122c4c723c */ /* 0x040ff00000081084 */
        /* <DEDUP_REMOVED lines=22> */
[C---:B------:R-:W-:Y:S01]  /*953d0*/  HMMA.1688.F32.TF32 R52, R44.reuse, R10, R60 ;  /* 0x0000000a2c34723c */ /* 0x040fe2000008103c */
[----:B------:R-:W-:Y:S04]  /*953e0*/  STL [R1+0x2da8], R13 ;  /* 0x002da80d01007387 */ /* 0x000fe80000100800 */
[----:B------:R-:W-:Y:S04]  /*953f0*/  STL [R1+0x2da4], R12 ;  /* 0x002da40c01007387 */ /* 0x000fe80000100800 */
[----:B------:R-:W-:Y:S11]  /*95400*/  STL [R1+0x2db8], R4 ;  /* 0x002db80401007387 */ /* 0x000ff60000100800 */
[----:B------:R-:W-:Y:S04]  /*95410*/  @!UPT UIADD3 URZ, URZ, URZ, URZ ;  /* 0x0000003f3f3ff290 */ /* 0x000fe8000fffe03f */
[----:B------:R-:W-:Y:S02]  /*95420*/  IMAD.MOV.U32 R89, RZ, RZ, R52 ;  /* 0x000000ffff597224 */ /* 0x000fe400078e0034 */
[----:B------:R-:W-:Y:S02]  /*95430*/  IMAD.MOV.U32 R88, RZ, RZ, R53 ;  /* 0x000000ffff587224 */ /* 0x000fe400078e0035 */
[----:B------:R-:W-:Y:S02]  /*95440*/  IMAD.MOV.U32 R96, RZ, RZ, R54 ;  /* 0x000000ffff607224 */ /* 0x000fe400078e0036 */
[----:B------:R-:W-:Y:S02]  /*95450*/  IMAD.MOV.U32 R97, RZ, RZ, R55 ;  /* 0x000000ffff617224 */ /* 0x000fe400078e0037 */
[C---:B------:R-:W-:Y:S01]  /*95460*/  HMMA.1688.F32.TF32 R52, R44.reuse, R6, R64 ;  /* 0x000000062c34723c */ /* 0x040fe20000081040 */
        /* <DEDUP_REMOVED lines=8> */
[----:B------:R-:W-:Y:S04]  /*954f0*/  STL.64 [R1+0x1a0], R52 ;  /* 0x0001a03401007387 */ /* 0x000fe80000100a00 */
[----:B------:R1:W-:Y:S04]  /*95500*/  STL.64 [R1+0x1a8], R54 ;  /* 0x0001a83601007387 */ /* 0x0003e80000100a00 */
        /* <DEDUP_REMOVED lines=21> */
[C---:B-1----:R-:W-:Y:S03]  /*95660*/  HMMA.1688.F32.TF32 R52, R44.reuse, R106, R176 ;  /* 0x0000006a2c34723c */ /* 0x042fe600000810b0 */
[----:B------:R-:W3:Y:S04]  /*95670*/  LDL.LU R134, [R1+0x2a8] ;  /* 0x0002a80001867983 */ /* 0x000ee80000300800 */
[----:B------:R-:W3:Y:S04]  /*95680*/  LDL.LU R135, [R1+0x2ac] ;  /* 0x0002ac0001877983 */ /* 0x000ee80000300800 */
[----:B------:R-:W3:Y:S04]  /*95690*/  LDL.LU R128, [R1+0x160] ;  /* 0x0001600001807983 */ /* 0x000ee80000300800 */
[----:B------:R-:W3:Y:S04]  /*956a0*/  LDL.LU R129, [R1+0x164] ;  /* 0x0001640001817983 */ /* 0x000ee80000300800 */
[----:B------:R-:W3:Y:S04]  /*956b0*/  LDL.LU R130, [R1+0x168] ;  /* 0x0001680001827983 */ /* 0x000ee80000300800 */
[----:B------:R-:W3:Y:S04]  /*956c0*/  LDL.LU R131, [R1+0x16c] ;  /* 0x00016c0001837983 */ /* 0x000ee80000300800 */
[----:B------:R-:W3:Y:S04]  /*956d0*/  LDL.LU R124, [R1+0xf0] ;  /* 0x0000f000017c7983 */ /* 0x000ee80000300800 */
[----:B------:R-:W-:Y:S04]  /*956e0*/  STL.64 [R1+0x760], R52 ;  /* 0x0007603401007387 */ /* 0x000fe80000100a00 */
[----:B------:R1:W-:Y:S04]  /*956f0*/  STL.64 [R1+0x768], R54 ;  /* 0x0007683601007387 */ /* 0x0003e80000100a00 */
[----:B------:R-:W3:Y:S04]  /*95700*/  LDL.LU R125, [R1+0xf4] ;  /* 0x0000f400017d7983 */ /* 0x000ee80000300800 */
[----:B------:R-:W3:Y:S04]  /*95710*/  LDL.LU R126, [R1+0xf8] ;  /* 0x0000f800017e7983 */ /* 0x000ee80000300800 */
[----:B------:R-:W3:Y:S01]  /*95720*/  LDL.LU R127, [R1+0xfc] ;  /* 0x0000fc00017f7983 */ /* 0x000ee20000300800 */
[C---:B------:R-:W-:Y:S08]  /*95730*/  HMMA.1688.F32.TF32 R56, R44.reuse, R102, R180 ;  /* 0x000000662c38723c */ /* 0x040ff000000810b4 */
[C---:B-1----:R-:W-:Y:S08]  /*95740*/  HMMA.1688.F32.TF32 R52, R44.reuse, R98, R184 ;  /* 0x000000622c34723c */ /* 0x042ff000000810b8 */
[C---:B------:R-:W-:Y:S07]  /*95750*/  HMMA.1688.F32.TF32 R60, R44.reuse, R94, R188 ;  /* 0x0000005e2c3c723c */ /* 0x040fee00000810bc */
[----:B------:R-:W-:Y:S04]  /*95760*/  STL.64 [R1+0x750], R56 ;  /* 0x0007503801007387 */ /* 0x000fe80000100a00 */
[----:B------:R1:W-:Y:S04]  /*95770*/  STL.64 [R1+0x758], R58 ;  /* 0x0007583a01007387 */ /* 0x0003e80000100a00 */
[----:B------:R-:W-:Y:S04]  /*95780*/  STL.64 [R1+0x740], R52 ;  /* 0x0007403401007387 */ /* 0x000fe80000100a00 */
[----:B------:R2:W-:Y:S01]  /*95790*/  STL.64 [R1+0x748], R54 ;  /* 0x0007483601007387 */ /* 0x0005e20000100a00 */
[C---:B-1----:R-:W-:Y:S08]  /*957a0*/  HMMA.1688.F32.TF32 R56, R44.reuse, R90, R192 ;  /* 0x0000005a2c38723c */ /* 0x042ff000000810c0 */
[----:B--2---:R-:W-:Y:S01]  /*957b0*/  HMMA.1688.F32.TF32 R52, R44, R86, R196 ;  /* 0x000000562c34723c */ /* 0x004fe200000810c4 */
[----:B------:R-:W-:Y:S04]  /*957c0*/  STL.64 [R1+0x730], R60 ;  /* 0x0007303c01007387 */ /* 0x000fe80000100a00 */
[----:B------:R1:W-:Y:S04]  /*957d0*/  STL.64 [R1+0x738], R62 ;  /* 0x0007383e01007387 */ /* 0x0003e80000100a00 */
[----:B------:R-:W-:Y:S04]  /*957e0*/  LDS R44, [R3+0x10d100] ;  /* 0x10d10000032c7984 */ /* 0x000fe80000000800 */
[----:B------:R-:W-:Y:S04]  /*957f0*/  LDS R46, [R3+0x10d900] ;  /* 0x10d90000032e7984 */ /* 0x000fe80000000800 */
[----:B------:R-:W-:Y:S04]  /*95800*/  STL.64 [R1+0x720], R56 ;  /* 0x0007203801007387 */ /* 0x000fe80000100a00 */
[----:B------:R-:W-:Y:S04]  /*95810*/  STL.64 [R1+0x728], R58 ;  /* 0x0007283a01007387 */ /* 0x000fe80000100a00 */
[----:B------:R-:W-:Y:S04]  /*95820*/  STL.64 [R1+0x700], R52 ;  /* 0x0007003401007387 */ /* 0x000fe80000100a00 */
[----:B------:R2:W-:Y:S01]  /*95830*/  STL.64 [R1+0x708], R54 ;  /* 0x0007083601007387 */ /* 0x0005e20000100a00 */
[----:B-1----:R-:W-:Y:S03]  /*95840*/  HMMA.1688.F32.TF32 R60, R48, R10, R68 ;  /* 0x0000000a303c723c */ /* 0x002fe60000081044 */
[----:B------:R-:W-:Y:S04]  /*95850*/  LDS R45, [R252+0x10d100] ;  /* 0x10d10000fc2d7984 */ /* 0x000fe80000000800 */
[----:B------:R-:W1:Y:S01]  /*95860*/  LDS R47, [R252+0x10d900] ;  /* 0x10d90000fc2f7984 */ /* 0x000e620000000800 */
        /* <DEDUP_REMOVED lines=12> */
[C---:B----4-:R-:W-:Y:S08]  /*95930*/  HMMA.1688.F32.TF32 R152, R48.reuse, R38, R144 ;  /* 0x000000263098723c */ /* 0x050ff00000081090 */
[C---:B---3--:R-:W-:Y:S08]  /*95940*/  HMMA.1688.F32.TF32 R64, R48.reuse, R42, R148 ;  /* 0x0000002a3040723c */ /* 0x048ff00000081094 */
[C---:B------:R-:W-:Y:S08]  /*95950*/  HMMA.1688.F32.TF32 R140, R48.reuse, R34, R140 ;  /* 0x00000022308c723c */ /* 0x040ff0000008108c */
[C---:B------:R-:W-:Y:S08]  /*95960*/  HMMA.1688.F32.TF32 R144, R48.reuse, R30, R136 ;  /* 0x0000001e3090723c */ /* 0x040ff00000081088 */
[C---:B--2---:R-:W-:Y:S08]  /*95970*/  HMMA.1688.F32.TF32 R52, R48.reuse, R14, R128 ;  /* 0x0000000e3034723c */ /* 0x044ff00000081080 */
[C---:B------:R-:W-:Y:S01]  /*95980*/  HMMA.1688.F32.TF32 R148, R48.reuse, R18, R132 ;  /* 0x000000123094723c */ /* 0x040fe20000081084 */
[----:B------:R-:W-:Y:S11]  /*95990*/  STL.64 [R1+0x2e18], R66 ;  /* 0x002e184201007387 */ /* 0x000ff60000100a00 */
[----:B------:R-:W-:Y:S04]  /*959a0*/  @!UPT UIADD3 URZ, URZ, URZ, URZ ;  /* 0x0000003f3f3ff290 */ /* 0x000fe8000fffe03f */
        /* <DEDUP_REMOVED lines=15> */
[----:B------:R-:W1:Y:S04]  /*95aa0*/  LDL.LU R132, [R1+0x230] ;  /* 0x0002300001847983 */ /* 0x000e680000300800 */
[----:B------:R-:W1:Y:S04]  /*95ab0*/  LDL.LU R133, [R1+0x234] ;  /* 0x0002340001857983 */ /* 0x000e680000300800 */
[----:B------:R-:W1:Y:S04]  /*95ac0*/  LDL.LU R134, [R1+0x238] ;  /* 0x0002380001867983 */ /* 0x000e680000300800 */
[----:B------:R-:W1:Y:S04]  /*95ad0*/  LDL.LU R135, [R1+0x23c] ;  /* 0x00023c0001877983 */ /* 0x000e680000300800 */
[----:B------:R-:W4:Y:S04]  /*95ae0*/  LDL.LU R136, [R1+0x270] ;  /* 0x0002700001887983 */ /* 0x000f280000300800 */
[----:B------:R-:W4:Y:S01]  /*95af0*/  LDL.LU R137, [R1+0x274] ;  /* 0x0002740001897983 */ /* 0x000f220000300800 */
[----:B------:R-:W-:-:S03]  /*95b00*/  IMAD.MOV.U32 R4, RZ, RZ, R54 ;  /* 0x000000ffff047224 */ /* 0x000fc600078e0036 */
[----:B------:R-:W4:Y:S01]  /*95b10*/  LDL.LU R138, [R1+0x278] ;  /* 0x00027800018a7983 */ /* 0x000f220000300800 */
[----:B------:R-:W-:-:S03]  /*95b20*/  IMAD.MOV.U32 R5, RZ, RZ, R55 ;  /* 0x000000ffff057224 */ /* 0x000fc600078e0037 */
[----:B------:R-:W4:Y:S04]  /*95b30*/  LDL.LU R139, [R1+0x27c] ;  /* 0x00027c00018b7983 */ /* 0x000f280000300800 */
[----:B--2---:R-:W1:Y:S04]  /*95b40*/  LDL.LU R52, [R1+0x390] ;  /* 0x0003900001347983 */ /* 0x004e680000300800 */
[----:B------:R-:W1:Y:S04]  /*95b50*/  LDL.LU R53, [R1+0x394] ;  /* 0x0003940001357983 */ /* 0x000e680000300800 */
[----:B------:R-:W1:Y:S04]  /*95b60*/  LDL.LU R54, [R1+0x398] ;  /* 0x0003980001367983 */ /* 0x000e680000300800 */
[----:B------:R-:W1:Y:S04]  /*95b70*/  LDL.LU R55, [R1+0x39c] ;  /* 0x00039c0001377983 */ /* 0x000e680000300800 */
        /* <DEDUP_REMOVED lines=29> */
[----:B------:R-:W-:-:S02]  /*95d50*/  IMAD.MOV.U32 R96, RZ, RZ, R60 ;  /* 0x000000ffff607224 */ /* 0x000fc400078e003c */
[----:B------:R-:W-:Y:S02]  /*95d60*/  IMAD.MOV.U32 R97, RZ, RZ, R61 ;  /* 0x000000ffff617224 */ /* 0x000fe400078e003d */
[C---:B---3--:R-:W-:Y:S08]  /*95d70*/  HMMA.1688.F32.TF32 R60, R48.reuse, R6, R72 ;  /* 0x00000006303c723c */ /* 0x048ff00000081048 */
[C---:B------:R-:W-:Y:S08]  /*95d80*/  HMMA.1688.F32.TF32 R68, R48.reuse, R106, R200 ;  /* 0x0000006a3044723c */ /* 0x040ff000000810c8 */
[----:B------:R-:W-:Y:S07]  /*95d90*/  HMMA.1688.F32.TF32 R64, R48, R102, R204 ;  /* 0x000000663040723c */ /* 0x000fee00000810cc */
[----:B------:R3:W-:Y:S01]  /*95da0*/  STL.64 [R1+0xd0], R60 ;  /* 0x0000d03c01007387 */ /* 0x0007e20000100a00 */
[----:B------:R-:W-:-:S02]  /*95db0*/  IMAD.MOV.U32 R88, RZ, RZ, R62 ;  /* 0x000000ffff587224 */ /* 0x000fc400078e003e */
[----:B------:R-:W-:Y:S02]  /*95dc0*/  IMAD.MOV.U32 R89, RZ, RZ, R63 ;  /* 0x000000ffff597224 */ /* 0x000fe400078e003f */
[C---:B---3--:R-:W-:Y:S03]  /*95dd0*/  HMMA.1688.F32.TF32 R60, R48.reuse, R98, R208 ;  /* 0x00000062303c723c */ /* 0x048fe600000810d0 */
[----:B------:R-:W-:Y:S04]  /*95de0*/  STL.64 [R1+0x6c0], R68 ;  /* 0x0006c04401007387 */ /* 0x000fe80000100a00 */
[----:B------:R3:W-:Y:S04]  /*95df0*/  STL.64 [R1+0x6c8], R70 ;  /* 0x0006c84601007387 */ /* 0x0007e80000100a00 */
[----:B------:R-:W-:Y:S04]  /*95e00*/  STL.64 [R1+0x6b0], R64 ;  /* 0x0006b04001007387 */ /* 0x000fe80000100a00 */
[----:B------:R3:W-:Y:S02]  /*95e10*/  STL.64 [R1+0x6b8], R66 ;  /* 0x0006b84201007387 */ /* 0x0007e40000100a00 */
[C---:B---3--:R-:W-:Y:S06]  /*95e20*/  HMMA.1688.F32.TF32 R68, R48.reuse, R94, R212 ;  /* 0x0000005e3044723c */ /* 0x048fec00000810d4 */
[----:B------:R-:W-:Y:S02]  /*95e30*/  STL.64 [R1+0x6a0], R60 ;  /* 0x0006a03c01007387 */ /* 0x000fe40000100a00 */
[C---:B------:R-:W-:Y:S02]  /*95e40*/  HMMA.1688.F32.TF32 R64, R48.reuse, R90, R216 ;  /* 0x0000005a3040723c */ /* 0x040fe400000810d8 */
[----:B------:R3:W-:Y:S06]  /*95e50*/  STL.64 [R1+0x6a8], R62 ;  /* 0x0006a83e01007387 */ /* 0x0007ec0000100a00 */
[----:B---3--:R-:W-:Y:S07]  /*95e60*/  HMMA.1688.F32.TF32 R60, R48, R86, R220 ;  /* 0x00000056303c723c */ /* 0x008fee00000810dc */
[----:B------:R-:W-:Y:S04]  /*95e70*/  STL.64 [R1+0x690], R68 ;  /* 0x0006904401007387 */ /* 0x000fe80000100a00 */
[----:B------:R-:W-:Y:S04]  /*95e80*/  STL.64 [R1+0x698], R70 ;  /* 0x0006984601007387 */ /* 0x000fe80000100a00 */
[----:B------:R-:W-:Y:S04]  /*95e90*/  STL.64 [R1+0x680], R64 ;  /* 0x0006804001007387 */ /* 0x000fe80000100a00 */
[----:B------:R-:W-:Y:S04]  /*95ea0*/  STL.64 [R1+0x688], R66 ;  /* 0x0006884201007387 */ /* 0x000fe80000100a00 */
[----:B------:R3:W-:Y:S04]  /*95eb0*/  STL.64 [R1+0x650], R60 ;  /* 0x0006503c01007387 */ /* 0x0007e80000100a00 */
[----:B------:R3:W-:Y:S01]  /*95ec0*/  STL.64 [R1+0x658], R62 ;  /* 0x0006583e01007387 */ /* 0x0007e20000100a00 */
[----:B------:R-:W-:-:S02]  /*95ed0*/  IMAD.MOV.U32 R76, RZ, RZ, R232 ;  /* 0x000000ffff4c7224 */ /* 0x000fc400078e00e8 */
[----:B------:R-:W-:Y:S02]  /*95ee0*/  IMAD.MOV.U32 R77, RZ, RZ, R233 ;  /* 0x000000ffff4d7224 */ /* 0x000fe400078e00e9 */
[----:B------:R-:W-:Y:S02]  /*95ef0*/  IMAD.MOV.U32 R78, RZ, RZ, R234 ;  /* 0x000000ffff4e7224 */ /* 0x000fe400078e00ea */
[----:B------:R-:W-:Y:S02]  /*95f00*/  IMAD.MOV.U32 R79, RZ, RZ, R228 ;  /* 0x000000ffff4f7224 */ /* 0x000fe400078e00e4 */
[----:B---3--:R-:W-:Y:S02]  /*95f10*/  IMAD.MOV.U32 R60, RZ, RZ, R229 ;  /* 0x000000ffff3c7224 */ /* 0x008fe400078e00e5 */
[----:B------:R-:W-:Y:S02]  /*95f20*/  IMAD.MOV.U32 R61, RZ, RZ, R230 ;  /* 0x000000ffff3d7224 */ /* 0x000fe400078e00e6 */
[----:B------:R-:W-:Y:S01]  /*95f30*/  IMAD.MOV.U32 R62, RZ, RZ, R231 ;  /* 0x000000ffff3e7224 */ /* 0x000fe200078e00e7 */
[C---:B-1----:R-:W-:Y:S08]  /*95f40*/  HMMA.1688.F32.TF32 R72, R44.reuse, R22, R52 ;  /* 0x000000162c48723c */ /* 0x042ff00000081034 */
[C---:B------:R-:W-:Y:S08]  /*95f50*/  HMMA.1688.F32.TF32 R52, R44.reuse, R10, R132 ;  /* 0x0000000a2c34723c */ /* 0x040ff00000081084 */
[C---:B--2---:R-:W-:Y:S01]  /*95f60*/  HMMA.1688.F32.TF32 R176, R44.reuse, R18, R56 ;  /* 0x000000122cb0723c */ /* 0x044fe20000081038 */
[----:B------:R-:W2:Y:S04]  /*95f70*/  LDL.LU R56, [R1+0x630] ;  /* 0x0006300001387983 */ /* 0x000ea80000300800 */
[----:B------:R-:W2:Y:S04]  /*95f80*/  LDL.LU R57, [R1+0x634] ;  /* 0x0006340001397983 */ /* 0x000ea80000300800 */
[----:B------:R-:W2:Y:S04]  /*95f90*/  LDL.LU R58, [R1+0x638] ;  /* 0x00063800013a7983 */ /* 0x000ea80000300800 */
[----:B------:R-:W2:Y:S01]  /*95fa0*/  LDL.LU R59, [R1+0x63c] ;  /* 0x00063c00013b7983 */ /* 0x000ea20000300800 */
[C---:B----4-:R-:W-:Y:S08]  /*95fb0*/  HMMA.1688.F32.TF32 R68, R44.reuse, R42, R168 ;  /* 0x0000002a2c44723c */ /* 0x050ff000000810a8 */
[----:B------:R-:W-:Y:S01]  /*95fc0*/  HMMA.1688.F32.TF32 R192, R44, R38, R164 ;  /* 0x000000262cc0723c */ /* 0x000fe200000810a4 */
        /* <DEDUP_REMOVED lines=27> */
[----:B------:R-:W-:Y:S02]  /*96180*/  IMAD.MOV.U32 R84, RZ, RZ, R54 ;  /* 0x000000ffff547224 */ /* 0x000fe400078e0036 */
[----:B------:R-:W-:Y:S01]  /*96190*/  IMAD.MOV.U32 R101, RZ, RZ, R55 ;  /* 0x000000ffff657224 */ /* 0x000fe200078e0037 */
[----:B------:R-:W2:Y:S01]  /*961a0*/  LDL.LU R133, [R1+0x2c4] ;  /* 0x0002c40001857983 */ /* 0x000ea20000300800 */
[C---:B------:R-:W-:Y:S03]  /*961b0*/  HMMA.1688.F32.TF32 R52, R44.reuse, R6, R128 ;  /* 0x000000062c34723c */ /* 0x040fe60000081080 */
        /* <DEDUP_REMOVED lines=53> */
[----:B------:R-:W-:Y:S03]  /*96510*/  HMMA.1688.F32.TF32 R120, R48, R22, R120 ;  /* 0x000000163078723c */ /* 0x000fe60000081078 */
[----:B------:R-:W-:Y:S04]  /*96520*/  LDS R48, [R0+0x10d180] ;  /* 0x10d1800000307984 */ /* 0x000fe80000000800 */
[----:B------:R-:W-:Y:S04]  /*96530*/  LDS R50, [R0+0x10d980] ;  /* 0x10d9800000327984 */ /* 0x000fe80000000800 */
[----:B------:R-:W-:Y:S04]  /*96540*/  LDS R49, [R2+0x10d180] ;  /* 0x10d1800002317984 */ /* 0x000fe80000000800 */
[----:B------:R-:W1:Y:S01]  /*96550*/  LDS R51, [R2+0x10d980] ;  /* 0x10d9800002337984 */ /* 0x000e620000000800 */
        /* <DEDUP_REMOVED lines=8> */
[C---:B------:R-:W-:Y:S08]  /*965e0*/  HMMA.1688.F32.TF32 R156, R44.reuse, R34, R156 ;  /* 0x000000222c9c723c */ /* 0x040ff0000008109c */
[----:B------:R-:W-:Y:S08]  /*965f0*/  HMMA.1688.F32.TF32 R124, R44, R14, R124 ;  /* 0x0000000e2c7c723c */ /* 0x000ff0000008107c */
[----:B-1----:R-:W-:Y:S08]  /*96600*/  HMMA.1688.F32.TF32 R60, R48, R102, R60 ;  /* 0x00000066303c723c */ /* 0x002ff0000008103c */
        /* <DEDUP_REMOVED lines=14> */
[C---:B------:R-:W-:Y:S08]  /*966f0*/  HMMA.1688.F32.TF32 R44, R48.reuse, R98, R76 ;  /* 0x00000062302c723c */ /* 0x040ff0000008104c */
[C---:B-1----:R-:W-:Y:S08]  /*96700*/  HMMA.1688.F32.TF32 R204, R48.reuse, R30, R64 ;  /* 0x0000001e30cc723c */ /* 0x042ff00000081040 */
[C---:B------:R-:W-:Y:S01]  /*96710*/  HMMA.1688.F32.TF32 R64, R48.reuse, R106, R180 ;  /* 0x0000006a3040723c */ /* 0x040fe200000810b4 */
[----:B------:R-:W-:Y:S01]  /*96720*/  IMAD.MOV.U32 R243, RZ, RZ, R148 ;  /* 0x000000fffff37224 */ /* 0x000fe200078e0094 */
[----:B------:R-:W-:Y:S04]  /*96730*/  STL.64 [R1+0x5b0], R200 ;  /* 0x0005b0c801007387 */ /* 0x000fe80000100a00 */
[----:B------:R-:W-:Y:S04]  /*96740*/  STL.64 [R1+0x5b8], R202 ;  /* 0x0005b8ca01007387 */ /* 0x000fe80000100a00 */
[----:B------:R-:W-:Y:S11]  /*96750*/  STL [R1+0x2cc0], R243 ;  /* 0x002cc0f301007387 */ /* 0x000ff60000100800 */
[----:B------:R-:W-:Y:S02]  /*96760*/  @!UPT UIADD3 URZ, URZ, URZ, URZ ;  /* 0x0000003f3f3ff290 */ /* 0x000fe4000fffe03f */
        /* <DEDUP_REMOVED lines=9> */
[----:B------:R-:W-:-:S06]  /*96800*/  IMAD.MOV.U32 R244, RZ, RZ, R41 ;  /* 0x000000fffff47224 */ /* 0x000fcc00078e0029 */
[----:B------:R-:W-:Y:S04]  /*96810*/  STL.64 [R1+0x510], R64 ;  /* 0x0005104001007387 */ /* 0x000fe80000100a00 */
[----:B------:R1:W-:Y:S04]  /*96820*/  STL.64 [R1+0x518], R66 ;  /* 0x0005184201007387 */ /* 0x0003e80000100a00 */
[----:B------:R-:W-:Y:S01]  /*96830*/  STL.64 [R1+0x500], R60 ;  /* 0x0005003c01007387 */ /* 0x000fe20000100a00 */
[----:B------:R-:W-:-:S03]  /*96840*/  IMAD.MOV.U32 R245, RZ, RZ, R40 ;  /* 0x000000fffff57224 */ /* 0x000fc600078e0028 */
[----:B------:R-:W-:Y:S01]  /*96850*/  STL.64 [R1+0x508], R62 ;  /* 0x0005083e01007387 */ /* 0x000fe20000100a00 */
[----:B------:R-:W-:Y:S02]  /*96860*/  IMAD.MOV.U32 R246, RZ, RZ, R37 ;  /* 0x000000fffff67224 */ /* 0x000fe400078e0025 */
[----:B------:R-:W-:Y:S01]  /*96870*/  IMAD.MOV.U32 R247, RZ, RZ, R36 ;  /* 0x000000fffff77224 */ /* 0x000fe200078e0024 */
[----:B------:R-:W-:Y:S01]  /*96880*/  HMMA.1688.F32.TF32 R200, R48, R34, R152 ;  /* 0x0000002230c8723c */ /* 0x000fe20000081098 */
[----:B------:R-:W-:Y:S04]  /*96890*/  STL.64 [R1+0x360], R44 ;  /* 0x0003602c01007387 */ /* 0x000fe80000100a00 */
[----:B------:R-:W-:Y:S01]  /*968a0*/  STL.64 [R1+0x368], R46 ;  /* 0x0003682e01007387 */ /* 0x000fe20000100a00 */
[----:B------:R-:W-:-:S03]  /*968b0*/  IMAD.MOV.U32 R112, RZ, RZ, R29 ;  /* 0x000000ffff707224 */ /* 0x000fc600078e001d */
[----:B------:R-:W2:Y:S01]  /*968c0*/  LDL.LU R41, [R1+0x2f1c] ;  /* 0x002f1c0001297983 */ /* 0x000ea20000300800 */
[----:B------:R-:W-:-:S03]  /*968d0*/  IMAD.MOV.U32 R113, RZ, RZ, R33 ;  /* 0x000000ffff717224 */ /* 0x000fc600078e0021 */
[----:B------:R-:W3:Y:S04]  /*968e0*/  LDL.LU R40, [R1+0x2f18] ;  /* 0x002f180001287983 */ /* 0x000ee80000300800 */
[----:B------:R-:W3:Y:S04]  /*968f0*/  LDL.LU R37, [R1+0x2f14] ;  /* 0x002f140001257983 */ /* 0x000ee80000300800 */
[----:B------:R-:W3:Y:S04]  /*96900*/  LDL.LU R36, [R1+0x2f10] ;  /* 0x002f100001247983 */ /* 0x000ee80000300800 */
[----:B------:R-:W3:Y:S04]  /*96910*/  LDL.LU R29, [R1+0x2f0c] ;  /* 0x002f0c00011d7983 */ /* 0x000ee80000300800 */
[----:B------:R-:W3:Y:S01]  /*96920*/  LDL.LU R33, [R1+0x2f08] ;  /* 0x002f080001217983 */ /* 0x000ee20000300800 */
[----:B------:R-:W-:-:S02]  /*96930*/  IMAD.MOV.U32 R114, RZ, RZ, R32 ;  /* 0x000000ffff727224 */ /* 0x000fc400078e0020 */
[----:B------:R-:W-:Y:S01]  /*96940*/  IMAD.MOV.U32 R115, RZ, RZ, R28 ;  /* 0x000000ffff737224 */ /* 0x000fe200078e001c */
[----:B------:R-:W3:Y:S01]  /*96950*/  LDL.LU R32, [R1+0x2f04] ;  /* 0x002f040001207983 */ /* 0x000ee20000300800 */
[----:B------:R-:W-:-:S03]  /*96960*/  IMAD.MOV.U32 R250, RZ, RZ, R16 ;  /* 0x000000fffffa7224 */ /* 0x000fc600078e0010 */
[----:B------:R-:W1:Y:S01]  /*96970*/  LDL.LU R28, [R1+0x2f00] ;  /* 0x002f0000011c7983 */ /* 0x000e620000300800 */
[----:B------:R-:W-:Y:S01]  /*96980*/  IMAD.MOV.U32 R251, RZ, RZ, R17 ;  /* 0x000000fffffb7224 */ /* 0x000fe200078e0011 */
[C---:B------:R-:W-:Y:S08]  /*96990*/  HMMA.1688.F32.TF32 R216, R48.reuse, R38, R140 ;  /* 0x0000002630d8723c */ /* 0x040ff0000008108c */
[----:B------:R-:W-:Y:S01]  /*969a0*/  HMMA.1688.F32.TF32 R224, R48, R42, R144 ;  /* 0x0000002a30e0723c */ /* 0x000fe20000081090 */
[----:B------:R-:W-:Y:S01]  /*969b0*/  IMAD.MOV.U32 R242, RZ, RZ, R149 ;  /* 0x000000fffff27224 */ /* 0x000fe200078e0095 */
[----:B------:R-:W-:Y:S01]  /*969c0*/  LDS R44, [R3+0x10e000] ;  /* 0x10e00000032c7984 */ /* 0x000fe20000000800 */
[----:B------:R-:W-:-:S02]  /*969d0*/  IMAD.MOV.U32 R241, RZ, RZ, R150 ;  /* 0x000000fffff17224 */ /* 0x000fc400078e0096 */
[----:B------:R-:W-:Y:S01]  /*969e0*/  IMAD.MOV.U32 R240, RZ, RZ, R151 ;  /* 0x000000fffff07224 */ /* 0x000fe200078e0097 */
[----:B------:R-:W-:Y:S02]  /*969f0*/  LDS R46, [R3+0x10e800] ;  /* 0x10e80000032e7984 */ /* 0x000fe40000000800 */
[----:B------:R-:W-:Y:S08]  /*96a00*/  HMMA.1688.F32.TF32 R208, R48, R18, R188 ;  /* 0x0000001230d0723c */ /* 0x000ff000000810bc */
[C---:B----4-:R-:W-:Y:S08]  /*96a10*/  HMMA.1688.F32.TF32 R228, R196.reuse, R42, R168 ;  /* 0x0000002ac4e4723c */ /* 0x050ff000000810a8 */
[C---:B------:R-:W-:Y:S08]  /*96a20*/  HMMA.1688.F32.TF32 R236, R196.reuse, R38, R164 ;  /* 0x00000026c4ec723c */ /* 0x040ff000000810a4 */
[C---:B------:R-:W-:Y:S08]  /*96a30*/  HMMA.1688.F32.TF32 R212, R196.reuse, R34, R56 ;  /* 0x00000022c4d4723c */ /* 0x040ff00000081038 */
[----:B------:R-:W-:Y:S01]  /*96a40*/  HMMA.1688.F32.TF32 R220, R196, R30, R52 ;  /* 0x0000001ec4dc723c */ /* 0x000fe20000081034 */
[----:B------:R-:W-:Y:S01]  /*96a50*/  IMAD.MOV.U32 R116, RZ, RZ, R111 ;  /* 0x000000ffff747224 */ /* 0x000fe200078e006f */
[----:B------:R-:W-:Y:S01]  /*96a60*/  LDS R45, [R252+0x10e000] ;  /* 0x10e00000fc2d7984 */ /* 0x000fe20000000800 */
[----:B------:R-:W-:-:S02]  /*96a70*/  IMAD.MOV.U32 R117, RZ, RZ, R110 ;  /* 0x000000ffff757224 */ /* 0x000fc400078e006e */
[----:B------:R-:W-:Y:S01]  /*96a80*/  IMAD.MOV.U32 R118, RZ, RZ, R109 ;  /* 0x000000ffff767224 */ /* 0x000fe200078e006d */
[----:B------:R-:W-:Y:S01]  /*96a90*/  LDS R110, [R0+0x10e800] ;  /* 0x10e80000006e7984 */ /* 0x000fe20000000800 */
[----:B------:R-:W-:-:S03]  /*96aa0*/  IMAD.MOV.U32 R119, RZ, RZ, R108 ;  /* 0x000000ffff777224 */ /* 0x000fc600078e006c */
        /* <DEDUP_REMOVED lines=16> */
[C---:B------:R-:W-:Y:S03]  /*96bb0*/  HMMA.1688.F32.TF32 R184, R48.reuse, R22, R184 ;  /* 0x0000001630b8723c */ /* 0x040fe600000810b8 */
[----:B------:R-:W-:Y:S04]  /*96bc0*/  LDS R38, [R0+0x10e980] ;  /* 0x10e9800000267984 */ /* 0x000fe80000000800 */
[----:B------:R-:W-:Y:S01]  /*96bd0*/  LDS R39, [R2+0x10e980] ;  /* 0x10e9800002277984 */ /* 0x000fe20000000800 */
[----:B------:R-:W-:Y:S03]  /*96be0*/  HMMA.1688.F32.TF32 R160, R48, R14, R160 ;  /* 0x0000000e30a0723c */ /* 0x000fe600000810a0 */
[----:B------:R-:W-:Y:S04]  /*96bf0*/  LDS R42, [R3+0x10e980] ;  /* 0x10e98000032a7984 */ /* 0x000fe80000000800 */
[----:B------:R-:W-:Y:S01]  /*96c00*/  LDS R43, [R252+0x10e980] ;  /* 0x10e98000fc2b7984 */ /* 0x000fe20000000800 */
[----:B--2---:R-:W-:-:S02]  /*96c10*/  IMAD.MOV.U32 R249, RZ, RZ, R41 ;  /* 0x000000fffff97224 */ /* 0x004fc400078e0029 */
[----:B---3--:R-:W-:Y:S02]  /*96c20*/  IMAD.MOV.U32 R248, RZ, RZ, R40 ;  /* 0x000000fffff87224 */ /* 0x008fe400078e0028 */
[----:B------:R-:W2:Y:S04]  /*96c30*/  LDL.LU R40, [R1+0x2efc] ;  /* 0x002efc0001287983 */ /* 0x000ea80000300800 */
[----:B------:R-:W3:Y:S04]  /*96c40*/  LDL.LU R41, [R1+0x2ef8] ;  /* 0x002ef80001297983 */ /* 0x000ee80000300800 */
[----:B------:R-:W4:Y:S01]  /*96c50*/  LDL.LU R16, [R1+0x2ef4] ;  /* 0x002ef40001107983 */ /* 0x000f220000300800 */
[----:B------:R-:W-:-:S03]  /*96c60*/  IMAD.MOV.U32 R77, RZ, RZ, R29 ;  /* 0x000000ffff4d7224 */ /* 0x000fc600078e001d */
[----:B------:R-:W4:Y:S01]  /*96c70*/  LDL.LU R17, [R1+0x2ef0] ;  /* 0x002ef00001117983 */ /* 0x000f220000300800 */
[----:B------:R-:W-:-:S03]  /*96c80*/  IMAD.MOV.U32 R76, RZ, RZ, R33 ;  /* 0x000000ffff4c7224 */ /* 0x000fc600078e0021 */
[----:B------:R-:W4:Y:S04]  /*96c90*/  LDL.LU R33, [R1+0x2eec] ;  /* 0x002eec0001217983 */ /* 0x000f280000300800 */
[----:B------:R-:W4:Y:S01]  /*96ca0*/  LDL.LU R29, [R1+0x2ee8] ;  /* 0x002ee800011d7983 */ /* 0x000f220000300800 */
[----:B------:R-:W-:Y:S02]  /*96cb0*/  IMAD.MOV.U32 R78, RZ, RZ, R36 ;  /* 0x000000ffff4e7224 */ /* 0x000fe400078e0024 */
[----:B------:R-:W-:Y:S01]  /*96cc0*/  IMAD.MOV.U32 R79, RZ, RZ, R37 ;  /* 0x000000ffff4f7224 */ /* 0x000fe200078e0025 */
[----:B------:R-:W4:Y:S01]  /*96cd0*/  LDL.LU R36, [R1+0x2ee4] ;  /* 0x002ee40001247983 */ /* 0x000f220000300800 */
[----:B-1----:R-:W-:-:S03]  /*96ce0*/  IMAD.MOV.U32 R66, RZ, RZ, R28 ;  /* 0x000000ffff427224 */ /* 0x002fc600078e001c */
[----:B------:R-:W4:Y:S01]  /*96cf0*/  LDL.LU R37, [R1+0x2ee0] ;  /* 0x002ee00001257983 */ /* 0x000f220000300800 */
[----:B------:R-:W-:Y:S02]  /*96d00*/  IMAD.MOV.U32 R67, RZ, RZ, R32 ;  /* 0x000000ffff437224 */ /* 0x000fe400078e0020 */
[----:B--2---:R-:W-:Y:S02]  /*96d10*/  IMAD.MOV.U32 R65, RZ, RZ, R40 ;  /* 0x000000ffff417224 */ /* 0x004fe400078e0028 */
[----:B---3--:R-:W-:Y:S02]  /*96d20*/  IMAD.MOV.U32 R64, RZ, RZ, R41 ;  /* 0x000000ffff407224 */ /* 0x008fe400078e0029 */
[----:B------:R-:W2:Y:S04]  /*96d30*/  LDL.LU R41, [R1+0x2edc] ;  /* 0x002edc0001297983 */ /* 0x000ea80000300800 */
[----:B------:R-:W3:Y:S04]  /*96d40*/  LDL.LU R40, [R1+0x2ed8] ;  /* 0x002ed80001287983 */ /* 0x000ee80000300800 */
[----:B------:R-:W3:Y:S01]  /*96d50*/  LDL.LU R28, [R1+0x2ed4] ;  /* 0x002ed400011c7983 */ /* 0x000ee20000300800 */
[----:B----4-:R-:W-:-:S03]  /*96d60*/  IMAD.MOV.U32 R153, RZ, RZ, R33 ;  /* 0x000000ffff997224 */ /* 0x010fc600078e0021 */
[----:B------:R-:W4:Y:S01]  /*96d70*/  LDL.LU R32, [R1+0x2ed0] ;  /* 0x002ed00001207983 */ /* 0x000f220000300800 */
[----:B------:R-:W-:-:S03]  /*96d80*/  IMAD.MOV.U32 R152, RZ, RZ, R29 ;  /* 0x000000ffff987224 */ /* 0x000fc600078e001d */
[----:B------:R-:W4:Y:S04]  /*96d90*/  LDL.LU R29, [R1+0x2ecc] ;  /* 0x002ecc00011d7983 */ /* 0x000f280000300800 */
[----:B------:R-:W4:Y:S01]  /*96da0*/  LDL.LU R33, [R1+0x2ec8] ;  /* 0x002ec80001217983 */ /* 0x000f220000300800 */
[----:B------:R-:W-:Y:S02]  /*96db0*/  IMAD.MOV.U32 R154, RZ, RZ, R17 ;  /* 0x000000ffff9a7224 */ /* 0x000fe400078e0011 */
[----:B------:R-:W-:Y:S01]  /*96dc0*/  IMAD.MOV.U32 R155, RZ, RZ, R16 ;  /* 0x000000ffff9b7224 */ /* 0x000fe200078e0010 */
[----:B------:R-:W4:Y:S01]  /*96dd0*/  LDL.LU R17, [R1+0x2ec4] ;  /* 0x002ec40001117983 */ /* 0x000f220000300800 */
[----:B------:R-:W-:-:S03]  /*96de0*/  IMAD.MOV.U32 R142, RZ, RZ, R37 ;  /* 0x000000ffff8e7224 */ /* 0x000fc600078e0025 */
        /* <DEDUP_REMOVED lines=38> */
[----:B------:R-:W2:Y:S01]  /*97050*/  LDL.LU R28, [R1+0x2e74] ;  /* 0x002e7400011c7983 */ /* 0x000ea20000300800 */
[----:B----4-:R-:W-:-:S02]  /*97060*/  IMAD.MOV.U32 R166, RZ, RZ, R17 ;  /* 0x000000ffffa67224 */ /* 0x010fc400078e0011 */
[----:B------:R-:W-:Y:S01]  /*97070*/  IMAD.MOV.U32 R165, RZ, RZ, R29 ;  /* 0x000000ffffa57224 */ /* 0x000fe200078e001d */
[----:B------:R-:W4:Y:S01]  /*97080*/  LDL.LU R32, [R1+0x2e70] ;  /* 0x002e700001207983 */ /* 0x000f220000300800 */
[----:B------:R-:W-:-:S03]  /*97090*/  IMAD.MOV.U32 R164, RZ, RZ, R33 ;  /* 0x000000ffffa47224 */ /* 0x000fc600078e0021 */
[----:B------:R-:W3:Y:S01]  /*970a0*/  LDL.LU R33, [R1+0x2e6c] ;  /* 0x002e6c0001217983 */ /* 0x000ee20000300800 */
[----:B------:R-:W-:-:S03]  /*970b0*/  IMAD.MOV.U32 R167, RZ, RZ, R16 ;  /* 0x000000ffffa77224 */ /* 0x000fc600078e0010 */
[----:B------:R-:W3:Y:S04]  /*970c0*/  LDL.LU R29, [R1+0x2e68] ;  /* 0x002e6800011d7983 */ /* 0x000ee80000300800 */
[----:B------:R-:W3:Y:S04]  /*970d0*/  LDL.LU R17, [R1+0x2e64] ;  /* 0x002e640001117983 */ /* 0x000ee80000300800 */
[----:B------:R-:W3:Y:S04]  /*970e0*/  LDL.LU R16, [R1+0x2e60] ;  /* 0x002e600001107983 */ /* 0x000ee80000300800 */
[----:B------:R-:W3:Y:S04]  /*970f0*/  LDL.LU R243, [R1+0x548] ;  /* 0x0005480001f37983 */ /* 0x000ee80000300800 */
[----:B------:R-:W-:Y:S01]  /*97100*/  STL [R1+0x2c38], R3 ;  /* 0x002c380301007387 */ /* 0x000fe20000100800 */
[----:B--2---:R-:W-:-:S02]  /*97110*/  IMAD.MOV.U32 R235, RZ, RZ, R28 ;  /* 0x000000ffffeb7224 */ /* 0x004fc400078e001c */
[----:B----4-:R-:W-:Y:S02]  /*97120*/  IMAD.MOV.U32 R233, RZ, RZ, R32 ;  /* 0x000000ffffe97224 */ /* 0x010fe400078e0020 */
[----:B---3--:R-:W-:Y:S02]  /*97130*/  IMAD.MOV.U32 R232, RZ, RZ, R33 ;  /* 0x000000ffffe87224 */ /* 0x008fe400078e0021 */
[----:B------:R-:W-:Y:S01]  /*97140*/  IMAD.MOV.U32 R234, RZ, RZ, R29 ;  /* 0x000000ffffea7224 */ /* 0x000fe200078e001d */
[----:B------:R-:W1:Y:S04]  /*97150*/  LDSM.16.M88.4 R32, [R243+0x180] ;  /* 0x00018000f320783b */ /* 0x000e680000000200 */
[----:B------:R-:W2:Y:S02]  /*97160*/  LDSM.16.M88.4 R28, [R243+0x4180] ;  /* 0x00418000f31c783b */ /* 0x000ea40000000200 */
[C---:B------:R-:W-:Y:S02]  /*97170*/  HMMA.1688.F32.TF32 R232, R196.reuse, R18, R232 ;  /* 0x00000012c4e8723c */ /* 0x040fe400000810e8 */
[----:B-1----:R-:W-:Y:S04]  /*97180*/  STL [R1+0x2c3c], R34 ;  /* 0x002c3c2201007387 */ /* 0x002fe80000100800 */
[----:B------:R-:W-:Y:S04]  /*97190*/  STL [R1+0x2c14], R35 ;  /* 0x002c142301007387 */ /* 0x000fe80000100800 */
[----:B------:R-:W-:Y:S04]  /*971a0*/  STL [R1+0x2c40], R252 ;  /* 0x002c40fc01007387 */ /* 0x000fe80000100800 */
[----:B--2---:R-:W-:Y:S04]  /*971b0*/  STL [R1+0x2c10], R30 ;  /* 0x002c101e01007387 */ /* 0x004fe80000100800 */
[----:B------:R-:W-:Y:S04]  /*971c0*/  STL [R1+0x2c0c], R31 ;  /* 0x002c0c1f01007387 */ /* 0x000fe80000100800 */
[----:B------:R-:W2:Y:S04]  /*971d0*/  LDL.LU R18, [R1+0x588] ;  /* 0x0005880001127983 */ /* 0x000ea80000300800 */
[----:B------:R-:W2:Y:S01]  /*971e0*/  LDL.LU R19, [R1+0x58c] ;  /* 0x00058c0001137983 */ /* 0x000ea20000300800 */
[C---:B------:R-:W-:Y:S08]  /*971f0*/  HMMA.1688.F32.TF32 R148, R196.reuse, R106, R148 ;  /* 0x0000006ac494723c */ /* 0x040ff00000081094 */
[----:B------:R-:W-:Y:S01]  /*97200*/  HMMA.1688.F32.TF32 R144, R196, R102, R144 ;  /* 0x00000066c490723c */ /* 0x000fe20000081090 */
[----:B------:R-:W-:-:S07]  /*97210*/  IMAD.MOV.U32 R180, RZ, RZ, R41 ;  /* 0x000000ffffb47224 */ /* 0x000fce00078e0029 */
[C---:B------:R-:W-:Y:S01]  /*97220*/  HMMA.1688.F32.TF32 R140, R196.reuse, R98, R140 ;  /* 0x00000062c48c723c */ /* 0x040fe2000008108c */
[----:B------:R-:W-:Y:S01]  /*97230*/  IMAD.MOV.U32 R181, RZ, RZ, R40 ;  /* 0x000000ffffb57224 */ /* 0x000fe200078e0028 */
[----:B------:R-:W-:Y:S01]  /*97240*/  LDS R41, [R252+0x10e180] ;  /* 0x10e18000fc297984 */ /* 0x000fe20000000800 */
[----:B------:R-:W-:Y:S02]  /*97250*/  IMAD.MOV.U32 R182, RZ, RZ, R37 ;  /* 0x000000ffffb67224 */ /* 0x000fe400078e0025 */
[----:B------:R-:W-:Y:S01]  /*97260*/  IMAD.MOV.U32 R183, RZ, RZ, R36 ;  /* 0x000000ffffb77224 */ /* 0x000fe200078e0024 */
[----:B------:R-:W-:Y:S02]  /*97270*/  LDS R37, [R2+0x10e180] ;  /* 0x10e1800002257984 */ /* 0x000fe40000000800 */
[C---:B------:R-:W-:Y:S08]  /*97280*/  HMMA.1688.F32.TF32 R152, R196.reuse, R94, R152 ;  /* 0x0000005ec498723c */ /* 0x040ff00000081098 */
[C---:B------:R-:W-:Y:S01]  /*97290*/  HMMA.1688.F32.TF32 R64, R196.reuse, R90, R64 ;  /* 0x0000005ac440723c */ /* 0x040fe20000081040 */
[----:B------:R-:W-:Y:S04]  /*972a0*/  STL.64 [R1+0x2e0], R148 ;  /* 0x0002e09401007387 */ /* 0x000fe80000100a00 */
[----:B------:R1:W-:Y:S03]  /*972b0*/  STL.64 [R1+0x2e8], R150 ;  /* 0x0002e89601007387 */ /* 0x0003e60000100a00 */
[C---:B------:R-:W-:Y:S01]  /*972c0*/  HMMA.1688.F32.TF32 R180, R196.reuse, R14, R180 ;  /* 0x0000000ec4b4723c */ /* 0x040fe200000810b4 */
[----:B------:R-:W-:Y:S04]  /*972d0*/  LDS R36, [R0+0x10e180] ;  /* 0x10e1800000247984 */ /* 0x000fe80000000800 */
[----:B------:R-:W-:Y:S03]  /*972e0*/  LDS R40, [R3+0x10e180] ;  /* 0x10e1800003287984 */ /* 0x000fe60000000800 */
[C---:B------:R-:W-:Y:S01]  /*972f0*/  HMMA.1688.F32.TF32 R164, R196.reuse, R26, R164 ;  /* 0x0000001ac4a4723c */ /* 0x040fe200000810a4 */
[----:B-1----:R-:W3:Y:S04]  /*97300*/  LDL.LU.64 R150, [R1+0x2e58] ;  /* 0x002e580001967983 */ /* 0x002ee80000300a00 */
[----:B------:R-:W3:Y:S03]  /*97310*/  LDL.LU.64 R148, [R1+0x2e50] ;  /* 0x002e500001947983 */ /* 0x000ee60000300a00 */
[C---:B------:R-:W-:Y:S01]  /*97320*/  HMMA.1688.F32.TF32 R168, R196.reuse, R10, R168 ;  /* 0x0000000ac4a8723c */ /* 0x040fe200000810a8 */
[----:B------:R-:W-:Y:S07]  /*97330*/  STL.64 [R1+0x300], R144 ;  /* 0x0003009001007387 */ /* 0x000fee0000100a00 */
[----:B------:R-:W-:Y:S01]  /*97340*/  HMMA.1688.F32.TF32 R188, R196, R6, R188 ;  /* 0x00000006c4bc723c */ /* 0x000fe200000810bc */
[----:B------:R1:W-:Y:S07]  /*97350*/  STL.64 [R1+0x308], R146 ;  /* 0x0003089201007387 */ /* 0x0003ee0000100a00 */
[-C--:B------:R-:W-:Y:S01]  /*97360*/  HMMA.1688.F32.TF32 R248, R108, R32.reuse, R248 ;  /* 0x000000206cf8723c */ /* 0x080fe200000810f8 */
[----:B-1----:R-:W4:Y:S04]  /*97370*/  LDL.LU.64 R146, [R1+0x2e48] ;  /* 0x002e480001927983 */ /* 0x002f280000300a00 */
[----:B------:R-:W4:Y:S03]  /*97380*/  LDL.LU.64 R144, [R1+0x2e40] ;  /* 0x002e400001907983 */ /* 0x000f260000300a00 */
[-C--:B------:R-:W-:Y:S01]  /*97390*/  HMMA.1688.F32.TF32 R116, R44, R32.reuse, R116 ;  /* 0x000000202c74723c */ /* 0x080fe20000081074 */
[----:B------:R-:W-:Y:S04]  /*973a0*/  STL.64 [R1+0x320], R140 ;  /* 0x0003208c01007387 */ /* 0x000fe80000100a00 */
[----:B------:R1:W-:Y:S03]  /*973b0*/  STL.64 [R1+0x328], R142 ;  /* 0x0003288e01007387 */ /* 0x0003e60000100a00 */
[----:B------:R-:W-:Y:S01]  /*973c0*/  HMMA.1688.F32.TF32 R112, R60, R32, R112 ;  /* 0x000000203c70723c */ /* 0x000fe20000081070 */
        /* <DEDUP_REMOVED lines=9> */
[----:B------:R-:W3:Y:S01]  /*97460*/  LDL.LU.64 R64, [R1+0x2e10] ;  /* 0x002e100001407983 */ /* 0x000ee20000300a00 */
[C---:B--2---:R-:W-:Y:S08]  /*97470*/  HMMA.1688.F32.TF32 R16, R196.reuse, R22, R16 ;  /* 0x00000016c410723c */ /* 0x044ff00000081010 */
[----:B------:R-:W-:Y:S01]  /*97480*/  HMMA.1688.F32.TF32 R196, R196, R86, R76 ;  /* 0x00000056c4c4723c */ /* 0x000fe2000008104c */
[----:B------:R-:W2:Y:S04]  /*97490*/  LDL.LU.64 R78, [R1+0x2e08] ;  /* 0x002e0800014e7983 */ /* 0x000ea80000300a00 */
[----:B------:R-:W2:Y:S11]  /*974a0*/  LDL.LU.64 R76, [R1+0x2e00] ;  /* 0x002e0000014c7983 */ /* 0x000eb60000300a00 */
[----:B------:R-:W-:Y:S07]  /*974b0*/  @!UPT UIADD3 URZ, URZ, URZ, URZ ;  /* 0x0000003f3f3ff290 */ /* 0x000fee000fffe03f */
        /* <DEDUP_REMOVED lines=20> */
[----:B------:R-:W-:Y:S01]  /*97600*/  HMMA.1688.F32.TF32 R132, R48, R6, R132 ;  /* 0x000000063084723c */ /* 0x000fe20000081084 */
[----:B------:R-:W-:Y:S04]  /*97610*/  LDS R48, [R3+0x10e100] ;  /* 0x10e1000003307984 */ /* 0x000fe80000000800 */
[----:B------:R-:W-:Y:S04]  /*97620*/  LDS R50, [R3+0x10e900] ;  /* 0x10e9000003327984 */ /* 0x000fe80000000800 */
[----:B------:R-:W-:Y:S04]  /*97630*/  LDS R49, [R252+0x10e100] ;  /* 0x10e10000fc317984 */ /* 0x000fe80000000800 */
[----:B------:R-:W1:Y:S01]  /*97640*/  LDS R51, [R252+0x10e900] ;  /* 0x10e90000fc337984 */ /* 0x000e620000000800 */
[-C--:B--2---:R-:W-:Y:S11]  /*97650*/  HMMA.1688.F32.TF32 R112, R56, R32.reuse, R112 ;  /* 0x000000203870723c */ /* 0x084ff60000081070 */
[----:B------:R-:W-:Y:S11]  /*97660*/  @!UPT UIADD3 URZ, URZ, URZ, URZ ;  /* 0x0000003f3f3ff290 */ /* 0x000ff6000fffe03f */
[----:B------:R-:W-:Y:S01]  /*97670*/  @!UPT UIADD3 URZ, URZ, URZ, URZ ;  /* 0x0000003f3f3ff290 */ /* 0x000fe2000fffe03f */
[----:B------:R2:W-:Y:S04]  /*97680*/  STL.64 [R1+0x480], R112 ;  /* 0x0004807001007387 */ /* 0x0005e80000100a00 */
[----:B------:R1:W-:Y:S04]  /*97690*/  STL.64 [R1+0x488], R114 ;  /* 0x0004887201007387 */ /* 0x0003e80000100a00 */
[----:B--2---:R-:W2:Y:S04]  /*976a0*/  LDL.LU R112, [R1+0x310] ;  /* 0x0003100001707983 */ /* 0x004ea80000300800 */
[----:B------:R-:W2:Y:S04]  /*976b0*/  LDL.LU R113, [R1+0x314] ;  /* 0x0003140001717983 */ /* 0x000ea80000300800 */
[----:B-1----:R-:W2:Y:S04]  /*976c0*/  LDL.LU R114, [R1+0x318] ;  /* 0x0003180001727983 */ /* 0x002ea80000300800 */
[----:B------:R-:W2:Y:S01]  /*976d0*/  LDL.LU R115, [R1+0x31c] ;  /* 0x00031c0001737983 */ /* 0x000ea20000300800 */
[-C--:B---3--:R-:W-:Y:S11]  /*976e0*/  HMMA.1688.F32.TF32 R64, R52, R32.reuse, R64 ;  /* 0x000000203440723c */ /* 0x088ff60000081040 */
[----:B------:R-:W-:Y:S11]  /*976f0*/  @!UPT UIADD3 URZ, URZ, URZ, URZ ;  /* 0x0000003f3f3ff290 */ /* 0x000ff6000fffe03f */
[----:B------:R-:W-:Y:S01]  /*97700*/  @!UPT UIADD3 URZ, URZ, URZ, URZ ;  /* 0x0000003f3f3ff290 */ /* 0x000fe2000fffe03f */
[----:B------:R-:W-:Y:S04]  /*97710*/  STL.64 [R1+0x4c0], R64 ;  /* 0x0004c04001007387 */ /* 0x000fe80000100a00 */
[----:B------:R1:W-:Y:S02]  /*97720*/  STL.64 [R1+0x4c8], R66 ;  /* 0x0004c84201007387 */ /* 0x0003e40000100a00 */
[-C--:B-1----:R-:W-:Y:S08]  /*97730*/  HMMA.1688.F32.TF32 R64, R48, R32.reuse, R68 ;  /* 0x000000203040723c */ /* 0x082ff00000081044 */
[-C--:B------:R-:W-:Y:S11]  /*97740*/  HMMA.1688.F32.TF32 R68, R36, R32.reuse, R224 ;  /* 0x000000202444723c */ /* 0x080ff600000810e0 */
[----:B------:R-:W-:Y:S04]  /*97750*/  @!UPT UIADD3 URZ, URZ, URZ, URZ ;  /* 0x0000003f3f3ff290 */ /* 0x000fe8000fffe03f */
[----:B------:R-:W-:Y:S04]  /*97760*/  STL.64 [R1+0x580], R64 ;  /* 0x0005804001007387 */ /* 0x000fe80000100a00 */
[----:B------:R1:W-:Y:S02]  /*97770*/  STL.64 [R1+0x588], R66 ;  /* 0x0005884201007387 */ /* 0x0003e40000100a00 */
[----:B-1----:R-:W-:Y:S02]  /*97780*/  HMMA.1688.F32.TF32 R64, R40, R32, R228 ;  /* 0x000000202840723c */ /* 0x002fe400000810e4 */
[----:B------:R-:W-:Y:S04]  /*97790*/  STL.64 [R1+0x630], R68 ;  /* 0x0006304401007387 */ /* 0x000fe80000100a00 */
[----:B------:R1:W-:Y:S02]  /*977a0*/  STL.64 [R1+0x638], R70 ;  /* 0x0006384601007387 */ /* 0x0003e40000100a00 */
[-C--:B-1----:R-:W-:Y:S11]  /*977b0*/  HMMA.1688.F32.TF32 R68, R44, R28.reuse, R196 ;  /* 0x0000001c2c44723c */ /* 0x082ff600000810c4 */
[----:B------:R-:W-:Y:S04]  /*977c0*/  @!UPT UIADD3 URZ, URZ, URZ, URZ ;  /* 0x0000003f3f3ff290 */ /* 0x000fe8000fffe03f */
[----:B------:R-:W-:Y:S04]  /*977d0*/  STL.64 [R1+0x6e0], R64 ;  /* 0x0006e04001007387 */ /* 0x000fe80000100a00 */
[----:B------:R1:W-:Y:S02]  /*977e0*/  STL.64 [R1+0x6e8], R66 ;  /* 0x0006e84201007387 */ /* 0x0003e40000100a00 */
[----:B-1----:R-:W-:Y:S01]  /*977f0*/  HMMA.1688.F32.TF32 R64, R60, R28, R244 ;  /* 0x0000001c3c40723c */ /* 0x002fe200000810f4 */
[----:B------:R-:W-:Y:S02]  /*97800*/  IMAD.MOV.U32 R224, RZ, RZ, R20 ;  /* 0x000000ffffe07224 */ /* 0x000fe400078e0014 */
[----:B------:R-:W-:Y:S02]  /*97810*/  IMAD.MOV.U32 R225, RZ, RZ, R21 ;  /* 0x000000ffffe17224 */ /* 0x000fe400078e0015 */
[----:B------:R-:W-:-:S02]  /*97820*/  IMAD.MOV.U32 R226, RZ, RZ, R24 ;  /* 0x000000ffffe27224 */ /* 0x000fc400078e0018 */
[----:B------:R-:W-:Y:S01]  /*97830*/  IMAD.MOV.U32 R227, RZ, RZ, R25 ;  /* 0x000000ffffe37224 */ /* 0x000fe200078e0019 */
[-C--:B--2---:R-:W-:Y:S11]  /*97840*/  HMMA.1688.F32.TF32 R32, R108, R28.reuse, R112 ;  /* 0x0000001c6c20723c */ /* 0x084ff60000081070 */
[----:B------:R-:W-:Y:S11]  /*97850*/  @!UPT UIADD3 URZ, URZ, URZ, URZ ;  /* 0x0000003f3f3ff290 */ /* 0x000ff6000fffe03f */
[----:B------:R-:W-:Y:S01]  /*97860*/  @!UPT UIADD3 URZ, URZ, URZ, URZ ;  /* 0x0000003f3f3ff290 */ /* 0x000fe2000fffe03f */
[----:B------:R-:W-:Y:S04]  /*97870*/  STL.64 [R1+0x180], R32 ;  /* 0x0001802001007387 */ /* 0x000fe80000100a00 */
[----:B------:R1:W-:Y:S02]  /*97880*/  STL.64 [R1+0x188], R34 ;  /* 0x0001882201007387 */ /* 0x0003e40000100a00 */
[-C--:B-1----:R-:W-:Y:S02]  /*97890*/  HMMA.1688.F32.TF32 R32, R56, R28.reuse, R116 ;  /* 0x0000001c3820723c */ /* 0x082fe40000081074 */
[----:B------:R-:W-:Y:S04]  /*978a0*/  STL.64 [R1+0x2c0], R68 ;  /* 0x0002c04401007387 */ /* 0x000fe80000100a00 */
[----:B------:R-:W-:Y:S04]  /*978b0*/  STL.64 [R1+0x2c8], R70 ;  /* 0x0002c84601007387 */ /* 0x000fe80000100a00 */
[----:B------:R-:W-:Y:S04]  /*978c0*/  STL.64 [R1+0x390], R64 ;  /* 0x0003904001007387 */ /* 0x000fe80000100a00 */
[----:B------:R-:W-:Y:S04]  /*978d0*/  STL.64 [R1+0x398], R66 ;  /* 0x0003984201007387 */ /* 0x000fe80000100a00 */
[----:B------:R-:W2:Y:S04]  /*978e0*/  LDL.LU R20, [R1+0x2dc8] ;  /* 0x002dc80001147983 */ /* 0x000ea80000300800 */
[----:B------:R-:W1:Y:S04]  /*978f0*/  LDSM.16.M88.4 R68, [R243+0x8180] ;  /* 0x00818000f344783b */ /* 0x000e680000000200 */
[----:B------:R3:W-:Y:S04]  /*97900*/  STL.64 [R1+0x410], R32 ;  /* 0x0004102001007387 */ /* 0x0007e80000100a00 */
[----:B------:R3:W-:Y:S04]  /*97910*/  STL.64 [R1+0x418], R34 ;  /* 0x0004182201007387 */ /* 0x0007e80000100a00 */
[----:B------:R-:W4:Y:S04]  /*97920*/  LDL.LU R21, [R1+0x2dc4] ;  /* 0x002dc40001157983 */ /* 0x000f280000300800 */
[----:B------:R-:W4:Y:S04]  /*97930*/  LDL.LU R24, [R1+0x2dc0] ;  /* 0x002dc00001187983 */ /* 0x000f280000300800 */
[----:B------:R-:W4:Y:S04]  /*97940*/  LDL.LU R25, [R1+0x2dbc] ;  /* 0x002dbc0001197983 */ /* 0x000f280000300800 */
        /* <DEDUP_REMOVED lines=21> */
[----:B-1----:R-:W-:Y:S01]  /*97aa0*/  HMMA.1688.F32.TF32 R140, R52, R68, R140 ;  /* 0x00000044348c723c */ /* 0x002fe2000008108c */
[----:B--2---:R-:W-:-:S02]  /*97ab0*/  IMAD.MOV.U32 R247, RZ, RZ, R20 ;  /* 0x000000fffff77224 */ /* 0x004fc400078e0014 */
[----:B----4-:R-:W-:-:S05]  /*97ac0*/  IMAD.MOV.U32 R246, RZ, RZ, R21 ;  /* 0x000000fffff67224 */ /* 0x010fca00078e0015 */
[----:B------:R-:W-:Y:S01]  /*97ad0*/  HMMA.1688.F32.TF32 R20, R52, R28, R152 ;  /* 0x0000001c3414723c */ /* 0x000fe20000081098 */
[----:B------:R-:W-:Y:S01]  /*97ae0*/  IMAD.MOV.U32 R245, RZ, RZ, R24 ;  /* 0x000000fffff57224 */ /* 0x000fe200078e0018 */
[----:B------:R-:W-:-:S06]  /*97af0*/  MOV R244, R25 ;  /* 0x0000001900f47202 */ /* 0x000fcc0000000f00 */
[-C--:B------:R-:W-:Y:S11]  /*97b00*/  HMMA.1688.F32.TF32 R24, R36, R28.reuse, R216 ;  /* 0x0000001c2418723c */ /* 0x080ff600000810d8 */
[----:B------:R-:W-:Y:S04]  /*97b10*/  @!UPT UIADD3 URZ, URZ, URZ, URZ ;  /* 0x0000003f3f3ff290 */ /* 0x000fe8000fffe03f */
[----:B------:R-:W-:Y:S04]  /*97b20*/  STL.64 [R1+0x460], R20 ;  /* 0x0004601401007387 */ /* 0x000fe80000100a00 */
[----:B------:R1:W-:Y:S04]  /*97b30*/  STL.64 [R1+0x468], R22 ;  /* 0x0004681601007387 */ /* 0x0003e80000100a00 */
[----:B------:R-:W-:Y:S04]  /*97b40*/  STL.64 [R1+0x4f0], R64 ;  /* 0x0004f04001007387 */ /* 0x000fe80000100a00 */
[----:B------:R-:W-:Y:S04]  /*97b50*/  STL.64 [R1+0x4f8], R66 ;  /* 0x0004f84201007387 */ /* 0x000fe80000100a00 */
[----:B------:R-:W2:Y:S01]  /*97b60*/  LDSM.16.M88.4 R64, [R243+0xc180] ;  /* 0x00c18000f340783b */ /* 0x000ea20000000200 */
[----:B-1----:R-:W-:Y:S08]  /*97b70*/  HMMA.1688.F32.TF32 R20, R40, R28, R236 ;  /* 0x0000001c2814723c */ /* 0x002ff000000810ec */
[-C--:B---3--:R-:W-:Y:S01]  /*97b80*/  HMMA.1688.F32.TF32 R152, R108, R68.reuse, R32 ;  /* 0x000000446c98723c */ /* 0x088fe20000081020 */
[----:B------:R-:W-:Y:S04]  /*97b90*/  STL.64 [R1+0x5a0], R24 ;  /* 0x0005a01801007387 */ /* 0x000fe80000100a00 */
[----:B------:R-:W-:Y:S04]  /*97ba0*/  STL.64 [R1+0x5a8], R26 ;  /* 0x0005a81a01007387 */ /* 0x000fe80000100a00 */
[----:B------:R-:W-:Y:S01]  /*97bb0*/  STL [R1+0x2c44], R70 ;  /* 0x002c444601007387 */ /* 0x000fe20000100800 */
[----:B------:R-:W-:Y:S03]  /*97bc0*/  HMMA.1688.F32.TF32 R28, R60, R68, R228 ;  /* 0x000000443c1c723c */ /* 0x000fe600000810e4 */
[----:B------:R-:W1:Y:S04]  /*97bd0*/  LDSM.16.M88.4 R24, [R243+0x10180] ;  /* 0x01018000f318783b */ /* 0x000e680000000200 */
[----:B------:R-:W-:Y:S04]  /*97be0*/  STL.64 [R1+0x640], R20 ;  /* 0x0006401401007387 */ /* 0x000fe80000100a00 */
[----:B------:R-:W-:Y:S04]  /*97bf0*/  STL.64 [R1+0x648], R22 ;  /* 0x0006481601007387 */ /* 0x000fe80000100a00 */
[----:B------:R-:W-:Y:S01]  /*97c00*/  STL [R1+0x2c08], R71 ;  /* 0x002c084701007387 */ /* 0x000fe20000100800 */
[----:B------:R-:W-:-:S02]  /*97c10*/  IMAD.MOV.U32 R252, RZ, RZ, R153 ;  /* 0x000000fffffc7224 */ /* 0x000fc400078e0099 */
[----:B------:R-:W-:Y:S01]  /*97c20*/  IMAD.MOV.U32 R34, RZ, RZ, R154 ;  /* 0x000000ffff227224 */ /* 0x000fe200078e009a */
[----:B------:R-:W2:Y:S01]  /*97c30*/  LDSM.16.M88.4 R20, [R243+0x14180] ;  /* 0x01418000f314783b */ /* 0x000ea20000000200 */
[----:B------:R-:W-:-:S03]  /*97c40*/  IMAD.MOV.U32 R3, RZ, RZ, R155 ;  /* 0x000000ffff037224 */ /* 0x000fc600078e009b */
[----:B--2---:R-:W-:Y:S04]  /*97c50*/  STL [R1+0x2c4c], R66 ;  /* 0x002c4c4201007387 */ /* 0x004fe80000100800 */
[----:B------:R-:W-:Y:S04]  /*97c60*/  STL [R1+0x2c48], R67 ;  /* 0x002c484301007387 */ /* 0x000fe80000100800 */
[----:B------:R2:W-:Y:S02]  /*97c70*/  STL [R1+0x170], R152 ;  /* 0x0001709801007387 */ /* 0x0005e40000100800 */
[-C--:B--2---:R-:W-:Y:S02]  /*97c80*/  HMMA.1688.F32.TF32 R152, R44, R68.reuse, R116 ;  /* 0x000000442c98723c */ /* 0x084fe40000081074 */
[----:B------:R-:W-:Y:S06]  /*97c90*/  STL [R1+0x2c50], R252 ;  /* 0x002c50fc01007387 */ /* 0x000fec0000100800 */
[-C--:B------:R-:W-:Y:S11]  /*97ca0*/  HMMA.1688.F32.TF32 R116, R56, R68.reuse, R224 ;  /* 0x000000443874723c */ /* 0x080ff600000810e0 */
[----:B------:R-:W-:Y:S04]  /*97cb0*/  @!UPT UIADD3 URZ, URZ, URZ, URZ ;  /* 0x0000003f3f3ff290 */ /* 0x000fe8000fffe03f */
[----:B------:R-:W-:Y:S04]  /*97cc0*/  STL.64 [R1+0x250], R152 ;  /* 0x0002509801007387 */ /* 0x000fe80000100a00 */
[----:B------:R-:W-:Y:S04]  /*97cd0*/  STL.64 [R1+0x258], R154 ;  /* 0x0002589a01007387 */ /* 0x000fe80000100a00 */
[----:B------:R-:W-:Y:S04]  /*97ce0*/  STL.64 [R1+0x290], R28 ;  /* 0x0002901c01007387 */ /* 0x000fe80000100a00 */
[----:B------:R2:W-:Y:S02]  /*97cf0*/  STL.64 [R1+0x298], R30 ;  /* 0x0002981e01007387 */ /* 0x0005e40000100a00 */
[-C--:B--2---:R-:W-:Y:S02]  /*97d00*/  HMMA.1688.F32.TF32 R28, R48, R68.reuse, R156 ;  /* 0x00000044301c723c */ /* 0x084fe4000008109c */
[----:B------:R-:W-:Y:S04]  /*97d10*/  STL.64 [R1+0x310], R116 ;  /* 0x0003107401007387 */ /* 0x000fe80000100a00 */
[----:B------:R2:W-:Y:S04]  /*97d20*/  STL.64 [R1+0x318], R118 ;  /* 0x0003187601007387 */ /* 0x0005e80000100a00 */
[----:B------:R-:W-:Y:S04]  /*97d30*/  STL.64 [R1+0x400], R140 ;  /* 0x0004008c01007387 */ /* 0x000fe80000100a00 */
[----:B------:R-:W-:Y:S01]  /*97d40*/  STL.64 [R1+0x408], R142 ;  /* 0x0004088e01007387 */ /* 0x000fe20000100a00 */
[-C--:B--2---:R-:W-:Y:S08]  /*97d50*/  HMMA.1688.F32.TF32 R116, R36, R68.reuse, R200 ;  /* 0x000000442474723c */ /* 0x084ff000000810c8 */
[----:B------:R-:W-:Y:S01]  /*97d60*/  STL.64 [R1+0x4a0], R28 ;  /* 0x0004a01c01007387 */ /* 0x000fe20000100a00 */
[----:B------:R-:W-:Y:S03]  /*97d70*/  HMMA.1688.F32.TF32 R68, R40, R68, R212 ;  /* 0x000000442844723c */ /* 0x000fe600000810d4 */
[----:B------:R2:W-:Y:S05]  /*97d80*/  STL.64 [R1+0x4a8], R30 ;  /* 0x0004a81e01007387 */ /* 0x0005ea0000100a00 */
[-C--:B--2---:R-:W-:Y:S06]  /*97d90*/  HMMA.1688.F32.TF32 R28, R108, R64.reuse, R112 ;  /* 0x000000406c1c723c */ /* 0x084fec0000081070 */
[----:B------:R-:W-:Y:S04]  /*97da0*/  STL.64 [R1+0x560], R116 ;  /* 0x0005607401007387 */ /* 0x000fe80000100a00 */
[----:B------:R2:W-:Y:S01]  /*97db0*/  STL.64 [R1+0x568], R118 ;  /* 0x0005687601007387 */ /* 0x0005e20000100a00 */
[-C--:B------:R-:W-:Y:S04]  /*97dc0*/  HMMA.1688.F32.TF32 R112, R60, R64.reuse, R244 ;  /* 0x000000403c70723c */ /* 0x080fe800000810f4 */
[----:B------:R-:W-:Y:S04]  /*97dd0*/  STL.64 [R1+0x5f0], R68 ;  /* 0x0005f04401007387 */ /* 0x000fe80000100a00 */
[----:B------:R4:W-:Y:S01]  /*97de0*/  STL.64 [R1+0x5f8], R70 ;  /* 0x0005f84601007387 */ /* 0x0009e20000100a00 */
[----:B--2---:R-:W-:Y:S04]  /*97df0*/  HMMA.1688.F32.TF32 R116, R44, R64, R196 ;  /* 0x000000402c74723c */ /* 0x004fe800000810c4 */
[----:B------:R-:W-:-:S02]  /*97e00*/  IMAD.MOV.U32 R252, RZ, RZ, R28 ;  /* 0x000000fffffc7224 */ /* 0x000fc400078e001c */
[----:B------:R-:W-:Y:S02]  /*97e10*/  IMAD.MOV.U32 R66, RZ, RZ, R29 ;  /* 0x000000ffff427224 */ /* 0x000fe400078e001d */
[----:B------:R-:W-:Y:S02]  /*97e20*/  IMAD.MOV.U32 R67, RZ, RZ, R30 ;  /* 0x000000ffff437224 */ /* 0x000fe400078e001e */
[----:B----4-:R-:W-:Y:S02]  /*97e30*/  IMAD.MOV.U32 R70, RZ, RZ, R31 ;  /* 0x000000ffff467224 */ /* 0x010fe400078e001f */
[-C--:B------:R-:W-:Y:S11]  /*97e40*/  HMMA.1688.F32.TF32 R28, R56, R64.reuse, R248 ;  /* 0x00000040381c723c */ /* 0x080ff600000810f8 */
[----:B------:R-:W-:Y:S04]  /*97e50*/  STL.64 [R1+0x100], R116 ;  /* 0x0001007401007387 */ /* 0x000fe80000100a00 */
[----:B------:R2:W-:Y:S04]  /*97e60*/  STL.64 [R1+0x108], R118 ;  /* 0x0001087601007387 */ /* 0x0005e80000100a00 */
[----:B------:R-:W-:Y:S04]  /*97e70*/  STL.64 [R1+0x240], R112 ;  /* 0x0002407001007387 */ /* 0x000fe80000100a00 */
[----:B------:R4:W-:Y:S01]  /*97e80*/  STL.64 [R1+0x248], R114 ;  /* 0x0002487201007387 */ /* 0x0009e20000100a00 */
[-C--:B--2---:R-:W-:Y:S03]  /*97e90*/  HMMA.1688.F32.TF32 R116, R52, R64.reuse, R144 ;  /* 0x000000403474723c */ /* 0x084fe60000081090 */
[----:B------:R-:W-:Y:S04]  /*97ea0*/  STL.64 [R1+0x270], R28 ;  /* 0x0002701c01007387 */ /* 0x000fe80000100a00 */
[----:B------:R2:W-:Y:S01]  /*97eb0*/  STL.64 [R1+0x278], R30 ;  /* 0x0002781e01007387 */ /* 0x0005e20000100a00 */
[-C--:B----4-:R-:W-:Y:S08]  /*97ec0*/  HMMA.1688.F32.TF32 R112, R48, R64.reuse, R172 ;  /* 0x000000403070723c */ /* 0x090ff000000810ac */
[-C--:B--2---:R-:W-:Y:S01]  /*97ed0*/  HMMA.1688.F32.TF32 R28, R36, R64.reuse, R204 ;  /* 0x00000040241c723c */ /* 0x084fe200000810cc */
[----:B------:R-:W-:Y:S01]  /*97ee0*/  IMAD.MOV.U32 R216, RZ, RZ, R8 ;  /* 0x000000ffffd87224 */ /* 0x000fe200078e0008 */
[----:B------:R-:W-:Y:S05]  /*97ef0*/  LDSM.16.M88.4 R204, [R243+0x2c180] ;  /* 0x02c18000f3cc783b */ /* 0x000fea0000000200 */
[----:B------:R2:W-:Y:S04]  /*97f00*/  STL.64 [R1+0x330], R116 ;  /* 0x0003307401007387 */ /* 0x0005e80000100a00 */
[----:B------:R4:W-:Y:S04]  /*97f10*/  STL.64 [R1+0x338], R118 ;  /* 0x0003387601007387 */ /* 0x0009e80000100a00 */
[----:B------:R-:W3:Y:S04]  /*97f20*/  LDL.LU R228, [R1+0x110] ;  /* 0x0001100001e47983 */ /* 0x000ee80000300800 */
[----:B------:R1:W-:Y:S04]  /*97f30*/  STL.64 [R1+0x450], R112 ;  /* 0x0004507001007387 */ /* 0x0003e80000100a00 */
        /* <DEDUP_REMOVED lines=11> */
[----:B------:R-:W2:Y:S04]  /*97ff0*/  LDL.LU R117, [R1+0x284] ;  /* 0x0002840001757983 */ /* 0x000ea80000300800 */
[----:B----4-:R-:W2:Y:S04]  /*98000*/  LDL.LU R118, [R1+0x288] ;  /* 0x0002880001767983 */ /* 0x010ea80000300800 */
[----:B------:R-:W2:Y:S04]  /*98010*/  LDL.LU R119, [R1+0x28c] ;  /* 0x00028c0001777983 */ /* 0x000ea80000300800 */
[----:B------:R-:W4:Y:S04]  /*98020*/  LDL.LU R224, [R1+0x670] ;  /* 0x0006700001e07983 */ /* 0x000f280000300800 */
[----:B------:R-:W4:Y:S04]  /*98030*/  LDL.LU R225, [R1+0x674] ;  /* 0x0006740001e17983 */ /* 0x000f280000300800 */
[----:B------:R-:W4:Y:S04]  /*98040*/  LDL.LU R226, [R1+0x678] ;  /* 0x0006780001e27983 */ /* 0x000f280000300800 */
[----:B------:R-:W4:Y:S04]  /*98050*/  LDL.LU R227, [R1+0x67c] ;  /* 0x00067c0001e37983 */ /* 0x000f280000300800 */
[----:B------:R-:W2:Y:S04]  /*98060*/  LDL.LU R196, [R1+0x140] ;  /* 0x0001400001c47983 */ /* 0x000ea80000300800 */
[----:B------:R-:W2:Y:S04]  /*98070*/  LDL.LU R197, [R1+0x144] ;  /* 0x0001440001c57983 */ /* 0x000ea80000300800 */
        /* <DEDUP_REMOVED lines=12> */
[----:B------:R-:W-:Y:S02]  /*98140*/  @!UPT UIADD3 URZ, URZ, URZ, URZ ;  /* 0x0000003f3f3ff290 */ /* 0x000fe4000fffe03f */
[----:B------:R-:W-:Y:S02]  /*98150*/  IMAD.MOV.U32 R64, RZ, RZ, R31 ;  /* 0x000000ffff407224 */ /* 0x000fe400078e001f */
[----:B------:R-:W-:Y:S02]  /*98160*/  IMAD.MOV.U32 R65, RZ, RZ, R30 ;  /* 0x000000ffff417224 */ /* 0x000fe400078e001e */
[----:B------:R-:W-:Y:S01]  /*98170*/  IMAD.MOV.U32 R68, RZ, RZ, R29 ;  /* 0x000000ffff447224 */ /* 0x000fe200078e001d */
[----:B------:R-:W-:Y:S01]  /*98180*/  STL [R1+0x2b54], R64 ;  /* 0x002b544001007387 */ /* 0x000fe20000100800 */
[----:B------:R-:W-:-:S03]  /*98190*/  IMAD.MOV.U32 R69, RZ, RZ, R28 ;  /* 0x000000ffff457224 */ /* 0x000fc600078e001c */
[----:B------:R-:W-:Y:S04]  /*981a0*/  STL [R1+0x2b50], R65 ;  /* 0x002b504101007387 */ /* 0x000fe80000100800 */
[----:B------:R1:W-:Y:S04]  /*981b0*/  STL.64 [R1+0x2c58], R66 ;  /* 0x002c584201007387 */ /* 0x0003e80000100a00 */
[----:B------:R-:W-:Y:S04]  /*981c0*/  STL [R1+0x2b4c], R68 ;  /* 0x002b4c4401007387 */ /* 0x000fe80000100800 */
[----:B------:R-:W-:Y:S01]  /*981d0*/  STL [R1+0x2b48], R69 ;  /* 0x002b484501007387 */ /* 0x000fe20000100800 */
[-C--:B-1----:R-:W-:Y:S08]  /*981e0*/  HMMA.1688.F32.TF32 R64, R56, R24.reuse, R76 ;  /* 0x000000183840723c */ /* 0x082ff0000008104c */
[----:B------:R-:W-:Y:S08]  /*981f0*/  HMMA.1688.F32.TF32 R76, R48, R24, R176 ;  /* 0x00000018304c723c */ /* 0x000ff000000810b0 */
[----:B------:R-:W-:Y:S08]  /*98200*/  HMMA.1688.F32.TF32 R16, R40, R20, R16 ;  /* 0x000000142810723c */ /* 0x000ff00000081010 */
[----:B---3--:R-:W-:Y:S11]  /*98210*/  HMMA.1688.F32.TF32 R140, R108, R24, R152 ;  /* 0x000000186c8c723c */ /* 0x008ff60000081098 */
[----:B------:R-:W-:Y:S11]  /*98220*/  @!UPT UIADD3 URZ, URZ, URZ, URZ ;  /* 0x0000003f3f3ff290 */ /* 0x000ff6000fffe03f */
[----:B------:R-:W-:Y:S02]  /*98230*/  @!UPT UIADD3 URZ, URZ, URZ, URZ ;  /* 0x0000003f3f3ff290 */ /* 0x000fe4000fffe03f */
[----:B------:R-:W-:-:S05]  /*98240*/  IMAD.MOV.U32 R71, RZ, RZ, R143 ;  /* 0x000000ffff477224 */ /* 0x000fca00078e008f */
[----:B------:R2:W-:Y:S02]  /*98250*/  STL.64 [R1+0x2c60], R70 ;  /* 0x002c604601007387 */ /* 0x0005e40000100a00 */
[-C--:B--2---:R-:W-:Y:S08]  /*98260*/  HMMA.1688.F32.TF32 R68, R44, R24.reuse, R116 ;  /* 0x000000182c44723c */ /* 0x084ff00000081074 */
[-C--:B------:R-:W-:Y:S11]  /*98270*/  HMMA.1688.F32.TF32 R116, R60, R24.reuse, R228 ;  /* 0x000000183c74723c */ /* 0x080ff600000810e4 */
[----:B------:R-:W-:Y:S04]  /*98280*/  @!UPT UIADD3 URZ, URZ, URZ, URZ ;  /* 0x0000003f3f3ff290 */ /* 0x000fe8000fffe03f */
[----:B------:R-:W-:Y:S04]  /*98290*/  STL.64 [R1+0x70], R68 ;  /* 0x0000704401007387 */ /* 0x000fe80000100a00 */
[----:B------:R1:W-:Y:S04]  /*982a0*/  STL.64 [R1+0x78], R70 ;  /* 0x0000784601007387 */ /* 0x0003e80000100a00 */
[----:B------:R-:W-:Y:S04]  /*982b0*/  STL.64 [R1+0x150], R116 ;  /* 0x0001507401007387 */ /* 0x000fe80000100a00 */
[----:B------:R-:W-:Y:S01]  /*982c0*/  STL.64 [R1+0x158], R118 ;  /* 0x0001587601007387 */ /* 0x000fe20000100a00 */
[-C--:B-1----:R-:W-:Y:S03]  /*982d0*/  HMMA.1688.F32.TF32 R68, R52, R24.reuse, R148 ;  /* 0x000000183444723c */ /* 0x082fe60000081094 */
[----:B------:R-:W-:Y:S04]  /*982e0*/  STL.64 [R1+0x1b0], R64 ;  /* 0x0001b04001007387 */ /* 0x000fe80000100a00 */
[----:B------:R1:W-:Y:S02]  /*982f0*/  STL.64 [R1+0x1b8], R66 ;  /* 0x0001b84201007387 */ /* 0x0003e40000100a00 */
[----:B-1----:R-:W-:Y:S08]  /*98300*/  HMMA.1688.F32.TF32 R64, R36, R24, R208 ;  /* 0x000000182440723c */ /* 0x002ff000000810d0 */
[----:B----4-:R-:W-:Y:S06]  /*98310*/  HMMA.1688.F32.TF32 R112, R44, R20, R112 ;  /* 0x000000142c70723c */ /* 0x010fec0000081070 */
[----:B------:R-:W-:Y:S04]  /*98320*/  STL.64 [R1+0x280], R68 ;  /* 0x0002804401007387 */ /* 0x000fe80000100a00 */
[----:B------:R1:W-:Y:S04]  /*98330*/  STL.64 [R1+0x288], R70 ;  /* 0x0002884601007387 */ /* 0x0003e80000100a00 */
[----:B------:R-:W-:Y:S04]  /*98340*/  STL.64 [R1+0x3e0], R76 ;  /* 0x0003e04c01007387 */ /* 0x000fe80000100a00 */
[----:B------:R-:W-:Y:S04]  /*98350*/  STL.64 [R1+0x3e8], R78 ;  /* 0x0003e84e01007387 */ /* 0x000fe80000100a00 */
[----:B------:R-:W-:Y:S04]  /*98360*/  STL.64 [R1+0x2c28], R26 ;  /* 0x002c281a01007387 */ /* 0x000fe80000100a00 */
[----:B------:R-:W-:Y:S04]  /*98370*/  STL.64 [R1+0x490], R64 ;  /* 0x0004904001007387 */ /* 0x000fe80000100a00 */
[----:B------:R2:W-:Y:S01]  /*98380*/  STL.64 [R1+0x498], R66 ;  /* 0x0004984201007387 */ /* 0x0005e20000100a00 */
[----:B-1----:R-:W-:Y:S08]  /*98390*/  HMMA.1688.F32.TF32 R68, R40, R24, R232 ;  /* 0x000000182844723c */ /* 0x002ff000000810e8 */
[-C--:B------:R-:W-:Y:S01]  /*983a0*/  HMMA.1688.F32.TF32 R152, R60, R20.reuse, R196 ;  /* 0x000000143c98723c */ /* 0x080fe200000810c4 */
[----:B------:R-:W-:Y:S01]  /*983b0*/  IMAD.MOV.U32 R217, RZ, RZ, R9 ;  /* 0x000000ffffd97224 */ /* 0x000fe200078e0009 */
[----:B------:R-:W-:Y:S06]  /*983c0*/  LDSM.16.M88.4 R208, [R243+0x28180] ;  /* 0x02818000f3d0783b */ /* 0x000fec0000000200 */
[-C--:B--2---:R-:W-:Y:S07]  /*983d0*/  HMMA.1688.F32.TF32 R64, R108, R20.reuse, R224 ;  /* 0x000000146c40723c */ /* 0x084fee00000810e0 */
[----:B------:R-:W-:Y:S04]  /*983e0*/  STL.64 [R1+0x4e0], R68 ;  /* 0x0004e04401007387 */ /* 0x000fe80000100a00 */
[----:B------:R-:W-:Y:S11]  /*983f0*/  STL.64 [R1+0x4e8], R70 ;  /* 0x0004e84601007387 */ /* 0x000ff60000100a00 */
[----:B------:R-:W-:Y:S02]  /*98400*/  @!UPT UIADD3 URZ, URZ, URZ, URZ ;  /* 0x0000003f3f3ff290 */ /* 0x000fe4000fffe03f */
[----:B------:R-:W-:Y:S02]  /*98410*/  IMAD.MOV.U32 R27, RZ, RZ, R64 ;  /* 0x000000ffff1b7224 */ /* 0x000fe400078e0040 */
[----:B------:R-:W-:Y:S02]  /*98420*/  IMAD.MOV.U32 R26, RZ, RZ, R65 ;  /* 0x000000ffff1a7224 */ /* 0x000fe400078e0041 */
[----:B------:R-:W-:Y:S02]  /*98430*/  IMAD.MOV.U32 R25, RZ, RZ, R66 ;  /* 0x000000ffff197224 */ /* 0x000fe400078e0042 */
[----:B------:R-:W-:Y:S01]  /*98440*/  IMAD.MOV.U32 R24, RZ, RZ, R67 ;  /* 0x000000ffff187224 */ /* 0x000fe200078e0043 */
[----:B------:R-:W-:Y:S04]  /*98450*/  STL.64 [R1+0x2c70], R26 ;  /* 0x002c701a01007387 */ /* 0x000fe80000100a00 */
[----:B------:R1:W-:Y:S02]  /*98460*/  STL.64 [R1+0x2c68], R24 ;  /* 0x002c681801007387 */ /* 0x0003e40000100a00 */
[-C--:B-1----:R-:W-:Y:S02]  /*98470*/  HMMA.1688.F32.TF32 R24, R56, R20.reuse, R244 ;  /* 0x000000143818723c */ /* 0x082fe400000810f4 */
[----:B------:R-:W-:Y:S04]  /*98480*/  STL.64 [R1+0x2bd0], R114 ;  /* 0x002bd07201007387 */ /* 0x000fe80000100a00 */
[----:B------:R-:W-:Y:S02]  /*98490*/  STL.64 [R1+0x2bc8], R112 ;  /* 0x002bc87001007387 */ /* 0x000fe40000100a00 */
[-C--:B------:R-:W-:Y:S02]  /*984a0*/  HMMA.1688.F32.TF32 R68, R52, R20.reuse, R120 ;  /* 0x000000143444723c */ /* 0x080fe40000081078 */
[----:B------:R-:W-:Y:S04]  /*984b0*/  STL.64 [R1+0x2be0], R154 ;  /* 0x002be09a01007387 */ /* 0x000fe80000100a00 */
[----:B------:R-:W-:Y:S02]  /*984c0*/  STL.64 [R1+0x2bd8], R152 ;  /* 0x002bd89801007387 */ /* 0x000fe40000100a00 */
[-C--:B------:R-:W-:Y:S07]  /*984d0*/  HMMA.1688.F32.TF32 R64, R48, R20.reuse, R72 ;  /* 0x000000143040723c */ /* 0x080fee0000081048 */
[----:B------:R-:W-:Y:S04]  /*984e0*/  STL.64 [R1+0x140], R24 ;  /* 0x0001401801007387 */ /* 0x000fe80000100a00 */
[----:B------:R1:W-:Y:S02]  /*984f0*/  STL.64 [R1+0x148], R26 ;  /* 0x0001481a01007387 */ /* 0x0003e40000100a00 */
[----:B-1----:R-:W-:Y:S02]  /*98500*/  HMMA.1688.F32.TF32 R24, R36, R20, R184 ;  /* 0x000000142418723c */ /* 0x002fe400000810b8 */
[----:B------:R-:W-:Y:S04]  /*98510*/  STL.64 [R1+0x230], R68 ;  /* 0x0002304401007387 */ /* 0x000fe80000100a00 */
[----:B------:R-:W-:Y:S04]  /*98520*/  STL.64 [R1+0x238], R70 ;  /* 0x0002384601007387 */ /* 0x000fe80000100a00 */
[----:B------:R-:W-:Y:S04]  /*98530*/  STL.64 [R1+0x380], R64 ;  /* 0x0003804001007387 */ /* 0x000fe80000100a00 */
[----:B------:R-:W-:Y:S04]  /*98540*/  STL.64 [R1+0x388], R66 ;  /* 0x0003884201007387 */ /* 0x000fe80000100a00 */
[----:B------:R-:W2:Y:S01]  /*98550*/  LDL.LU R244, [R1+0x30] ;  /* 0x0000300001f47983 */ /* 0x000ea20000300800 */
[----:B------:R-:W-:-:S04]  /*98560*/  IMAD.MOV.U32 R246, RZ, RZ, R4 ;  /* 0x000000fffff67224 */ /* 0x000fc800078e0004 */
[----:B------:R-:W-:Y:S04]  /*98570*/  STL.64 [R1+0x440], R24 ;  /* 0x0004401801007387 */ /* 0x000fe80000100a00 */
[----:B------:R-:W-:Y:S01]  /*98580*/  STL.64 [R1+0x448], R26 ;  /* 0x0004481a01007387 */ /* 0x000fe20000100a00 */
[----:B------:R-:W-:-:S03]  /*98590*/  IMAD.MOV.U32 R247, RZ, RZ, R5 ;  /* 0x000000fffff77224 */ /* 0x000fc600078e0005 */
[----:B------:R-:W-:Y:S04]  /*985a0*/  STL.64 [R1+0x4b0], R16 ;  /* 0x0004b01001007387 */ /* 0x000fe80000100a00 */
[----:B------:R-:W-:Y:S04]  /*985b0*/  STL.64 [R1+0x4b8], R18 ;  /* 0x0004b81201007387 */ /* 0x000fe80000100a00 */
[----:B------:R-:W2:Y:S01]  /*985c0*/  LDL.LU R245, [R1+0x34] ;  /* 0x0000340001f57983 */ /* 0x000ea20000300800 */
[----:B------:R-:W-:-:S03]  /*985d0*/  IMAD.MOV.U32 R218, RZ, RZ, R13 ;  /* 0x000000ffffda7224 */ /* 0x000fc600078e000d */
[----:B------:R-:W3:Y:S01]  /*985e0*/  LDL.LU R4, [R1+0x2db8] ;  /* 0x002db80001047983 */ /* 0x000ee20000300800 */
[----:B------:R-:W-:-:S03]  /*985f0*/  IMAD.MOV.U32 R219, RZ, RZ, R12 ;  /* 0x000000ffffdb7224 */ /* 0x000fc600078e000c */
[----:B------:R-:W4:Y:S04]  /*98600*/  LDL.LU R5, [R1+0x2db4] ;  /* 0x002db40001057983 */ /* 0x000f280000300800 */
[----:B------:R-:W2:Y:S04]  /*98610*/  LDL.LU R8, [R1+0x2db0] ;  /* 0x002db00001087983 */ /* 0x000ea80000300800 */
[----:B------:R-:W2:Y:S04]  /*98620*/  LDL.LU R9, [R1+0x2dac] ;  /* 0x002dac0001097983 */ /* 0x000ea80000300800 */
[----:B------:R-:W2:Y:S04]  /*98630*/  LDL.LU R13, [R1+0x2da8] ;  /* 0x002da800010d7983 */ /* 0x000ea80000300800 */
[----:B------:R-:W3:Y:S04]  /*98640*/  LDL.LU R12, [R1+0x2da4] ;  /* 0x002da400010c7983 */ /* 0x000ee80000300800 */
        /* <DEDUP_REMOVED lines=17> */
[----:B------:R-:W4:Y:S01]  /*98760*/  LDSM.16.M88.4 R16, [R243+0x18180] ;  /* 0x01818000f310783b */ /* 0x000f220000000200 */
[----:B--2---:R-:W-:-:S02]  /*98770*/  IMAD.MOV.U32 R239, RZ, RZ, R13 ;  /* 0x000000ffffef7224 */ /* 0x004fc400078e000d */
[----:B---3--:R-:W-:Y:S02]  /*98780*/  IMAD.MOV.U32 R238, RZ, RZ, R12 ;  /* 0x000000ffffee7224 */ /* 0x008fe400078e000c */
        /* <DEDUP_REMOVED lines=12> */
[-C--:B----4-:R-:W-:Y:S03]  /*98850*/  HMMA.1688.F32.TF32 R72, R108, R16.reuse, R156 ;  /* 0x000000106c48723c */ /* 0x090fe6000008109c */
[----:B------:R1:W-:Y:S05]  /*98860*/  STL.64 [R1+0x2c30], R22 ;  /* 0x002c301601007387 */ /* 0x0003ea0000100a00 */
[-C--:B------:R-:W-:Y:S08]  /*98870*/  HMMA.1688.F32.TF32 R116, R44, R16.reuse, R116 ;  /* 0x000000102c74723c */ /* 0x080ff00000081074 */
[-C--:B------:R-:W-:Y:S08]  /*98880*/  HMMA.1688.F32.TF32 R156, R60, R16.reuse, R140 ;  /* 0x000000103c9c723c */ /* 0x080ff0000008108c */
[-C--:B------:R-:W-:Y:S08]  /*98890*/  HMMA.1688.F32.TF32 R172, R56, R16.reuse, R236 ;  /* 0x0000001038ac723c */ /* 0x080ff000000810ec */
[-C--:B-1----:R-:W-:Y:S01]  /*988a0*/  HMMA.1688.F32.TF32 R20, R52, R16.reuse, R216 ;  /* 0x000000103414723c */ /* 0x082fe200000810d8 */
        /* <DEDUP_REMOVED lines=8> */
[----:B------:R-:W-:Y:S04]  /*98930*/  STL.64 [R1+0x2c80], R174 ;  /* 0x002c80ae01007387 */ /* 0x000fe80000100a00 */
[----:B------:R-:W-:Y:S04]  /*98940*/  STL.64 [R1+0x2c78], R172 ;  /* 0x002c78ac01007387 */ /* 0x000fe80000100a00 */
[----:B------:R-:W-:Y:S04]  /*98950*/  STL.64 [R1+0x190], R20 ;  /* 0x0001901401007387 */ /* 0x000fe80000100a00 */
[----:B------:R1:W-:Y:S02]  /*98960*/  STL.64 [R1+0x198], R22 ;  /* 0x0001981601007387 */ /* 0x0003e40000100a00 */
[----:B-1----:R-:W-:Y:S02]  /*98970*/  HMMA.1688.F32.TF32 R20, R40, R16, R180 ;  /* 0x000000102814723c */ /* 0x002fe400000810b4 */
[----:B------:R-:W-:Y:S04]  /*98980*/  STL.64 [R1+0x2b0], R64 ;  /* 0x0002b04001007387 */ /* 0x000fe80000100a00 */
[----:B------:R-:W-:Y:S04]  /*98990*/  STL.64 [R1+0x2b8], R66 ;  /* 0x0002b84201007387 */ /* 0x000fe80000100a00 */
[----:B------:R-:W-:Y:S04]  /*989a0*/  STL.64 [R1+0x2c88], R18 ;  /* 0x002c881201007387 */ /* 0x000fe80000100a00 */
[----:B------:R-:W-:Y:S04]  /*989b0*/  STL.64 [R1+0x3b0], R24 ;  /* 0x0003b01801007387 */ /* 0x000fe80000100a00 */
[----:B------:R-:W-:Y:S05]  /*989c0*/  STL.64 [R1+0x3b8], R26 ;  /* 0x0003b81a01007387 */ /* 0x000fea0000100a00 */
[----:B------:R-:W-:Y:S04]  /*989d0*/  STL.64 [R1+0x470], R20 ;  /* 0x0004701401007387 */ /* 0x000fe80000100a00 */
[----:B------:R-:W-:Y:S01]  /*989e0*/  STL.64 [R1+0x478], R22 ;  /* 0x0004781601007387 */ /* 0x000fe20000100a00 */
[----:B------:R-:W-:-:S02]  /*989f0*/  IMAD.MOV.U32 R196, RZ, RZ, R9 ;  /* 0x000000ffffc47224 */ /* 0x000fc400078e0009 */
[----:B------:R-:W-:Y:S02]  /*98a00*/  IMAD.MOV.U32 R197, RZ, RZ, R8 ;  /* 0x000000ffffc57224 */ /* 0x000fe400078e0008 */
[----:B------:R-:W-:Y:S01]  /*98a10*/  IMAD.MOV.U32 R198, RZ, RZ, R5 ;  /* 0x000000ffffc67224 */ /* 0x000fe200078e0005 */
[----:B------:R-:W-:Y:S01]  /*98a20*/  LDSM.16.M88.4 R8, [R243+0x20180] ;  /* 0x02018000f308783b */ /* 0x000fe20000000200 */
[----:B------:R-:W-:Y:S02]  /*98a30*/  IMAD.MOV.U32 R199, RZ, RZ, R4 ;  /* 0x000000ffffc77224 */ /* 0x000fe400078e0004 */
[----:B------:R-:W-:Y:S01]  /*98a40*/  IMAD.MOV.U32 R236, RZ, RZ, R96 ;  /* 0x000000ffffec7224 */ /* 0x000fe200078e0060 */
[----:B------:R-:W-:Y:S01]  /*98a50*/  LDSM.16.M88.4 R4, [R243+0x24180] ;  /* 0x02418000f304783b */ /* 0x000fe20000000200 */
[----:B------:R-:W-:Y:S02]  /*98a60*/  IMAD.MOV.U32 R237, RZ, RZ, R97 ;  /* 0x000000ffffed7224 */ /* 0x000fe400078e0061 */
[----:B--2---:R-:W-:-:S02]  /*98a70*/  IMAD.MOV.U32 R227, RZ, RZ, R12 ;  /* 0x000000ffffe37224 */ /* 0x004fc400078e000c */
[----:B---3--:R-:W-:Y:S02]  /*98a80*/  IMAD.MOV.U32 R226, RZ, RZ, R13 ;  /* 0x000000ffffe27224 */ /* 0x008fe400078e000d */
[----:B------:R-:W1:Y:S02]  /*98a90*/  LDSM.16.M88.4 R12, [R243+0x1c180] ;  /* 0x01c18000f30c783b */ /* 0x000e640000000200 */
[-C--:B-1----:R-:W-:Y:S08]  /*98aa0*/  HMMA.1688.F32.TF32 R76, R108, R12.reuse, R192 ;  /* 0x0000000c6c4c723c */ /* 0x082ff000000810c0 */
[-C--:B------:R-:W-:Y:S08]  /*98ab0*/  HMMA.1688.F32.TF32 R120, R44, R12.reuse, R228 ;  /* 0x0000000c2c78723c */ /* 0x080ff000000810e4 */
[-C--:B------:R-:W-:Y:S08]  /*98ac0*/  HMMA.1688.F32.TF32 R160, R60, R12.reuse, R224 ;  /* 0x0000000c3ca0723c */ /* 0x080ff000000810e0 */
[-C--:B------:R-:W-:Y:S08]  /*98ad0*/  HMMA.1688.F32.TF32 R24, R52, R12.reuse, R244 ;  /* 0x0000000c3418723c */ /* 0x080ff000000810f4 */
[-C--:B------:R-:W-:Y:S08]  /*98ae0*/  HMMA.1688.F32.TF32 R20, R48, R12.reuse, R80 ;  /* 0x0000000c3014723c */ /* 0x080ff00000081050 */
[-C--:B------:R-:W-:Y:S01]  /*98af0*/  HMMA.1688.F32.TF32 R16, R36, R12.reuse, R136 ;  /* 0x0000000c2410723c */ /* 0x080fe20000081088 */
        /* <DEDUP_REMOVED lines=9> */
[----:B------:R-:W2:Y:S04]  /*98b90*/  LDL.LU R196, [R1+0xd0] ;  /* 0x0000d00001c47983 */ /* 0x000ea80000300800 */
[----:B------:R-:W-:Y:S01]  /*98ba0*/  STL.64 [R1+0x260], R20 ;  /* 0x0002601401007387 */ /* 0x000fe20000100a00 */
[----:B------:R-:W-:-:S03]  /*98bb0*/  IMAD.MOV.U32 R198, RZ, RZ, R88 ;  /* 0x000000ffffc67224 */ /* 0x000fc600078e0058 */
[----:B------:R-:W-:Y:S01]  /*98bc0*/  STL.64 [R1+0x268], R22 ;  /* 0x0002681601007387 */ /* 0x000fe20000100a00 */
[----:B------:R-:W-:-:S03]  /*98bd0*/  IMAD.MOV.U32 R199, RZ, RZ, R89 ;  /* 0x000000ffffc77224 */ /* 0x000fc600078e0059 */
[----:B------:R-:W-:Y:S04]  /*98be0*/  STL.64 [R1+0x370], R16 ;  /* 0x0003701001007387 */ /* 0x000fe80000100a00 */
[----:B------:R1:W-:Y:S04]  /*98bf0*/  STL.64 [R1+0x378], R18 ;  /* 0x0003781201007387 */ /* 0x0003e80000100a00 */
[----:B------:R-:W2:Y:S04]  /*98c00*/  LDL.LU R197, [R1+0xd4] ;  /* 0x0000d40001c57983 */ /* 0x000ea80000300800 */
[----:B------:R-:W3:Y:S04]  /*98c10*/  LDL.LU R88, [R1+0x2d98] ;  /* 0x002d980001587983 */ /* 0x000ee80000300800 */
        /* <DEDUP_REMOVED lines=9> */
[----:B-1----:R-:W-:Y:S01]  /*98cb0*/  HMMA.1688.F32.TF32 R16, R40, R12, R164 ;  /* 0x0000000c2810723c */ /* 0x002fe200000810a4 */
[----:B------:R-:W-:-:S02]  /*98cc0*/  IMAD.MOV.U32 R216, RZ, RZ, R100 ;  /* 0x000000ffffd87224 */ /* 0x000fc400078e0064 */
        /* <DEDUP_REMOVED lines=8> */
[----:B---3--:R-:W-:Y:S02]  /*98d50*/  IMAD.MOV.U32 R141, RZ, RZ, R88 ;  /* 0x000000ffff8d7224 */ /* 0x008fe400078e0058 */
[----:B----4-:R-:W-:-:S02]  /*98d60*/  IMAD.MOV.U32 R140, RZ, RZ, R89 ;  /* 0x000000ffff8c7224 */ /* 0x010fc400078e0059 */
[----:B------:R-:W3:Y:S04]  /*98d70*/  LDL.LU R89, [R1+0x2d88] ;  /* 0x002d880001597983 */ /* 0x000ee80000300800 */
[----:B------:R-:W4:Y:S01]  /*98d80*/  LDL.LU R88, [R1+0x2d84] ;  /* 0x002d840001587983 */ /* 0x000f220000300800 */
[----:B--2---:R-:W-:-:S03]  /*98d90*/  IMAD.MOV.U32 R142, RZ, RZ, R96 ;  /* 0x000000ffff8e7224 */ /* 0x004fc600078e0060 */
        /* <DEDUP_REMOVED lines=32> */
[----:B------:R-:W-:Y:S03]  /*98fa0*/  HMMA.1688.F32.TF32 R24, R52, R8, R236 ;  /* 0x000000083418723c */ /* 0x000fe600000810ec */
[----:B------:R-:W4:Y:S01]  /*98fb0*/  LDL.LU R195, [R1+0x77c] ;  /* 0x00077c0001c37983 */ /* 0x000f220000300800 */
[----:B------:R-:W-:-:S03]  /*98fc0*/  IMAD.MOV.U32 R247, RZ, RZ, R93 ;  /* 0x000000fffff77224 */ /* 0x000fc600078e005d */
[----:B------:R-:W4:Y:S01]  /*98fd0*/  LDL.LU R105, [R1+0x2d68] ;  /* 0x002d680001697983 */ /* 0x000f220000300800 */
[----:B------:R-:W-:Y:S03]  /*98fe0*/  HMMA.1688.F32.TF32 R20, R48, R8, R216 ;  /* 0x000000083014723c */ /* 0x000fe600000810d8 */
[----:B------:R-:W4:Y:S04]  /*98ff0*/  LDL.LU R104, [R1+0x2d64] ;  /* 0x002d640001687983 */ /* 0x000f280000300800 */
[----:B------:R-:W4:Y:S04]  /*99000*/  LDL.LU R92, [R1+0x2d60] ;  /* 0x002d6000015c7983 */ /* 0x000f280000300800 */
[----:B------:R-:W4:Y:S04]  /*99010*/  LDL.LU R93, [R1+0x2d5c] ;  /* 0x002d5c00015d7983 */ /* 0x000f280000300800 */
[----:B------:R1:W-:Y:S04]  /*99020*/  STL [R1+0x2b64], R28 ;  /* 0x002b641c01007387 */ /* 0x0003e80000100800 */
[----:B------:R1:W-:Y:S04]  /*99030*/  STL [R1+0x2b60], R29 ;  /* 0x002b601d01007387 */ /* 0x0003e80000100800 */
[----:B------:R1:W-:Y:S02]  /*99040*/  STL [R1+0x2b5c], R32 ;  /* 0x002b5c2001007387 */ /* 0x0003e40000100800 */
[----:B-1----:R-:W-:-:S02]  /*99050*/  IMAD.MOV.U32 R28, RZ, RZ, R16 ;  /* 0x000000ffff1c7224 */ /* 0x002fc400078e0010 */
[----:B------:R1:W-:Y:S01]  /*99060*/  STL [R1+0x2b58], R33 ;  /* 0x002b582101007387 */ /* 0x0003e20000100800 */
[----:B------:R-:W-:Y:S02]  /*99070*/  IMAD.MOV.U32 R29, RZ, RZ, R17 ;  /* 0x000000ffff1d7224 */ /* 0x000fe400078e0011 */
[----:B------:R-:W-:Y:S02]  /*99080*/  IMAD.MOV.U32 R32, RZ, RZ, R18 ;  /* 0x000000ffff207224 */ /* 0x000fe400078e0012 */
[----:B-1----:R-:W-:Y:S02]  /*99090*/  IMAD.MOV.U32 R33, RZ, RZ, R19 ;  /* 0x000000ffff217224 */ /* 0x002fe400078e0013 */
[----:B------:R-:W-:Y:S01]  /*990a0*/  HMMA.1688.F32.TF32 R16, R40, R8, R168 ;  /* 0x000000082810723c */ /* 0x000fe200000810a8 */
[----:B------:R-:W-:Y:S04]  /*990b0*/  STL.64 [R1+0xc0], R24 ;  /* 0x0000c01801007387 */ /* 0x000fe80000100a00 */
[----:B------:R-:W-:Y:S04]  /*990c0*/  STL.64 [R1+0xc8], R26 ;  /* 0x0000c81a01007387 */ /* 0x000fe80000100a00 */
[----:B------:R-:W-:Y:S04]  /*990d0*/  STL.64 [R1+0x220], R20 ;  /* 0x0002201401007387 */ /* 0x000fe80000100a00 */
[----:B------:R1:W-:Y:S04]  /*990e0*/  STL.64 [R1+0x228], R22 ;  /* 0x0002281601007387 */ /* 0x0003e80000100a00 */
[----:B------:R-:W-:Y:S04]  /*990f0*/  STL [R1+0x2b74], R33 ;  /* 0x002b742101007387 */ /* 0x000fe80000100800 */
[----:B------:R-:W-:Y:S04]  /*99100*/  STL [R1+0x2b70], R32 ;  /* 0x002b702001007387 */ /* 0x000fe80000100800 */
[----:B------:R-:W-:Y:S01]  /*99110*/  STL [R1+0x2b6c], R29 ;  /* 0x002b6c1d01007387 */ /* 0x000fe20000100800 */
[-C--:B-1----:R-:W-:Y:S03]  /*99120*/  HMMA.1688.F32.TF32 R20, R52, R4.reuse, R196 ;  /* 0x000000043414723c */ /* 0x082fe600000810c4 */
[----:B------:R-:W-:Y:S04]  /*99130*/  STL [R1+0x2b68], R28 ;  /* 0x002b681c01007387 */ /* 0x000fe80000100800 */
[----:B------:R-:W-:Y:S04]  /*99140*/  STL.64 [R1+0x3d0], R16 ;  /* 0x0003d01001007387 */ /* 0x000fe80000100a00 */
[----:B------:R1:W-:Y:S01]  /*99150*/  STL.64 [R1+0x3d8], R18 ;  /* 0x0003d81201007387 */ /* 0x0003e20000100a00 */
[-C--:B------:R-:W-:Y:S03]  /*99160*/  HMMA.1688.F32.TF32 R184, R56, R4.reuse, R224 ;  /* 0x0000000438b8723c */ /* 0x080fe600000810e0 */
[----:B------:R-:W-:Y:S05]  /*99170*/  LDSM.16.M88.4 R196, [R243+0x34180] ;  /* 0x03418000f3c4783b */ /* 0x000fea0000000200 */
[----:B-1----:R-:W-:Y:S03]  /*99180*/  HMMA.1688.F32.TF32 R16, R48, R4, R244 ;  /* 0x000000043010723c */ /* 0x002fe600000810f4 */
[----:B------:R-:W-:Y:S04]  /*99190*/  STL.64 [R1+0xb0], R20 ;  /* 0x0000b01401007387 */ /* 0x000fe80000100a00 */
[----:B------:R-:W-:Y:S01]  /*991a0*/  STL.64 [R1+0xb8], R22 ;  /* 0x0000b81601007387 */ /* 0x000fe20000100a00 */
[----:B--2---:R-:W-:-:S02]  /*991b0*/  IMAD.MOV.U32 R245, RZ, RZ, R96 ;  /* 0x000000fffff57224 */ /* 0x004fc400078e0060 */
[----:B---3--:R-:W-:Y:S02]  /*991c0*/  IMAD.MOV.U32 R244, RZ, RZ, R97 ;  /* 0x000000fffff47224 */ /* 0x008fe400078e0061 */
[----:B------:R-:W2:Y:S11]  /*991d0*/  LDL.LU R97, [R1+0x2d58] ;  /* 0x002d580001617983 */ /* 0x000eb60000300800 */
[----:B------:R-:W-:Y:S04]  /*991e0*/  STL.64 [R1+0x1a0], R16 ;  /* 0x0001a01001007387 */ /* 0x000fe80000100a00 */
[----:B------:R1:W-:Y:S04]  /*991f0*/  STL.64 [R1+0x1a8], R18 ;  /* 0x0001a81201007387 */ /* 0x0003e80000100a00 */
[----:B------:R-:W3:Y:S01]  /*99200*/  LDL.LU R96, [R1+0x2d54] ;  /* 0x002d540001607983 */ /* 0x000ee20000300800 */
[----:B----4-:R-:W-:-:S02]  /*99210*/  IMAD.MOV.U32 R246, RZ, RZ, R88 ;  /* 0x000000fffff67224 */ /* 0x010fc400078e0058 */
[----:B------:R-:W-:Y:S01]  /*99220*/  IMAD.MOV.U32 R247, RZ, RZ, R89 ;  /* 0x000000fffff77224 */ /* 0x000fe200078e0059 */
[----:B------:R-:W4:Y:S04]  /*99230*/  LDL.LU R88, [R1+0x2d50] ;  /* 0x002d500001587983 */ /* 0x000f280000300800 */
[----:B------:R-:W4:Y:S01]  /*99240*/  LDL.LU R89, [R1+0x2d4c] ;  /* 0x002d4c0001597983 */ /* 0x000f220000300800 */
[----:B------:R-:W-:Y:S02]  /*99250*/  IMAD.MOV.U32 R227, RZ, RZ, R100 ;  /* 0x000000ffffe37224 */ /* 0x000fe400078e0064 */
[----:B------:R-:W-:Y:S02]  /*99260*/  IMAD.MOV.U32 R226, RZ, RZ, R101 ;  /* 0x000000ffffe27224 */ /* 0x000fe400078e0065 */
[----:B------:R-:W-:-:S02]  /*99270*/  IMAD.MOV.U32 R225, RZ, RZ, R105 ;  /* 0x000000ffffe17224 */ /* 0x000fc400078e0069 */
[----:B------:R-:W-:Y:S02]  /*99280*/  IMAD.MOV.U32 R224, RZ, RZ, R104 ;  /* 0x000000ffffe07224 */ /* 0x000fe400078e0068 */
        /* <DEDUP_REMOVED lines=8> */
[----:B------:R-:W-:Y:S02]  /*99310*/  IMAD.MOV.U32 R218, RZ, RZ, R93 ;  /* 0x000000ffffda7224 */ /* 0x000fe400078e005d */
[----:B------:R-:W-:Y:S01]  /*99320*/  IMAD.MOV.U32 R219, RZ, RZ, R92 ;  /* 0x000000ffffdb7224 */ /* 0x000fe200078e005c */
[----:B------:R-:W3:Y:S01]  /*99330*/  LDL.LU R93, [R1+0x2d30] ;  /* 0x002d3000015d7983 */ /* 0x000ee20000300800 */
[----:B----4-:R-:W-:-:S03]  /*99340*/  IMAD.MOV.U32 R238, RZ, RZ, R89 ;  /* 0x000000ffffee7224 */ /* 0x010fc600078e0059 */
[----:B------:R-:W4:Y:S01]  /*99350*/  LDL.LU R92, [R1+0x2d2c] ;  /* 0x002d2c00015c7983 */ /* 0x000f220000300800 */
[----:B------:R-:W-:Y:S01]  /*99360*/  HMMA.1688.F32.TF32 R124, R44, R8, R212 ;  /* 0x000000082c7c723c */ /* 0x000fe200000810d4 */
[----:B------:R-:W-:Y:S02]  /*99370*/  IMAD.MOV.U32 R239, RZ, RZ, R88 ;  /* 0x000000ffffef7224 */ /* 0x000fe400078e0058 */
[----:B------:R-:W-:Y:S02]  /*99380*/  IMAD.MOV.U32 R237, RZ, RZ, R104 ;  /* 0x000000ffffed7224 */ /* 0x000fe400078e0068 */
        /* <DEDUP_REMOVED lines=22> */
[----:B------:R-:W-:-:S02]  /*994f0*/  IMAD.MOV.U32 R142, RZ, RZ, R88 ;  /* 0x000000ffff8e7224 */ /* 0x000fc400078e0058 */
[----:B------:R-:W-:Y:S02]  /*99500*/  IMAD.MOV.U32 R143, RZ, RZ, R89 ;  /* 0x000000ffff8f7224 */ /* 0x000fe400078e0059 */
[----:B--2---:R-:W-:Y:S02]  /*99510*/  IMAD.MOV.U32 R141, RZ, RZ, R97 ;  /* 0x000000ffff8d7224 */ /* 0x004fe400078e0061 */
[----:B---3--:R-:W-:Y:S02]  /*99520*/  IMAD.MOV.U32 R140, RZ, RZ, R96 ;  /* 0x000000ffff8c7224 */ /* 0x008fe400078e0060 */
[----:B------:R-:W2:Y:S04]  /*99530*/  LDL.LU R96, [R1+0x2cf8] ;  /* 0x002cf80001607983 */ /* 0x000ea80000300800 */
[----:B------:R-:W3:Y:S04]  /*99540*/  LDL.LU R97, [R1+0x2cf4] ;  /* 0x002cf40001617983 */ /* 0x000ee80000300800 */
[----:B------:R-:W3:Y:S04]  /*99550*/  LDL.LU R88, [R1+0x2cf0] ;  /* 0x002cf00001587983 */ /* 0x000ee80000300800 */
[----:B------:R-:W3:Y:S01]  /*99560*/  LDL.LU R89, [R1+0x2cec] ;  /* 0x002cec0001597983 */ /* 0x000ee20000300800 */
[----:B-1----:R-:W-:Y:S01]  /*99570*/  HMMA.1688.F32.TF32 R16, R36, R4, R132 ;  /* 0x000000042410723c */ /* 0x002fe20000081084 */
[----:B----4-:R-:W-:-:S02]  /*99580*/  IMAD.MOV.U32 R222, RZ, RZ, R101 ;  /* 0x000000ffffde7224 */ /* 0x010fc400078e0065 */
[----:B------:R-:W-:-:S05]  /*99590*/  IMAD.MOV.U32 R223, RZ, RZ, R100 ;  /* 0x000000ffffdf7224 */ /* 0x000fca00078e0064 */
[----:B------:R-:W-:Y:S11]  /*995a0*/  HMMA.1688.F32.TF32 R80, R108, R8, R248 ;  /* 0x000000086c50723c */ /* 0x000ff600000810f8 */
[----:B------:R-:W-:Y:S05]  /*995b0*/  @!UPT UIADD3 URZ, URZ, URZ, URZ ;  /* 0x0000003f3f3ff290 */ /* 0x000fea000fffe03f */
[----:B------:R-:W-:Y:S02]  /*995c0*/  IMAD.MOV.U32 R33, RZ, RZ, R16 ;  /* 0x000000ffff217224 */ /* 0x000fe400078e0010 */
[----:B------:R-:W-:Y:S02]  /*995d0*/  IMAD.MOV.U32 R32, RZ, RZ, R17 ;  /* 0x000000ffff207224 */ /* 0x000fe400078e0011 */
[----:B------:R-:W-:Y:S02]  /*995e0*/  IMAD.MOV.U32 R29, RZ, RZ, R18 ;  /* 0x000000ffff1d7224 */ /* 0x000fe400078e0012 */
[----:B------:R-:W-:Y:S02]  /*995f0*/  IMAD.MOV.U32 R28, RZ, RZ, R19 ;  /* 0x000000ffff1c7224 */ /* 0x000fe400078e0013 */
[-C--:B------:R-:W-:Y:S01]  /*99600*/  HMMA.1688.F32.TF32 R16, R40, R4.reuse, R188 ;  /* 0x000000042810723c */ /* 0x080fe200000810bc */
[----:B------:R-:W-:Y:S07]  /*99610*/  LDSM.16.M88.4 R188, [R243+0x3c180] ;  /* 0x03c18000f3bc783b */ /* 0x000fee0000000200 */
[C---:B------:R-:W-:Y:S08]  /*99620*/  HMMA.1688.F32.TF32 R168, R60.reuse, R4, R228 ;  /* 0x000000043ca8723c */ /* 0x040ff000000810e4 */
[----:B------:R-:W-:Y:S01]  /*99630*/  HMMA.1688.F32.TF32 R164, R60, R8, R200 ;  /* 0x000000083ca4723c */ /* 0x000fe200000810c8 */
[----:B------:R-:W1:Y:S01]  /*99640*/  LDSM.16.M88.4 R200, [R243+0x30180] ;  /* 0x03018000f3c8783b */ /* 0x000e620000000200 */
[----:B------:R-:W-:-:S02]  /*99650*/  IMAD.MOV.U32 R221, RZ, RZ, R104 ;  /* 0x000000ffffdd7224 */ /* 0x000fc400078e0068 */
[----:B------:R-:W-:Y:S02]  /*99660*/  IMAD.MOV.U32 R220, RZ, RZ, R105 ;  /* 0x000000ffffdc7224 */ /* 0x000fe400078e0069 */
[----:B------:R-:W4:Y:S04]  /*99670*/  LDL.LU R105, [R1+0x2ce8] ;  /* 0x002ce80001697983 */ /* 0x000f280000300800 */
[----:B------:R-:W4:Y:S04]  /*99680*/  LDL.LU R104, [R1+0x2ce4] ;  /* 0x002ce40001687983 */ /* 0x000f280000300800 */
[----:B------:R-:W4:Y:S01]  /*99690*/  LDL.LU R101, [R1+0x2ce0] ;  /* 0x002ce00001657983 */ /* 0x000f220000300800 */
[----:B------:R-:W-:-:S03]  /*996a0*/  IMAD.MOV.U32 R70, RZ, RZ, R93 ;  /* 0x000000ffff467224 */ /* 0x000fc600078e005d */
[----:B------:R-:W4:Y:S01]  /*996b0*/  LDL.LU R100, [R1+0x2cdc] ;  /* 0x002cdc0001647983 */ /* 0x000f220000300800 */
[----:B------:R-:W-:Y:S01]  /*996c0*/  IMAD.MOV.U32 R71, RZ, RZ, R92 ;  /* 0x000000ffff477224 */ /* 0x000fe200078e005c */
[----:B------:R-:W-:Y:S02]  /*996d0*/  HMMA.1688.F32.TF32 R128, R44, R4, R192 ;  /* 0x000000042c80723c */ /* 0x000fe400000810c0 */
[----:B------:R1:W1:Y:S01]  /*996e0*/  LDSM.16.M88.4 R192, [R243+0x38180] ;  /* 0x03818000f3c0783b */ /* 0x0002620000000200 */
[----:B--2---:R-:W-:Y:S02]  /*996f0*/  IMAD.MOV.U32 R69, RZ, RZ, R96 ;  /* 0x000000ffff457224 */ /* 0x004fe400078e0060 */
[----:B---3--:R-:W-:Y:S02]  /*99700*/  IMAD.MOV.U32 R68, RZ, RZ, R97 ;  /* 0x000000ffff447224 */ /* 0x008fe400078e0061 */
[----:B------:R-:W2:Y:S04]  /*99710*/  LDL.LU R97, [R1+0x2cd8] ;  /* 0x002cd80001617983 */ /* 0x000ea80000300800 */
[----:B------:R-:W2:Y:S01]  /*99720*/  LDL.LU R96, [R1+0x2cd4] ;  /* 0x002cd40001607983 */ /* 0x000ea20000300800 */
[----:B------:R-:W-:-:S02]  /*99730*/  IMAD.MOV.U32 R107, RZ, RZ, R88 ;  /* 0x000000ffff6b7224 */ /* 0x000fc400078e0058 */
[----:B------:R-:W-:Y:S01]  /*99740*/  IMAD.MOV.U32 R106, RZ, RZ, R89 ;  /* 0x000000ffff6a7224 */ /* 0x000fe200078e0059 */
[----:B------:R-:W3:Y:S04]  /*99750*/  LDL.LU R93, [R1+0x2cd0] ;  /* 0x002cd000015d7983 */ /* 0x000ee80000300800 */
[----:B------:R-:W3:Y:S04]  /*99760*/  LDL.LU R92, [R1+0x2ccc] ;  /* 0x002ccc00015c7983 */ /* 0x000ee80000300800 */
[----:B------:R-:W2:Y:S04]  /*99770*/  LDL.LU R89, [R1+0x2cc8] ;  /* 0x002cc80001597983 */ /* 0x000ea80000300800 */
[----:B------:R-:W2:Y:S04]  /*99780*/  LDL.LU R88, [R1+0x2cc4] ;  /* 0x002cc40001587983 */ /* 0x000ea80000300800 */
[----:B------:R-:W4:Y:S04]  /*99790*/  LDL.LU R102, [R1+0x898] ;  /* 0x0008980001667983 */ /* 0x000f280000300800 */
[----:B------:R-:W4:Y:S04]  /*997a0*/  LDL.LU R103, [R1+0x89c] ;  /* 0x00089c0001677983 */ /* 0x000f280000300800 */
        /* <DEDUP_REMOVED lines=18> */
[----:B------:R-:W-:Y:S04]  /*998d0*/  STL [R1+0x2b84], R33 ;  /* 0x002b842101007387 */ /* 0x000fe80000100800 */
[----:B------:R-:W-:Y:S04]  /*998e0*/  STL [R1+0x2b80], R32 ;  /* 0x002b802001007387 */ /* 0x000fe80000100800 */
[----:B------:R-:W-:Y:S04]  /*998f0*/  STL [R1+0x2b7c], R29 ;  /* 0x002b7c1d01007387 */ /* 0x000fe80000100800 */
[----:B------:R-:W-:Y:S04]  /*99900*/  STL [R1+0x2b78], R28 ;  /* 0x002b781c01007387 */ /* 0x000fe80000100800 */
[----:B------:R1:W-:Y:S04]  /*99910*/  STL.64 [R1+0x3a0], R16 ;  /* 0x0003a01001007387 */ /* 0x0003e80000100a00 */
[----:B------:R1:W-:Y:S04]  /*99920*/  STL.64 [R1+0x3a8], R18 ;  /* 0x0003a81201007387 */ /* 0x0003e80000100a00 */
        /* <DEDUP_REMOVED lines=24> */
[----:B------:R-:W-:Y:S01]  /*99ab0*/  IMAD.MOV.U32 R113, RZ, RZ, R242 ;  /* 0x000000ffff717224 */ /* 0x000fe200078e00f2 */
[C---:B------:R-:W-:Y:S08]  /*99ac0*/  HMMA.1688.F32.TF32 R140, R44.reuse, R200, R140 ;  /* 0x000000c82c8c723c */ /* 0x040ff0000008108c */
[C---:B------:R-:W-:Y:S08]  /*99ad0*/  HMMA.1688.F32.TF32 R144, R44.reuse, R196, R144 ;  /* 0x000000c42c90723c */ /* 0x040ff00000081090 */
[C---:B--2---:R-:W-:Y:S08]  /*99ae0*/  HMMA.1688.F32.TF32 R132, R44.reuse, R208, R64 ;  /* 0x000000d02c84723c */ /* 0x044ff00000081040 */
[----:B---3--:R-:W-:Y:S08]  /*99af0*/  HMMA.1688.F32.TF32 R148, R44, R192, R248 ;  /* 0x000000c02c94723c */ /* 0x008ff000000810f8 */
[C---:B----4-:R-:W-:Y:S08]  /*99b00*/  HMMA.1688.F32.TF32 R220, R60.reuse, R200, R228 ;  /* 0x000000c83cdc723c */ /* 0x050ff000000810e4 */
[----:B------:R-:W-:Y:S01]  /*99b10*/  HMMA.1688.F32.TF32 R228, R60, R192, R244 ;  /* 0x000000c03ce4723c */ /* 0x000fe200000810f4 */
[----:B------:R-:W2:Y:S04]  /*99b20*/  LDL.LU R244, [R1+0x730] ;  /* 0x0007300001f47983 */ /* 0x000ea80000300800 */
[----:B------:R-:W2:Y:S04]  /*99b30*/  LDL.LU R245, [R1+0x734] ;  /* 0x0007340001f57983 */ /* 0x000ea80000300800 */
[----:B------:R-:W2:Y:S04]  /*99b40*/  LDL.LU R246, [R1+0x738] ;  /* 0x0007380001f67983 */ /* 0x000ea80000300800 */
[----:B------:R-:W2:Y:S04]  /*99b50*/  LDL.LU R247, [R1+0x73c] ;  /* 0x00073c0001f77983 */ /* 0x000ea80000300800 */
[----:B------:R-:W3:Y:S01]  /*99b60*/  LDL.LU R240, [R1+0x740] ;  /* 0x0007400001f07983 */ /* 0x000ee20000300800 */
[----:B------:R-:W-:-:S03]  /*99b70*/  IMAD.MOV.U32 R112, RZ, RZ, R243 ;  /* 0x000000ffff707224 */ /* 0x000fc600078e00f3 */
[----:B------:R-:W3:Y:S04]  /*99b80*/  LDL.LU R241, [R1+0x744] ;  /* 0x0007440001f17983 */ /* 0x000ee80000300800 */
[----:B------:R-:W3:Y:S04]  /*99b90*/  LDL.LU R242, [R1+0x748] ;  /* 0x0007480001f27983 */ /* 0x000ee80000300800 */
[----:B------:R-:W3:Y:S04]  /*99ba0*/  LDL.LU R243, [R1+0x74c] ;  /* 0x00074c0001f37983 */ /* 0x000ee80000300800 */
[----:B------:R-:W4:Y:S04]  /*99bb0*/  LDL.LU R232, [R1+0x760] ;  /* 0x0007600001e87983 */ /* 0x000f280000300800 */
[----:B------:R-:W4:Y:S04]  /*99bc0*/  LDL.LU R233, [R1+0x764] ;  /* 0x0007640001e97983 */ /* 0x000f280000300800 */
[----:B------:R-:W4:Y:S01]  /*99bd0*/  LDL.LU R234, [R1+0x768] ;  /* 0x0007680001ea7983 */ /* 0x000f220000300800 */
[----:B------:R-:W-:Y:S03]  /*99be0*/  HMMA.1688.F32.TF32 R44, R44, R188, R212 ;  /* 0x000000bc2c2c723c */ /* 0x000fe600000810d4 */
        /* <DEDUP_REMOVED lines=36> */
[----:B------:R-:W-:Y:S01]  /*99e30*/  HMMA.1688.F32.TF32 R108, R108, R188, R68 ;  /* 0x000000bc6c6c723c */ /* 0x000fe20000081044 */
[----:B------:R-:W4:Y:S04]  /*99e40*/  LDL.LU R68, [R1+0x5e0] ;  /* 0x0005e00001447983 */ /* 0x000f280000300800 */
[----:B------:R-:W4:Y:S03]  /*99e50*/  LDL.LU R69, [R1+0x5e4] ;  /* 0x0005e40001457983 */ /* 0x000f260000300800 */
[C---:B------:R-:W-:Y:S01]  /*99e60*/  HMMA.1688.F32.TF32 R76, R52.reuse, R204, R76 ;  /* 0x000000cc344c723c */ /* 0x040fe2000008104c */
[----:B------:R-:W4:Y:S04]  /*99e70*/  LDL.LU R70, [R1+0x5e8] ;  /* 0x0005e80001467983 */ /* 0x000f280000300800 */
[----:B------:R-:W4:Y:S03]  /*99e80*/  LDL.LU R71, [R1+0x5ec] ;  /* 0x0005ec0001477983 */ /* 0x000f260000300800 */
[----:B------:R-:W-:Y:S01]  /*99e90*/  HMMA.1688.F32.TF32 R16, R52, R200, R16 ;  /* 0x000000c83410723c */ /* 0x000fe20000081010 */
[----:B------:R-:W4:Y:S04]  /*99ea0*/  LDL.LU R64, [R1+0x5d0] ;  /* 0x0005d00001407983 */ /* 0x000f280000300800 */
[----:B------:R-:W4:Y:S04]  /*99eb0*/  LDL.LU R65, [R1+0x5d4] ;  /* 0x0005d40001417983 */ /* 0x000f280000300800 */
[----:B------:R-:W4:Y:S01]  /*99ec0*/  LDL.LU R66, [R1+0x5d8] ;  /* 0x0005d80001427983 */ /* 0x000f220000300800 */
[C---:B------:R-:W-:Y:S03]  /*99ed0*/  HMMA.1688.F32.TF32 R216, R60.reuse, R204, R216 ;  /* 0x000000cc3cd8723c */ /* 0x040fe600000810d8 */
[----:B------:R-:W4:Y:S04]  /*99ee0*/  LDL.LU R67, [R1+0x5dc] ;  /* 0x0005dc0001437983 */ /* 0x000f280000300800 */
[----:B------:R-:W4:Y:S01]  /*99ef0*/  LDL.LU R72, [R1+0x550] ;  /* 0x0005500001487983 */ /* 0x000f220000300800 */
[-C--:B------:R-:W-:Y:S03]  /*99f00*/  HMMA.1688.F32.TF32 R224, R60, R196.reuse, R224 ;  /* 0x000000c43ce0723c */ /* 0x080fe600000810e0 */
[----:B------:R-:W4:Y:S04]  /*99f10*/  LDL.LU R73, [R1+0x554] ;  /* 0x0005540001497983 */ /* 0x000f280000300800 */
[----:B------:R-:W4:Y:S04]  /*99f20*/  LDL.LU R74, [R1+0x558] ;  /* 0x00055800014a7983 */ /* 0x000f280000300800 */
[----:B------:R-:W4:Y:S01]  /*99f30*/  LDL.LU R75, [R1+0x55c] ;  /* 0x00055c00014b7983 */ /* 0x000f220000300800 */
[C---:B--2---:R-:W-:Y:S08]  /*99f40*/  HMMA.1688.F32.TF32 R244, R56.reuse, R196, R244 ;  /* 0x000000c438f4723c */ /* 0x044ff000000810f4 */
[C---:B---3--:R-:W-:Y:S08]  /*99f50*/  HMMA.1688.F32.TF32 R240, R56.reuse, R200, R240 ;  /* 0x000000c838f0723c */ /* 0x048ff000000810f0 */
[----:B----4-:R-:W-:Y:S08]  /*99f60*/  HMMA.1688.F32.TF32 R232, R56, R208, R232 ;  /* 0x000000d038e8723c */ /* 0x010ff000000810e8 */
[----:B------:R-:W-:Y:S01]  /*99f70*/  HMMA.1688.F32.TF32 R60, R60, R188, R20 ;  /* 0x000000bc3c3c723c */ /* 0x000fe20000081014 */
[----:B------:R-:W2:Y:S04]  /*99f80*/  LDL.LU R20, [R1+0x530] ;  /* 0x0005300001147983 */ /* 0x000ea80000300800 */
[----:B------:R-:W2:Y:S04]  /*99f90*/  LDL.LU R21, [R1+0x534] ;  /* 0x0005340001157983 */ /* 0x000ea80000300800 */
[----:B------:R-:W2:Y:S04]  /*99fa0*/  LDL.LU R22, [R1+0x538] ;  /* 0x0005380001167983 */ /* 0x000ea80000300800 */
[----:B------:R-:W2:Y:S01]  /*99fb0*/  LDL.LU R23, [R1+0x53c] ;  /* 0x00053c0001177983 */ /* 0x000ea20000300800 */
[----:B------:R-:W-:Y:S08]  /*99fc0*/  HMMA.1688.F32.TF32 R236, R56, R204, R236 ;  /* 0x000000cc38ec723c */ /* 0x000ff000000810ec */
[----:B------:R-:W-:Y:S08]  /*99fd0*/  HMMA.1688.F32.TF32 R120, R52, R208, R120 ;  /* 0x000000d03478723c */ /* 0x000ff00000081078 */
[C---:B------:R-:W-:Y:S08]  /*99fe0*/  HMMA.1688.F32.TF32 R248, R56.reuse, R192, R248 ;  /* 0x000000c038f8723c */ /* 0x040ff000000810f8 */
[----:B------:R-:W-:Y:S01]  /*99ff0*/  HMMA.1688.F32.TF32 R56, R56, R188, R160 ;  /* 0x000000bc3838723c */ /* 0x000fe200000810a0 */
[----:B------:R-:W3:Y:S04]  /*9a000*/  LDL.LU.64 R162, [R1+0x2cb8] ;  /* 0x002cb80001a27983 */ /* 0x000ee80000300a00 */
[----:B------:R-:W3:Y:S03]  /*9a010*/  LDL.LU.64 R160, [R1+0x2cb0] ;  /* 0x002cb00001a07983 */ /* 0x000ee60000300a00 */
[C---:B------:R-:W-:Y:S01]  /*9a020*/  HMMA.1688.F32.TF32 R152, R52.reuse, R196, R152 ;  /* 0x000000c43498723c */ /* 0x040fe20000081098 */
[----:B------:R-:W-:Y:S04]  /*9a030*/  STL.64 [R1+0x60], R120 ;  /* 0x0000607801007387 */ /* 0x000fe80000100a00 */
[----:B------:R1:W-:Y:S03]  /*9a040*/  STL.64 [R1+0x68], R122 ;  /* 0x0000687a01007387 */ /* 0x0003e60000100a00 */
[C---:B------:R-:W-:Y:S01]  /*9a050*/  HMMA.1688.F32.TF32 R172, R52.reuse, R192, R172 ;  /* 0x000000c034ac723c */ /* 0x040fe200000810ac */
[----:B-1----:R-:W4:Y:S04]  /*9a060*/  LDL.LU.64 R122, [R1+0x2ca8] ;  /* 0x002ca800017a7983 */ /* 0x002f280000300a00 */
[----:B------:R-:W4:Y:S03]  /*9a070*/  LDL.LU.64 R120, [R1+0x2ca0] ;  /* 0x002ca00001787983 */ /* 0x000f260000300a00 */
[----:B------:R-:W-:Y:S01]  /*9a080*/  HMMA.1688.F32.TF32 R52, R52, R188, R24 ;  /* 0x000000bc3434723c */ /* 0x000fe20000081018 */
[----:B------:R-:W-:Y:S04]  /*9a090*/  STL.64 [R1+0x50], R76 ;  /* 0x0000504c01007387 */ /* 0x000fe80000100a00 */
[----:B------:R1:W-:Y:S04]  /*9a0a0*/  STL.64 [R1+0x58], R78 ;  /* 0x0000584e01007387 */ /* 0x0003e80000100a00 */
[----:B-1----:R-:W2:Y:S04]  /*9a0b0*/  LDL.LU.64 R78, [R1+0x2c98] ;  /* 0x002c9800014e7983 */ /* 0x002ea80000300a00 */
[----:B------:R-:W2:Y:S04]  /*9a0c0*/  LDL.LU.64 R76, [R1+0x2c90] ;  /* 0x002c9000014c7983 */ /* 0x000ea80000300a00 */
[----:B------:R-:W-:Y:S04]  /*9a0d0*/  STL.64 [R1+0x40], R16 ;  /* 0x0000401001007387 */ /* 0x000fe80000100a00 */
[----:B------:R1:W-:Y:S04]  /*9a0e0*/  STL.64 [R1+0x48], R18 ;  /* 0x0000481201007387 */ /* 0x0003e80000100a00 */
[----:B-1----:R-:W2:Y:S04]  /*9a0f0*/  LDL.LU.64 R18, [R1+0x2c88] ;  /* 0x002c880001127983 */ /* 0x002ea80000300a00 */
        /* <DEDUP_REMOVED lines=17> */
[----:B------:R-:W2:Y:S01]  /*9a210*/  LDL.LU R55, [R1+0x5cc] ;  /* 0x0005cc0001377983 */ /* 0x000ea20000300800 */
[C---:B------:R-:W-:Y:S08]  /*9a220*/  HMMA.1688.F32.TF32 R68, R48.reuse, R208, R68 ;  /* 0x000000d03044723c */ /* 0x040ff00000081044 */
[C---:B------:R-:W-:Y:S08]  /*9a230*/  HMMA.1688.F32.TF32 R64, R48.reuse, R204, R64 ;  /* 0x000000cc3040723c */ /* 0x040ff00000081040 */
[C---:B------:R-:W-:Y:S07]  /*9a240*/  HMMA.1688.F32.TF32 R156, R48.reuse, R196, R156 ;  /* 0x000000c4309c723c */ /* 0x040fee000008109c */
[----:B------:R-:W-:Y:S04]  /*9a250*/  STL.64 [R1+0x130], R68 ;  /* 0x0001304401007387 */ /* 0x000fe80000100a00 */
[----:B------:R1:W-:Y:S04]  /*9a260*/  STL.64 [R1+0x138], R70 ;  /* 0x0001384601007387 */ /* 0x0003e80000100a00 */
[----:B-1----:R-:W3:Y:S04]  /*9a270*/  LDL.LU.64 R70, [R1+0x2c60] ;  /* 0x002c600001467983 */ /* 0x002ee80000300a00 */
[----:B------:R-:W-:Y:S04]  /*9a280*/  STL.64 [R1+0x120], R64 ;  /* 0x0001204001007387 */ /* 0x000fe80000100a00 */
[----:B------:R1:W-:Y:S04]  /*9a290*/  STL.64 [R1+0x128], R66 ;  /* 0x0001284201007387 */ /* 0x0003e80000100a00 */
[----:B-1----:R-:W3:Y:S01]  /*9a2a0*/  LDL.LU.64 R66, [R1+0x2c58] ;  /* 0x002c580001427983 */ /* 0x002ee20000300a00 */
[C---:B--2---:R-:W-:Y:S11]  /*9a2b0*/  HMMA.1688.F32.TF32 R52, R48.reuse, R200, R52 ;  /* 0x000000c83034723c */ /* 0x044ff60000081034 */
[----:B------:R-:W-:Y:S11]  /*9a2c0*/  @!UPT UIADD3 URZ, URZ, URZ, URZ ;  /* 0x0000003f3f3ff290 */ /* 0x000ff6000fffe03f */
[----:B------:R-:W-:Y:S01]  /*9a2d0*/  @!UPT UIADD3 URZ, URZ, URZ, URZ ;  /* 0x0000003f3f3ff290 */ /* 0x000fe2000fffe03f */
[----:B------:R-:W-:Y:S04]  /*9a2e0*/  STL.64 [R1+0x110], R52 ;  /* 0x0001103401007387 */ /* 0x000fe80000100a00 */
[----:B------:R1:W-:Y:S02]  /*9a2f0*/  STL.64 [R1+0x118], R54 ;  /* 0x0001183601007387 */ /* 0x0003e40000100a00 */
[C---:B-1----:R-:W-:Y:S08]  /*9a300*/  HMMA.1688.F32.TF32 R52, R48.reuse, R192, R116 ;  /* 0x000000c03034723c */ /* 0x042ff00000081074 */
[----:B------:R-:W-:Y:S01]  /*9a310*/  HMMA.1688.F32.TF32 R48, R48, R188, R112 ;  /* 0x000000bc3030723c */ /* 0x000fe20000081070 */
[----:B------:R-:W-:Y:S04]  /*9a320*/  STL.64 [R1+0xf0], R156 ;  /* 0x0000f09c01007387 */ /* 0x000fe80000100a00 */
[----:B------:R-:W-:Y:S04]  /*9a330*/  STL.64 [R1+0xf8], R158 ;  /* 0x0000f89e01007387 */ /* 0x000fe80000100a00 */
[----:B------:R-:W2:Y:S06]  /*9a340*/  LDL.LU R112, [R1+0x510] ;  /* 0x0005100001707983 */ /* 0x000eac0000300800 */
[----:B------:R-:W-:Y:S04]  /*9a350*/  STL.64 [R1+0xe0], R52 ;  /* 0x0000e03401007387 */ /* 0x000fe80000100a00 */
[----:B------:R1:W-:Y:S04]  /*9a360*/  STL.64 [R1+0xe8], R54 ;  /* 0x0000e83601007387 */ /* 0x0003e80000100a00 */
[----:B------:R-:W-:Y:S04]  /*9a370*/  STL.64 [R1+0xd0], R48 ;  /* 0x0000d03001007387 */ /* 0x000fe80000100a00 */
[----:B------:R-:W-:Y:S04]  /*9a380*/  STL.64 [R1+0xd8], R50 ;  /* 0x0000d83201007387 */ /* 0x000fe80000100a00 */
[----:B------:R-:W2:Y:S04]  /*9a390*/  LDL.LU R113, [R1+0x514] ;  /* 0x0005140001717983 */ /* 0x000ea80000300800 */
[----:B------:R-:W2:Y:S04]  /*9a3a0*/  LDL.LU R114, [R1+0x518] ;  /* 0x0005180001727983 */ /* 0x000ea80000300800 */
[----:B------:R-:W2:Y:S01]  /*9a3b0*/  LDL.LU R115, [R1+0x51c] ;  /* 0x00051c0001737983 */ /* 0x000ea20000300800 */
[C---:B-1----:R-:W-:Y:S03]  /*9a3c0*/  HMMA.1688.F32.TF32 R52, R36.reuse, R208, R72 ;  /* 0x000000d02434723c */ /* 0x042fe60000081048 */
[----:B------:R-:W-:Y:S04]  /*9a3d0*/  LDS R48, [R0+0x10f000] ;  /* 0x10f0000000307984 */ /* 0x000fe80000000800 */
[----:B------:R-:W-:Y:S01]  /*9a3e0*/  LDS R50, [R0+0x10f800] ;  /* 0x10f8000000327984 */ /* 0x000fe20000000800 */
[----:B------:R-:W-:Y:S03]  /*9a3f0*/  HMMA.1688.F32.TF32 R20, R36, R204, R20 ;  /* 0x000000cc2414723c */ /* 0x000fe60000081014 */
[----:B------:R-:W-:Y:S04]  /*9a400*/  LDS R49, [R2+0x10f000] ;  /* 0x10f0000002317984 */ /* 0x000fe80000000800 */
[----:B------:R-:W1:Y:S09]  /*9a410*/  LDS R51, [R2+0x10f800] ;  /* 0x10f8000002337984 */ /* 0x000e720000000800 */
[----:B------:R-:W-:-:S02]  /*9a420*/  IMAD.MOV.U32 R29, RZ, RZ, R52 ;  /* 0x000000ffff1d7224 */ /* 0x000fc400078e0034 */
[----:B------:R-:W-:Y:S01]  /*9a430*/  IMAD.MOV.U32 R28, RZ, RZ, R53 ;  /* 0x000000ffff1c7224 */ /* 0x000fe200078e0035 */
[----:B------:R-:W-:Y:S04]  /*9a440*/  STL.64 [R1+0x218], R54 ;  /* 0x0002183601007387 */ /* 0x000fe80000100a00 */
[----:B------:R-:W-:Y:S01]  /*9a450*/  STL [R1+0x2b8c], R29 ;  /* 0x002b8c1d01007387 */ /* 0x000fe20000100800 */
[----:B------:R-:W-:Y:S02]  /*9a460*/  IMAD.MOV.U32 R33, RZ, RZ, R22 ;  /* 0x000000ffff217224 */ /* 0x000fe400078e0016 */
[----:B------:R-:W-:Y:S01]  /*9a470*/  IMAD.MOV.U32 R32, RZ, RZ, R23 ;  /* 0x000000ffff207224 */ /* 0x000fe200078e0017 */
[----:B------:R-:W-:Y:S04]  /*9a480*/  STL [R1+0x2b88], R28 ;  /* 0x002b881c01007387 */ /* 0x000fe80000100800 */
[----:B------:R3:W-:Y:S04]  /*9a490*/  STL.64 [R1+0x200], R20 ;  /* 0x0002001401007387 */ /* 0x0007e80000100a00 */
[----:B------:R-:W4:Y:S04]  /*9a4a0*/  LDL.LU R72, [R1+0x500] ;  /* 0x0005000001487983 */ /* 0x000f280000300800 */
[----:B------:R-:W4:Y:S01]  /*9a4b0*/  LDL.LU R73, [R1+0x504] ;  /* 0x0005040001497983 */ /* 0x000f220000300800 */
[----:B---3--:R-:W-:Y:S03]  /*9a4c0*/  HMMA.1688.F32.TF32 R20, R36, R200, R152 ;  /* 0x000000c82414723c */ /* 0x008fe60000081098 */
[----:B------:R-:W4:Y:S04]  /*9a4d0*/  LDL.LU R74, [R1+0x508] ;  /* 0x00050800014a7983 */ /* 0x000f280000300800 */
[----:B------:R-:W4:Y:S04]  /*9a4e0*/  LDL.LU R75, [R1+0x50c] ;  /* 0x00050c00014b7983 */ /* 0x000f280000300800 */
[----:B------:R3:W-:Y:S04]  /*9a4f0*/  STL [R1+0x2b94], R33 ;  /* 0x002b942101007387 */ /* 0x0007e80000100800 */
[----:B------:R1:W-:Y:S09]  /*9a500*/  STL [R1+0x2b90], R32 ;  /* 0x002b902001007387 */ /* 0x0003f20000100800 */
        /* <DEDUP_REMOVED lines=15> */
[----:B------:R1:W-:Y:S01]  /*9a600*/  STL [R1+0x2b98], R64 ;  /* 0x002b984001007387 */ /* 0x0003e20000100800 */
[----:B--2---:R-:W-:Y:S03]  /*9a610*/  HMMA.1688.F32.TF32 R52, R36, R196, R112 ;  /* 0x000000c42434723c */ /* 0x004fe60000081070 */
[----:B------:R-:W2:Y:S04]  /*9a620*/  LDL.LU R112, [R1+0x300] ;  /* 0x0003000001707983 */ /* 0x000ea80000300800 */
[----:B------:R-:W2:Y:S04]  /*9a630*/  LDL.LU R113, [R1+0x304] ;  /* 0x0003040001717983 */ /* 0x000ea80000300800 */
[----:B------:R-:W2:Y:S04]  /*9a640*/  LDL.LU R114, [R1+0x308] ;  /* 0x0003080001727983 */ /* 0x000ea80000300800 */
[----:B------:R-:W2:Y:S09]  /*9a650*/  LDL.LU R115, [R1+0x30c] ;  /* 0x00030c0001737983 */ /* 0x000eb20000300800 */
[----:B------:R-:W-:-:S02]  /*9a660*/  IMAD.MOV.U32 R28, RZ, RZ, R55 ;  /* 0x000000ffff1c7224 */ /* 0x000fc400078e0037 */
[----:B---3--:R-:W-:Y:S02]  /*9a670*/  IMAD.MOV.U32 R33, RZ, RZ, R52 ;  /* 0x000000ffff217224 */ /* 0x008fe400078e0034 */
[----:B-1----:R-:W-:Y:S02]  /*9a680*/  IMAD.MOV.U32 R32, RZ, RZ, R53 ;  /* 0x000000ffff207224 */ /* 0x002fe400078e0035 */
[----:B------:R-:W-:Y:S01]  /*9a690*/  IMAD.MOV.U32 R29, RZ, RZ, R54 ;  /* 0x000000ffff1d7224 */ /* 0x000fe200078e0036 */
[----:B------:R1:W-:Y:S04]  /*9a6a0*/  STL [R1+0x2bb4], R28 ;  /* 0x002bb41c01007387 */ /* 0x0003e80000100800 */
[----:B------:R3:W-:Y:S04]  /*9a6b0*/  STL [R1+0x2bb0], R29 ;  /* 0x002bb01d01007387 */ /* 0x0007e80000100800 */
[----:B------:R1:W-:Y:S04]  /*9a6c0*/  STL [R1+0x2bac], R33 ;  /* 0x002bac2101007387 */ /* 0x0003e80000100800 */
[----:B------:R1:W-:Y:S01]  /*9a6d0*/  STL [R1+0x2ba8], R32 ;  /* 0x002ba82001007387 */ /* 0x0003e20000100800 */
[C---:B----4-:R-:W-:Y:S08]  /*9a6e0*/  HMMA.1688.F32.TF32 R52, R36.reuse, R192, R72 ;  /* 0x000000c02434723c */ /* 0x050ff00000081048 */
[----:B------:R-:W-:Y:S11]  /*9a6f0*/  HMMA.1688.F32.TF32 R20, R36, R188, R20 ;  /* 0x000000bc2414723c */ /* 0x000ff60000081014 */
[----:B------:R-:W-:Y:S05]  /*9a700*/  @!UPT UIADD3 URZ, URZ, URZ, URZ ;  /* 0x0000003f3f3ff290 */ /* 0x000fea000fffe03f */
[----:B------:R-:W-:Y:S02]  /*9a710*/  IMAD.MOV.U32 R64, RZ, RZ, R55 ;  /* 0x000000ffff407224 */ /* 0x000fe400078e0037 */
[----:B------:R-:W-:Y:S02]  /*9a720*/  IMAD.MOV.U32 R65, RZ, RZ, R54 ;  /* 0x000000ffff417224 */ /* 0x000fe400078e0036 */
[----:B------:R-:W-:-:S04]  /*9a730*/  IMAD.MOV.U32 R68, RZ, RZ, R53 ;  /* 0x000000ffff447224 */ /* 0x000fc800078e0035 */
[----:B-1----:R-:W-:Y:S02]  /*9a740*/  IMAD.MOV.U32 R28, RZ, RZ, R20 ;  /* 0x000000ffff1c7224 */ /* 0x002fe400078e0014 */
[----:B---3--:R-:W-:Y:S02]  /*9a750*/  IMAD.MOV.U32 R29, RZ, RZ, R21 ;  /* 0x000000ffff1d7224 */ /* 0x008fe400078e0015 */
[----:B------:R-:W-:Y:S02]  /*9a760*/  IMAD.MOV.U32 R33, RZ, RZ, R22 ;  /* 0x000000ffff217224 */ /* 0x000fe400078e0016 */
[----:B------:R-:W-:Y:S02]  /*9a770*/  IMAD.MOV.U32 R32, RZ, RZ, R23 ;  /* 0x000000ffff207224 */ /* 0x000fe400078e0017 */
[----:B------:R-:W-:Y:S01]  /*9a780*/  HMMA.1688.F32.TF32 R20, R40, R208, R152 ;  /* 0x000000d02814723c */ /* 0x000fe20000081098 */
[----:B------:R-:W-:Y:S01]  /*9a790*/  IMAD.MOV.U32 R69, RZ, RZ, R52 ;  /* 0x000000ffff457224 */ /* 0x000fe200078e0034 */
[----:B------:R1:W-:Y:S04]  /*9a7a0*/  STL [R1+0x2bc4], R64 ;  /* 0x002bc44001007387 */ /* 0x0003e80000100800 */
[----:B------:R3:W-:Y:S04]  /*9a7b0*/  STL [R1+0x2bc0], R65 ;  /* 0x002bc04101007387 */ /* 0x0007e80000100800 */
[----:B------:R4:W-:Y:S04]  /*9a7c0*/  STL [R1+0x2bbc], R68 ;  /* 0x002bbc4401007387 */ /* 0x0009e80000100800 */
[----:B------:R1:W-:Y:S01]  /*9a7d0*/  STL [R1+0x2bb8], R69 ;  /* 0x002bb84501007387 */ /* 0x0003e20000100800 */
[----:B------:R-:W-:-:S02]  /*9a7e0*/  IMAD.MOV.U32 R55, RZ, RZ, R24 ;  /* 0x000000ffff377224 */ /* 0x000fc400078e0018 */
[----:B------:R-:W-:-:S07]  /*9a7f0*/  IMAD.MOV.U32 R54, RZ, RZ, R25 ;  /* 0x000000ffff367224 */ /* 0x000fce00078e0019 */
[----:B-1----:R-:W-:Y:S02]  /*9a800*/  IMAD.MOV.U32 R64, RZ, RZ, R20 ;  /* 0x000000ffff407224 */ /* 0x002fe400078e0014 */
[----:B---3--:R-:W-:Y:S01]  /*9a810*/  IMAD.MOV.U32 R65, RZ, RZ, R21 ;  /* 0x000000ffff417224 */ /* 0x008fe200078e0015 */
[----:B------:R-:W3:Y:S01]  /*9a820*/  LDL.LU R20, [R1+0x320] ;  /* 0x0003200001147983 */ /* 0x000ee20000300800 */
[----:B----4-:R-:W-:Y:S02]  /*9a830*/  IMAD.MOV.U32 R68, RZ, RZ, R22 ;  /* 0x000000ffff447224 */ /* 0x010fe400078e0016 */
[----:B------:R-:W-:Y:S01]  /*9a840*/  IMAD.MOV.U32 R69, RZ, RZ, R23 ;  /* 0x000000ffff457224 */ /* 0x000fe200078e0017 */
[----:B------:R-:W3:Y:S01]  /*9a850*/  LDL.LU R21, [R1+0x324] ;  /* 0x0003240001157983 */ /* 0x000ee20000300800 */
[----:B------:R-:W-:-:S03]  /*9a860*/  IMAD.MOV.U32 R53, RZ, RZ, R26 ;  /* 0x000000ffff357224 */ /* 0x000fc600078e001a */
[----:B------:R-:W3:Y:S01]  /*9a870*/  LDL.LU R22, [R1+0x328] ;  /* 0x0003280001167983 */ /* 0x000ee20000300800 */
        /* <DEDUP_REMOVED lines=10> */
[----:B--2---:R-:W-:Y:S07]  /*9a920*/  HMMA.1688.F32.TF32 R36, R40, R204, R112 ;  /* 0x000000cc2824723c */ /* 0x004fee0000081070 */
[----:B------:R-:W-:Y:S11]  /*9a930*/  IMAD.MOV.U32 R112, RZ, RZ, R252 ;  /* 0x000000ffff707224 */ /* 0x000ff600078e00fc */
[----:B------:R-:W-:Y:S06]  /*9a940*/  @!UPT UIADD3 URZ, URZ, URZ, URZ ;  /* 0x0000003f3f3ff290 */ /* 0x000fec000fffe03f */
        /* <DEDUP_REMOVED lines=8> */
[----:B------:R-:W2:Y:S01]  /*9a9d0*/  LDL.LU R252, [R1+0x2c50] ;  /* 0x002c500001fc7983 */ /* 0x000ea20000300800 */
[----:B------:R-:W-:Y:S01]  /*9a9e0*/  IMAD.MOV.U32 R113, RZ, RZ, R66 ;  /* 0x000000ffff717224 */ /* 0x000fe200078e0042 */
[----:B------:R-:W-:Y:S01]  /*9a9f0*/  MOV R114, R67 ;  /* 0x0000004300727202 */ /* 0x000fe20000000f00 */
[----:B------:R-:W-:Y:S01]  /*9aa00*/  IMAD.MOV.U32 R115, RZ, RZ, R70 ;  /* 0x000000ffff737224 */ /* 0x000fe200078e0046 */
        /* <DEDUP_REMOVED lines=12> */
[----:B------:R-:W2:Y:S04]  /*9aad0*/  LDL.LU R119, [R1+0x3cc] ;  /* 0x0003cc0001777983 */ /* 0x000ea80000300800 */
[----:B------:R-:W2:Y:S01]  /*9aae0*/  LDL.LU R152, [R1+0x170] ;  /* 0x0001700001987983 */ /* 0x000ea20000300800 */
[C---:B---3--:R-:W-:Y:S08]  /*9aaf0*/  HMMA.1688.F32.TF32 R20, R40.reuse, R200, R20 ;  /* 0x000000c82814723c */ /* 0x048ff00000081014 */
[C---:B----4-:R-:W-:Y:S08]  /*9ab00*/  HMMA.1688.F32.TF32 R24, R40.reuse, R196, R24 ;  /* 0x000000c42818723c */ /* 0x050ff00000081018 */
[----:B------:R-:W-:Y:S08]  /*9ab10*/  HMMA.1688.F32.TF32 R156, R40, R192, R156 ;  /* 0x000000c0289c723c */ /* 0x000ff0000008109c */
        /* <DEDUP_REMOVED lines=12> */
[----:B--2---:R-:W-:-:S02]  /*9abe0*/  IMAD.MOV.U32 R153, RZ, RZ, R252 ;  /* 0x000000ffff997224 */ /* 0x004fc400078e00fc */
[----:B------:R-:W2:Y:S04]  /*9abf0*/  LDL.LU R252, [R1+0x2c40] ;  /* 0x002c400001fc7983 */ /* 0x000ea80000300800 */
[----:B------:R-:W3:Y:S01]  /*9ac00*/  LDL.LU R34, [R1+0x2c3c] ;  /* 0x002c3c0001227983 */ /* 0x000ee20000300800 */
[----:B------:R-:W-:Y:S03]  /*9ac10*/  HMMA.1688.F32.TF32 R36, R40, R188, R36 ;  /* 0x000000bc2824723c */ /* 0x000fe60000081024 */
[----:B------:R-:W4:Y:S04]  /*9ac20*/  LDL.LU R3, [R1+0x2c38] ;  /* 0x002c380001037983 */ /* 0x000f280000300800 */
[----:B------:R-:W2:Y:S01]  /*9ac30*/  LDL.LU.64 R22, [R1+0x2c30] ;  /* 0x002c300001167983 */ /* 0x000ea20000300a00 */
[----:B------:R-:W-:-:S03]  /*9ac40*/  IMAD.MOV.U32 R40, RZ, RZ, R35 ;  /* 0x000000ffff287224 */ /* 0x000fc600078e0023 */
[----:B------:R-:W2:Y:S04]  /*9ac50*/  LDL.LU.64 R26, [R1+0x2c28] ;  /* 0x002c2800011a7983 */ /* 0x000ea80000300a00 */
[----:B------:R-:W2:Y:S01]  /*9ac60*/  LDL.LU.64 R158, [R1+0x2c20] ;  /* 0x002c2000019e7983 */ /* 0x000ea20000300a00 */
[----:B------:R-:W-:-:S03]  /*9ac70*/  IMAD.MOV.U32 R41, RZ, RZ, R30 ;  /* 0x000000ffff297224 */ /* 0x000fc600078e001e */
[----:B------:R-:W2:Y:S01]  /*9ac80*/  LDL.LU.64 R156, [R1+0x2c18] ;  /* 0x002c1800019c7983 */ /* 0x000ea20000300a00 */
[----:B------:R-:W-:-:S03]  /*9ac90*/  IMAD.MOV.U32 R42, RZ, RZ, R31 ;  /* 0x000000ffff2a7224 */ /* 0x000fc600078e001f */
[----:B------:R-:W3:Y:S04]  /*9aca0*/  LDL.LU R35, [R1+0x2c14] ;  /* 0x002c140001237983 */ /* 0x000ee80000300800 */
[----:B------:R-:W2:Y:S04]  /*9acb0*/  LDL.LU R30, [R1+0x2c10] ;  /* 0x002c1000011e7983 */ /* 0x000ea80000300800 */
[----:B------:R-:W2:Y:S01]  /*9acc0*/  LDL.LU R31, [R1+0x2c0c] ;  /* 0x002c0c00011f7983 */ /* 0x000ea20000300800 */
[----:B------:R-:W-:-:S03]  /*9acd0*/  IMAD.MOV.U32 R43, RZ, RZ, R71 ;  /* 0x000000ffff2b7224 */ /* 0x000fc600078e0047 */
[----:B------:R-:W4:Y:S01]  /*9ace0*/  LDL.LU R71, [R1+0x2c08] ;  /* 0x002c080001477983 */ /* 0x000f220000300800 */
[C---:B------:R-:W-:Y:S08]  /*9acf0*/  HMMA.1688.F32.TF32 R112, R48.reuse, R66, R112 ;  /* 0x000000423070723c */ /* 0x040ff00000081070 */
[C---:B---3--:R-:W-:Y:S08]  /*9ad00*/  HMMA.1688.F32.TF32 R116, R48.reuse, R34, R116 ;  /* 0x000000223074723c */ /* 0x048ff00000081074 */
[C---:B--2---:R-:W-:Y:S11]  /*9ad10*/  HMMA.1688.F32.TF32 R72, R48.reuse, R30, R72 ;  /* 0x0000001e3048723c */ /* 0x044ff60000081048 */
[----:B------:R-:W-:Y:S04]  /*9ad20*/  @!UPT UIADD3 URZ, URZ, URZ, URZ ;  /* 0x0000003f3f3ff290 */ /* 0x000fe8000fffe03f */
[----:B------:R-:W-:Y:S04]  /*9ad30*/  STL.64 [R1+0x2d0], R116 ;  /* 0x0002d07401007387 */ /* 0x000fe80000100a00 */
[----:B------:R1:W-:Y:S04]  /*9ad40*/  STL.64 [R1+0x2d8], R118 ;  /* 0x0002d87601007387 */ /* 0x0003e80000100a00 */
[----:B-1----:R-:W2:Y:S04]  /*9ad50*/  LDL.LU.64 R118, [R1+0x2c00] ;  /* 0x002c000001767983 */ /* 0x002ea80000300a00 */
[----:B------:R-:W2:Y:S04]  /*9ad60*/  LDL.LU.64 R116, [R1+0x2bf8] ;  /* 0x002bf80001747983 */ /* 0x000ea80000300a00 */
[----:B------:R-:W-:Y:S04]  /*9ad70*/  STL.64 [R1+0x3c0], R72 ;  /* 0x0003c04801007387 */ /* 0x000fe80000100a00 */
[----:B------:R1:W-:Y:S04]  /*9ad80*/  STL.64 [R1+0x3c8], R74 ;  /* 0x0003c84a01007387 */ /* 0x0003e80000100a00 */
[----:B-1----:R-:W3:Y:S04]  /*9ad90*/  LDL.LU.64 R74, [R1+0x2bf0] ;  /* 0x002bf000014a7983 */ /* 0x002ee80000300a00 */
[----:B------:R-:W3:Y:S01]  /*9ada0*/  LDL.LU.64 R72, [R1+0x2be8] ;  /* 0x002be80001487983 */ /* 0x000ee20000300a00 */
[C---:B----4-:R-:W-:Y:S08]  /*9adb0*/  HMMA.1688.F32.TF32 R152, R48.reuse, R70, R152 ;  /* 0x000000463098723c */ /* 0x050ff00000081098 */
[C---:B------:R-:W-:Y:S11]  /*9adc0*/  HMMA.1688.F32.TF32 R40, R48.reuse, R26, R40 ;  /* 0x0000001a3028723c */ /* 0x040ff60000081028 */
[----:B------:R-:W-:Y:S04]  /*9add0*/  @!UPT UIADD3 URZ, URZ, URZ, URZ ;  /* 0x0000003f3f3ff290 */ /* 0x000fe8000fffe03f */
[----:B------:R-:W-:Y:S04]  /*9ade0*/  STL.64 [R1+0x510], R152 ;  /* 0x0005109801007387 */ /* 0x000fe80000100a00 */
[----:B------:R1:W-:Y:S04]  /*9adf0*/  STL.64 [R1+0x518], R154 ;  /* 0x0005189a01007387 */ /* 0x0003e80000100a00 */
[----:B-1----:R-:W4:Y:S04]  /*9ae00*/  LDL.LU.64 R154, [R1+0x2be0] ;  /* 0x002be000019a7983 */ /* 0x002f280000300a00 */
[----:B------:R-:W4:Y:S04]  /*9ae10*/  LDL.LU.64 R152, [R1+0x2bd8] ;  /* 0x002bd80001987983 */ /* 0x000f280000300a00 */
[----:B------:R-:W-:Y:S04]  /*9ae20*/  STL.64 [R1+0x590], R112 ;  /* 0x0005907001007387 */ /* 0x000fe80000100a00 */
[----:B------:R1:W-:Y:S04]  /*9ae30*/  STL.64 [R1+0x598], R114 ;  /* 0x0005987201007387 */ /* 0x0003e80000100a00 */
[----:B-1----:R-:W2:Y:S04]  /*9ae40*/  LDL.LU.64 R114, [R1+0x2bd0] ;  /* 0x002bd00001727983 */ /* 0x002ea80000300a00 */
[----:B------:R-:W2:Y:S04]  /*9ae50*/  LDL.LU.64 R112, [R1+0x2bc8] ;  /* 0x002bc80001707983 */ /* 0x000ea80000300a00 */
[----:B------:R-:W-:Y:S04]  /*9ae60*/  STL.64 [R1+0x5b0], R40 ;  /* 0x0005b02801007387 */ /* 0x000fe80000100a00 */
[----:B------:R1:W-:Y:S02]  /*9ae70*/  STL.64 [R1+0x5b8], R42 ;  /* 0x0005b82a01007387 */ /* 0x0003e40000100a00 */
[C---:B-1----:R-:W-:Y:S02]  /*9ae80*/  HMMA.1688.F32.TF32 R40, R48.reuse, R22, R52 ;  /* 0x000000163028723c */ /* 0x042fe40000081034 */
[----:B------:R-:W2:Y:S11]  /*9ae90*/  LDL.LU R52, [R1+0x3f0] ;  /* 0x0003f00001347983 */ /* 0x000eb60000300800 */
[----:B------:R-:W-:Y:S10]  /*9aea0*/  @!UPT UIADD3 URZ, URZ, URZ, URZ ;  /* 0x0000003f3f3ff290 */ /* 0x000ff4000fffe03f */
[----:B------:R-:W-:Y:S04]  /*9aeb0*/  STL.64 [R1+0x670], R40 ;  /* 0x0006702801007387 */ /* 0x000fe80000100a00 */
[----:B------:R3:W-:Y:S04]  /*9aec0*/  STL.64 [R1+0x678], R42 ;  /* 0x0006782a01007387 */ /* 0x0007e80000100a00 */
[----:B------:R-:W2:Y:S04]  /*9aed0*/  LDL.LU R53, [R1+0x3f4] ;  /* 0x0003f40001357983 */ /* 0x000ea80000300800 */
[----:B------:R-:W2:Y:S04]  /*9aee0*/  LDL.LU R54, [R1+0x3f8] ;  /* 0x0003f80001367983 */ /* 0x000ea80000300800 */
[----:B------:R-:W2:Y:S01]  /*9aef0*/  LDL.LU R55, [R1+0x3fc] ;  /* 0x0003fc0001377983 */ /* 0x000ea20000300800 */
        /* <DEDUP_REMOVED lines=8> */
[----:B------:R-:W2:Y:S01]  /*9af80*/  LDS R39, [R252+0x10f800] ;  /* 0x10f80000fc277984 */ /* 0x000ea20000000800 */
[C---:B---3--:R-:W-:Y:S08]  /*9af90*/  HMMA.1688.F32.TF32 R40, R48.reuse, R18, R72 ;  /* 0x000000123028723c */ /* 0x048ff00000081048 */
[C---:B------:R-:W-:Y:S11]  /*9afa0*/  HMMA.1688.F32.TF32 R72, R48.reuse, R10, R80 ;  /* 0x0000000a3048723c */ /* 0x040ff60000081050 */
[----:B------:R-:W-:Y:S04]  /*9afb0*/  @!UPT UIADD3 URZ, URZ, URZ, URZ ;  /* 0x0000003f3f3ff290 */ /* 0x000fe8000fffe03f */
[----:B------:R-:W-:Y:S04]  /*9afc0*/  STL.64 [R1+0x710], R40 ;  /* 0x0007102801007387 */ /* 0x000fe80000100a00 */
[----:B------:R1:W-:Y:S02]  /*9afd0*/  STL.64 [R1+0x718], R42 ;  /* 0x0007182a01007387 */ /* 0x0003e40000100a00 */
[C---:B-1----:R-:W-:Y:S02]  /*9afe0*/  HMMA.1688.F32.TF32 R40, R48.reuse, R6, R84 ;  /* 0x000000063028723c */ /* 0x042fe40000081054 */
[----:B------:R-:W-:Y:S04]  /*9aff0*/  STL.64 [R1+0x780], R76 ;  /* 0x0007804c01007387 */ /* 0x000fe80000100a00 */
[----:B------:R-:W-:Y:S04]  /*9b000*/  STL.64 [R1+0x788], R78 ;  /* 0x0007884e01007387 */ /* 0x000fe80000100a00 */
[----:B------:R-:W3:Y:S04]  /*9b010*/  LDL.LU R80, [R1+0x100] ;  /* 0x0001000001507983 */ /* 0x000ee80000300800 */
[----:B------:R-:W-:Y:S04]  /*9b020*/  STL.64 [R1+0x7f0], R72 ;  /* 0x0007f04801007387 */ /* 0x000fe80000100a00 */
[----:B------:R1:W-:Y:S05]  /*9b030*/  STL.64 [R1+0x7f8], R74 ;  /* 0x0007f84a01007387 */ /* 0x0003ea0000100a00 */
[----:B------:R-:W-:Y:S04]  /*9b040*/  STL.64 [R1+0x800], R40 ;  /* 0x0008002801007387 */ /* 0x000fe80000100a00 */
[----:B------:R4:W-:Y:S01]  /*9b050*/  STL.64 [R1+0x808], R42 ;  /* 0x0008082a01007387 */ /* 0x0009e20000100a00 */
[C---:B-1----:R-:W-:Y:S03]  /*9b060*/  HMMA.1688.F32.TF32 R72, R48.reuse, R210, R88 ;  /* 0x000000d23048723c */ /* 0x042fe60000081058 */
[----:B------:R-:W3:Y:S04]  /*9b070*/  LDL.LU R81, [R1+0x104] ;  /* 0x0001040001517983 */ /* 0x000ee80000300800 */
[----:B------:R-:W3:Y:S01]  /*9b080*/  LDL.LU R82, [R1+0x108] ;  /* 0x0001080001527983 */ /* 0x000ee20000300800 */
[C---:B----4-:R-:W-:Y:S03]  /*9b090*/  HMMA.1688.F32.TF32 R40, R48.reuse, R206, R92 ;  /* 0x000000ce3028723c */ /* 0x050fe6000008105c */
[----:B------:R-:W3:Y:S04]  /*9b0a0*/  LDL.LU R83, [R1+0x10c] ;  /* 0x00010c0001537983 */ /* 0x000ee80000300800 */
[----:B------:R-:W4:Y:S04]  /*9b0b0*/  LDL.LU R76, [R1+0x70] ;  /* 0x00007000014c7983 */ /* 0x000f280000300800 */
[----:B------:R-:W4:Y:S04]  /*9b0c0*/  LDL.LU R77, [R1+0x74] ;  /* 0x00007400014d7983 */ /* 0x000f280000300800 */
[----:B------:R-:W4:Y:S04]  /*9b0d0*/  LDL.LU R78, [R1+0x78] ;  /* 0x00007800014e7983 */ /* 0x000f280000300800 */
[----:B------:R-:W4:Y:S04]  /*9b0e0*/  LDL.LU R79, [R1+0x7c] ;  /* 0x00007c00014f7983 */ /* 0x000f280000300800 */
[----:B------:R-:W4:Y:S04]  /*9b0f0*/  LDL.LU R92, [R1+0x250] ;  /* 0x00025000015c7983 */ /* 0x000f280000300800 */
[----:B------:R-:W-:Y:S04]  /*9b100*/  STL.64 [R1+0x8c0], R72 ;  /* 0x0008c04801007387 */ /* 0x000fe80000100a00 */
[----:B------:R-:W-:Y:S04]  /*9b110*/  STL.64 [R1+0x8c8], R74 ;  /* 0x0008c84a01007387 */ /* 0x000fe80000100a00 */
[----:B------:R-:W-:Y:S04]  /*9b120*/  STL.64 [R1+0x8b0], R40 ;  /* 0x0008b02801007387 */ /* 0x000fe80000100a00 */
[----:B------:R1:W-:Y:S04]  /*9b130*/  STL.64 [R1+0x8b8], R42 ;  /* 0x0008b82a01007387 */ /* 0x0003e80000100a00 */
[----:B------:R-:W4:Y:S04]  /*9b140*/  LDL.LU R93, [R1+0x254] ;  /* 0x00025400015d7983 */ /* 0x000f280000300800 */
[----:B------:R-:W4:Y:S01]  /*9b150*/  LDL.LU R94, [R1+0x258] ;  /* 0x00025800015e7983 */ /* 0x000f220000300800 */
[C---:B-1----:R-:W-:Y:S03]  /*9b160*/  HMMA.1688.F32.TF32 R40, R48.reuse, R202, R96 ;  /* 0x000000ca3028723c */ /* 0x042fe60000081060 */
[----:B------:R-:W4:Y:S04]  /*9b170*/  LDL.LU R95, [R1+0x25c] ;  /* 0x00025c00015f7983 */ /* 0x000f280000300800 */
[----:B------:R-:W4:Y:S11]  /*9b180*/  LDL.LU R96, [R1+0x2c0] ;  /* 0x0002c00001607983 */ /* 0x000f360000300800 */
[----:B------:R-:W-:Y:S05]  /*9b190*/  @!UPT UIADD3 URZ, URZ, URZ, URZ ;  /* 0x0000003f3f3ff290 */ /* 0x000fea000fffe03f */
[----:B------:R-:W-:Y:S04]  /*9b1a0*/  STL.64 [R1+0x8a0], R40 ;  /* 0x0008a02801007387 */ /* 0x000fe80000100a00 */
[----:B------:R1:W-:Y:S04]  /*9b1b0*/  STL.64 [R1+0x8a8], R42 ;  /* 0x0008a82a01007387 */ /* 0x0003e80000100a00 */
        /* <DEDUP_REMOVED lines=11> */
[----:B------:R2:W-:Y:S04]  /*9b270*/  STL.64 [R1+0x878], R50 ;  /* 0x0008783201007387 */ /* 0x0005e80000100a00 */
[----:B------:R-:W4:Y:S04]  /*9b280*/  LDL.LU R84, [R1+0x290] ;  /* 0x0002900001547983 */ /* 0x000f280000300800 */
[----:B------:R-:W-:Y:S01]  /*9b290*/  LDS R40, [R0+0x10f080] ;  /* 0x10f0800000287984 */ /* 0x000fe20000000800 */
[C---:B--2---:R-:W-:Y:S03]  /*9b2a0*/  HMMA.1688.F32.TF32 R48, R36.reuse, R34, R52 ;  /* 0x000000222430723c */ /* 0x044fe60000081034 */
[----:B------:R-:W-:Y:S04]  /*9b2b0*/  LDS R42, [R0+0x10f880] ;  /* 0x10f88000002a7984 */ /* 0x000fe80000000800 */
[----:B------:R-:W-:Y:S04]  /*9b2c0*/  LDS R41, [R2+0x10f080] ;  /* 0x10f0800002297984 */ /* 0x000fe80000000800 */
[----:B------:R-:W1:Y:S11]  /*9b2d0*/  LDS R43, [R2+0x10f880] ;  /* 0x10f88000022b7984 */ /* 0x000e760000000800 */
[----:B------:R-:W-:Y:S01]  /*9b2e0*/  @!UPT UIADD3 URZ, URZ, URZ, URZ ;  /* 0x0000003f3f3ff290 */ /* 0x000fe2000fffe03f */
[----:B------:R-:W-:Y:S04]  /*9b2f0*/  STL.64 [R1+0x180], R48 ;  /* 0x0001803001007387 */ /* 0x000fe80000100a00 */
[----:B------:R3:W-:Y:S04]  /*9b300*/  STL.64 [R1+0x188], R50 ;  /* 0x0001883201007387 */ /* 0x0007e80000100a00 */
[----:B------:R-:W1:Y:S04]  /*9b310*/  LDL.LU R85, [R1+0x294] ;  /* 0x0002940001557983 */ /* 0x000e680000300800 */
[----:B------:R-:W1:Y:S04]  /*9b320*/  LDL.LU R86, [R1+0x298] ;  /* 0x0002980001567983 */ /* 0x000e680000300800 */
[----:B------:R-:W1:Y:S04]  /*9b330*/  LDL.LU R87, [R1+0x29c] ;  /* 0x00029c0001577983 */ /* 0x000e680000300800 */
        /* <DEDUP_REMOVED lines=13> */
[C---:B----4-:R-:W-:Y:S08]  /*9b410*/  HMMA.1688.F32.TF32 R80, R36.reuse, R26, R76 ;  /* 0x0000001a2450723c */ /* 0x050ff0000008104c */
[C---:B------:R-:W-:Y:S08]  /*9b420*/  HMMA.1688.F32.TF32 R76, R36.reuse, R22, R112 ;  /* 0x00000016244c723c */ /* 0x040ff00000081070 */
[C---:B------:R-:W-:Y:S08]  /*9b430*/  HMMA.1688.F32.TF32 R92, R36.reuse, R70, R92 ;  /* 0x00000046245c723c */ /* 0x040ff0000008105c */
[C---:B------:R-:W-:Y:S11]  /*9b440*/  HMMA.1688.F32.TF32 R96, R36.reuse, R30, R96 ;  /* 0x0000001e2460723c */ /* 0x040ff60000081060 */
[----:B------:R-:W-:Y:S11]  /*9b450*/  @!UPT UIADD3 URZ, URZ, URZ, URZ ;  /* 0x0000003f3f3ff290 */ /* 0x000ff6000fffe03f */
[----:B------:R-:W-:Y:S01]  /*9b460*/  @!UPT UIADD3 URZ, URZ, URZ, URZ ;  /* 0x0000003f3f3ff290 */ /* 0x000fe2000fffe03f */
[----:B------:R-:W-:Y:S04]  /*9b470*/  STL.64 [R1+0x170], R96 ;  /* 0x0001706001007387 */ /* 0x000fe80000100a00 */
[----:B------:R-:W-:Y:S04]  /*9b480*/  STL.64 [R1+0x178], R98 ;  /* 0x0001786201007387 */ /* 0x000fe80000100a00 */
[----:B------:R-:W-:Y:S04]  /*9b490*/  STL.64 [R1+0x2c0], R92 ;  /* 0x0002c05c01007387 */ /* 0x000fe80000100a00 */
[----:B------:R-:W-:Y:S04]  /*9b4a0*/  STL.64 [R1+0x2c8], R94 ;  /* 0x0002c85e01007387 */ /* 0x000fe80000100a00 */
[----:B------:R-:W-:Y:S04]  /*9b4b0*/  STL.64 [R1+0x3f0], R48 ;  /* 0x0003f03001007387 */ /* 0x000fe80000100a00 */
[----:B------:R3:W-:Y:S02]  /*9b4c0*/  STL.64 [R1+0x3f8], R50 ;  /* 0x0003f83201007387 */ /* 0x0007e40000100a00 */
[C---:B---3--:R-:W-:Y:S02]  /*9b4d0*/  HMMA.1688.F32.TF32 R48, R36.reuse, R18, R116 ;  /* 0x000000122430723c */ /* 0x048fe40000081074 */
[----:B------:R-:W-:Y:S04]  /*9b4e0*/  STL.64 [R1+0x500], R80 ;  /* 0x0005005001007387 */ /* 0x000fe80000100a00 */
[----:B------:R3:W-:Y:S04]  /*9b4f0*/  STL.64 [R1+0x508], R82 ;  /* 0x0005085201007387 */ /* 0x0007e80000100a00 */
[----:B------:R-:W-:Y:S04]  /*9b500*/  STL.64 [R1+0x550], R76 ;  /* 0x0005504c01007387 */ /* 0x000fe80000100a00 */
[----:B------:R4:W-:Y:S01]  /*9b510*/  STL.64 [R1+0x558], R78 ;  /* 0x0005584e01007387 */ /* 0x0009e20000100a00 */
[C---:B---3--:R-:W-:Y:S08]  /*9b520*/  HMMA.1688.F32.TF32 R80, R36.reuse, R14, R120 ;  /* 0x0000000e2450723c */ /* 0x048ff00000081078 */
[----:B------:R-:W-:Y:S01]  /*9b530*/  STL.64 [R1+0x600], R48 ;  /* 0x0006003001007387 */ /* 0x000fe20000100a00 */
[C---:B----4-:R-:W-:Y:S03]  /*9b540*/  HMMA.1688.F32.TF32 R76, R36.reuse, R10, R124 ;  /* 0x0000000a244c723c */ /* 0x050fe6000008107c */
[----:B------:R3:W-:Y:S05]  /*9b550*/  STL.64 [R1+0x608], R50 ;  /* 0x0006083201007387 */ /* 0x0007ea0000100a00 */
[C---:B---3--:R-:W-:Y:S06]  /*9b560*/  HMMA.1688.F32.TF32 R48, R36.reuse, R6, R128 ;  /* 0x000000062430723c */ /* 0x048fec0000081080 */
[----:B------:R3:W-:Y:S04]  /*9b570*/  STL.64 [R1+0x6d0], R80 ;  /* 0x0006d05001007387 */ /* 0x0007e80000100a00 */
[----:B------:R4:W-:Y:S04]  /*9b580*/  STL.64 [R1+0x6d8], R82 ;  /* 0x0006d85201007387 */ /* 0x0009e80000100a00 */
[----:B---3--:R-:W3:Y:S04]  /*9b590*/  LDL.LU R80, [R1+0x150] ;  /* 0x0001500001507983 */ /* 0x008ee80000300800 */
[----:B------:R-:W-:Y:S04]  /*9b5a0*/  STL.64 [R1+0x6f0], R76 ;  /* 0x0006f04c01007387 */ /* 0x000fe80000100a00 */
[----:B------:R1:W-:Y:S04]  /*9b5b0*/  STL.64 [R1+0x6f8], R78 ;  /* 0x0006f84e01007387 */ /* 0x0003e80000100a00 */
[----:B------:R-:W-:Y:S04]  /*9b5c0*/  STL.64 [R1+0x770], R48 ;  /* 0x0007703001007387 */ /* 0x000fe80000100a00 */
[----:B------:R1:W-:Y:S04]  /*9b5d0*/  STL.64 [R1+0x778], R50 ;  /* 0x0007783201007387 */ /* 0x0003e80000100a00 */
[----:B------:R-:W3:Y:S04]  /*9b5e0*/  LDL.LU R81, [R1+0x154] ;  /* 0x0001540001517983 */ /* 0x000ee80000300800 */
[----:B----4-:R-:W3:Y:S04]  /*9b5f0*/  LDL.LU R82, [R1+0x158] ;  /* 0x0001580001527983 */ /* 0x010ee80000300800 */
[----:B------:R-:W3:Y:S01]  /*9b600*/  LDL.LU R83, [R1+0x15c] ;  /* 0x00015c0001537983 */ /* 0x000ee20000300800 */
[C---:B-1----:R-:W-:Y:S08]  /*9b610*/  HMMA.1688.F32.TF32 R76, R36.reuse, R210, R132 ;  /* 0x000000d2244c723c */ /* 0x042ff00000081084 */
[C---:B------:R-:W-:Y:S08]  /*9b620*/  HMMA.1688.F32.TF32 R48, R36.reuse, R206, R136 ;  /* 0x000000ce2430723c */ /* 0x040ff00000081088 */
[C---:B------:R-:W-:Y:S07]  /*9b630*/  HMMA.1688.F32.TF32 R92, R36.reuse, R202, R140 ;  /* 0x000000ca245c723c */ /* 0x040fee000008108c */
[----:B------:R-:W-:Y:S04]  /*9b640*/  STL.64 [R1+0x860], R76 ;  /* 0x0008604c01007387 */ /* 0x000fe80000100a00 */
[----:B------:R1:W-:Y:S04]  /*9b650*/  STL.64 [R1+0x868], R78 ;  /* 0x0008684e01007387 */ /* 0x0003e80000100a00 */
[----:B------:R-:W-:Y:S04]  /*9b660*/  STL.64 [R1+0x850], R48 ;  /* 0x0008503001007387 */ /* 0x000fe80000100a00 */
[----:B------:R4:W-:Y:S01]  /*9b670*/  STL.64 [R1+0x858], R50 ;  /* 0x0008583201007387 */ /* 0x0009e20000100a00 */
[C---:B-1----:R-:W-:Y:S08]  /*9b680*/  HMMA.1688.F32.TF32 R76, R36.reuse, R198, R144 ;  /* 0x000000c6244c723c */ /* 0x042ff00000081090 */
[C---:B----4-:R-:W-:Y:S08]  /*9b690*/  HMMA.1688.F32.TF32 R48, R36.reuse, R194, R148 ;  /* 0x000000c22430723c */ /* 0x050ff00000081094 */
        /* <DEDUP_REMOVED lines=11> */
[----:B------:R-:W-:Y:S01]  /*9b750*/  LDS R78, [R3+0x10f880] ;  /* 0x10f88000034e7984 */ /* 0x000fe20000000800 */
[C---:B--2---:R-:W-:Y:S03]  /*9b760*/  HMMA.1688.F32.TF32 R36, R40.reuse, R34, R72 ;  /* 0x000000222824723c */ /* 0x044fe60000081048 */
[----:B------:R-:W-:Y:S04]  /*9b770*/  LDS R77, [R252+0x10f080] ;  /* 0x10f08000fc4d7984 */ /* 0x000fe80000000800 */
[----:B------:R-:W1:Y:S01]  /*9b780*/  LDS R79, [R252+0x10f880] ;  /* 0x10f88000fc4f7984 */ /* 0x000e620000000800 */
[C---:B------:R-:W-:Y:S03]  /*9b790*/  HMMA.1688.F32.TF32 R48, R40.reuse, R30, R88 ;  /* 0x0000001e2830723c */ /* 0x040fe60000081058 */
[----:B------:R-:W-:Y:S04]  /*9b7a0*/  LDS R72, [R0+0x10f100] ;  /* 0x10f1000000487984 */ /* 0x000fe80000000800 */
[----:B------:R-:W-:Y:S04]  /*9b7b0*/  LDS R74, [R0+0x10f900] ;  /* 0x10f90000004a7984 */ /* 0x000fe80000000800 */
[----:B------:R-:W-:Y:S04]  /*9b7c0*/  LDS R73, [R2+0x10f100] ;  /* 0x10f1000002497984 */ /* 0x000fe80000000800 */
[----:B------:R-:W2:Y:S04]  /*9b7d0*/  LDS R75, [R2+0x10f900] ;  /* 0x10f90000024b7984 */ /* 0x000ea80000000800 */
[----:B------:R-:W-:Y:S04]  /*9b7e0*/  STL.64 [R1+0x70], R36 ;  /* 0x0000702401007387 */ /* 0x000fe80000100a00 */
[----:B------:R4:W-:Y:S02]  /*9b7f0*/  STL.64 [R1+0x78], R38 ;  /* 0x0000782601007387 */ /* 0x0009e40000100a00 */
[C---:B----4-:R-:W-:Y:S02]  /*9b800*/  HMMA.1688.F32.TF32 R36, R40.reuse, R66, R52 ;  /* 0x000000422824723c */ /* 0x050fe40000081034 */
[----:B------:R-:W-:Y:S04]  /*9b810*/  STL.64 [R1], R48 ;  /* 0x0000003001007387 */ /* 0x000fe80000100a00 */
[----:B------:R-:W-:Y:S04]  /*9b820*/  STL.64 [R1+0x8], R50 ;  /* 0x0000083201007387 */ /* 0x000fe80000100a00 */
[----:B------:R-:W1:Y:S04]  /*9b830*/  LDL.LU R88, [R1+0x480] ;  /* 0x0004800001587983 */ /* 0x000e680000300800 */
[----:B------:R-:W-:Y:S04]  /*9b840*/  STL.64 [R1+0xa0], R44 ;  /* 0x0000a02c01007387 */ /* 0x000fe80000100a00 */
[----:B------:R-:W-:Y:S05]  /*9b850*/  STL.64 [R1+0xa8], R46 ;  /* 0x0000a82e01007387 */ /* 0x000fea0000100a00 */
        /* <DEDUP_REMOVED lines=13> */
[C---:B----4-:R-:W-:Y:S08]  /*9b930*/  HMMA.1688.F32.TF32 R36, R40.reuse, R22, R152 ;  /* 0x000000162824723c */ /* 0x050ff00000081098 */
[C---:B------:R-:W-:Y:S08]  /*9b940*/  HMMA.1688.F32.TF32 R48, R40.reuse, R18, R156 ;  /* 0x000000122830723c */ /* 0x040ff0000008109c */
[C---:B---3--:R-:W-:Y:S11]  /*9b950*/  HMMA.1688.F32.TF32 R44, R40.reuse, R26, R80 ;  /* 0x0000001a282c723c */ /* 0x048ff60000081050 */
[----:B------:R-:W-:Y:S11]  /*9b960*/  @!UPT UIADD3 URZ, URZ, URZ, URZ ;  /* 0x0000003f3f3ff290 */ /* 0x000ff6000fffe03f */
[----:B------:R-:W-:Y:S01]  /*9b970*/  @!UPT UIADD3 URZ, URZ, URZ, URZ ;  /* 0x0000003f3f3ff290 */ /* 0x000fe2000fffe03f */
[----:B------:R-:W-:Y:S04]  /*9b980*/  STL.64 [R1+0x80], R44 ;  /* 0x0000802c01007387 */ /* 0x000fe80000100a00 */
[----:B------:R3:W-:Y:S04]  /*9b990*/  STL.64 [R1+0x88], R46 ;  /* 0x0000882e01007387 */ /* 0x0007e80000100a00 */
[----:B------:R-:W-:Y:S04]  /*9b9a0*/  STL.64 [R1+0x100], R36 ;  /* 0x0001002401007387 */ /* 0x000fe80000100a00 */
[----:B------:R4:W-:Y:S01]  /*9b9b0*/  STL.64 [R1+0x108], R38 ;  /* 0x0001082601007387 */ /* 0x0009e20000100a00 */
[C---:B---3--:R-:W-:Y:S08]  /*9b9c0*/  HMMA.1688.F32.TF32 R44, R40.reuse, R14, R160 ;  /* 0x0000000e282c723c */ /* 0x048ff000000810a0 */
[C---:B----4-:R-:W-:Y:S01]  /*9b9d0*/  HMMA.1688.F32.TF32 R36, R40.reuse, R10, R164 ;  /* 0x0000000a2824723c */ /* 0x050fe200000810a4 */
[----:B------:R-:W-:Y:S04]  /*9b9e0*/  STL.64 [R1+0x420], R48 ;  /* 0x0004203001007387 */ /* 0x000fe80000100a00 */
[----:B------:R-:W-:Y:S04]  /*9b9f0*/  STL.64 [R1+0x428], R50 ;  /* 0x0004283201007387 */ /* 0x000fe80000100a00 */
[----:B------:R-:W3:Y:S06]  /*9ba00*/  LDL.LU R96, [R1+0x270] ;  /* 0x0002700001607983 */ /* 0x000eec0000300800 */
[----:B------:R-:W-:Y:S04]  /*9ba10*/  STL.64 [R1+0x5d0], R44 ;  /* 0x0005d02c01007387 */ /* 0x000fe80000100a00 */
[----:B------:R-:W-:Y:S04]  /*9ba20*/  STL.64 [R1+0x5d8], R46 ;  /* 0x0005d82e01007387 */ /* 0x000fe80000100a00 */
[----:B------:R-:W-:Y:S04]  /*9ba30*/  STL.64 [R1+0x5e0], R36 ;  /* 0x0005e02401007387 */ /* 0x000fe80000100a00 */
[----:B------:R4:W-:Y:S04]  /*9ba40*/  STL.64 [R1+0x5e8], R38 ;  /* 0x0005e82601007387 */ /* 0x0009e80000100a00 */
[----:B------:R-:W3:Y:S04]  /*9ba50*/  LDL.LU R97, [R1+0x274] ;  /* 0x0002740001617983 */ /* 0x000ee80000300800 */
[----:B------:R-:W3:Y:S04]  /*9ba60*/  LDL.LU R98, [R1+0x278] ;  /* 0x0002780001627983 */ /* 0x000ee80000300800 */
[----:B------:R-:W3:Y:S04]  /*9ba70*/  LDL.LU R99, [R1+0x27c] ;  /* 0x00027c0001637983 */ /* 0x000ee80000300800 */
[----:B------:R-:W3:Y:S01]  /*9ba80*/  LDL.LU R92, [R1+0x1b0] ;  /* 0x0001b000015c7983 */ /* 0x000ee20000300800 */
[C---:B----4-:R-:W-:Y:S03]  /*9ba90*/  HMMA.1688.F32.TF32 R36, R40.reuse, R6, R168 ;  /* 0x000000062824723c */ /* 0x050fe600000810a8 */
        /* <DEDUP_REMOVED lines=8> */
[----:B------:R-:W-:Y:S04]  /*9bb20*/  STL.64 [R1+0x660], R36 ;  /* 0x0006602401007387 */ /* 0x000fe80000100a00 */
[----:B------:R1:W-:Y:S01]  /*9bb30*/  STL.64 [R1+0x668], R38 ;  /* 0x0006682601007387 */ /* 0x0003e20000100a00 */
[C---:B------:R-:W-:Y:S08]  /*9bb40*/  HMMA.1688.F32.TF32 R44, R40.reuse, R206, R216 ;  /* 0x000000ce282c723c */ /* 0x040ff000000810d8 */
[C---:B-1----:R-:W-:Y:S07]  /*9bb50*/  HMMA.1688.F32.TF32 R36, R40.reuse, R202, R220 ;  /* 0x000000ca2824723c */ /* 0x042fee00000810dc */
[----:B------:R-:W-:Y:S04]  /*9bb60*/  STL.64 [R1+0x7e0], R48 ;  /* 0x0007e03001007387 */ /* 0x000fe80000100a00 */
[----:B------:R1:W-:Y:S04]  /*9bb70*/  STL.64 [R1+0x7e8], R50 ;  /* 0x0007e83201007387 */ /* 0x0003e80000100a00 */
[----:B------:R-:W-:Y:S04]  /*9bb80*/  STL.64 [R1+0x7d0], R44 ;  /* 0x0007d02c01007387 */ /* 0x000fe80000100a00 */
[----:B------:R1:W-:Y:S02]  /*9bb90*/  STL.64 [R1+0x7d8], R46 ;  /* 0x0007d82e01007387 */ /* 0x0003e40000100a00 */
[C---:B-1----:R-:W-:Y:S02]  /*9bba0*/  HMMA.1688.F32.TF32 R48, R40.reuse, R198, R224 ;  /* 0x000000c62830723c */ /* 0x042fe400000810e0 */
[----:B------:R-:W-:Y:S04]  /*9bbb0*/  STL.64 [R1+0x7c0], R36 ;  /* 0x0007c02401007387 */ /* 0x000fe80000100a00 */
[----:B------:R1:W-:Y:S02]  /*9bbc0*/  STL.64 [R1+0x7c8], R38 ;  /* 0x0007c82601007387 */ /* 0x0003e40000100a00 */
[C---:B------:R-:W-:Y:S08]  /*9bbd0*/  HMMA.1688.F32.TF32 R44, R40.reuse, R194, R228 ;  /* 0x000000c2282c723c */ /* 0x040ff000000810e4 */
[----:B-1----:R-:W-:Y:S08]  /*9bbe0*/  HMMA.1688.F32.TF32 R36, R40, R190, R60 ;  /* 0x000000be2824723c */ /* 0x002ff0000008103c */
[C---:B------:R-:W-:Y:S08]  /*9bbf0*/  HMMA.1688.F32.TF32 R60, R76.reuse, R34, R88 ;  /* 0x000000224c3c723c */ /* 0x040ff00000081058 */
[C---:B--2---:R-:W-:Y:S01]  /*9bc00*/  HMMA.1688.F32.TF32 R52, R76.reuse, R30, R52 ;  /* 0x0000001e4c34723c */ /* 0x044fe20000081034 */
[----:B------:R-:W-:Y:S04]  /*9bc10*/  STL.64 [R1+0x7b0], R48 ;  /* 0x0007b03001007387 */ /* 0x000fe80000100a00 */
[----:B------:R1:W-:Y:S04]  /*9bc20*/  STL.64 [R1+0x7b8], R50 ;  /* 0x0007b83201007387 */ /* 0x0003e80000100a00 */
[----:B------:R-:W-:Y:S04]  /*9bc30*/  STL.64 [R1+0x7a0], R44 ;  /* 0x0007a02c01007387 */ /* 0x000fe80000100a00 */
[----:B------:R3:W-:Y:S04]  /*9bc40*/  STL.64 [R1+0x7a8], R46 ;  /* 0x0007a82e01007387 */ /* 0x0007e80000100a00 */
[----:B------:R-:W-:Y:S04]  /*9bc50*/  STL.64 [R1+0x2a40], R62 ;  /* 0x002a403e01007387 */ /* 0x000fe80000100a00 */
[----:B------:R-:W-:Y:S01]  /*9bc60*/  STL.64 [R1+0x790], R36 ;  /* 0x0007902401007387 */ /* 0x000fe20000100a00 */
[C---:B-1----:R-:W-:Y:S03]  /*9bc70*/  HMMA.1688.F32.TF32 R48, R76.reuse, R70, R84 ;  /* 0x000000464c30723c */ /* 0x042fe60000081054 */
[----:B------:R1:W-:Y:S04]  /*9bc80*/  STL.64 [R1+0x798], R38 ;  /* 0x0007982601007387 */ /* 0x0003e80000100a00 */
[----:B------:R-:W-:Y:S04]  /*9bc90*/  STL.64 [R1+0x2a38], R60 ;  /* 0x002a383c01007387 */ /* 0x000fe80000100a00 */
        /* <DEDUP_REMOVED lines=11> */
[----:B------:R-:W-:Y:S04]  /*9bd50*/  STL.64 [R1+0x2a60], R50 ;  /* 0x002a603201007387 */ /* 0x000fe80000100a00 */
[----:B------:R-:W-:Y:S01]  /*9bd60*/  STL.64 [R1+0x2a58], R48 ;  /* 0x002a583001007387 */ /* 0x000fe20000100a00 */
[C---:B---3--:R-:W-:Y:S08]  /*9bd70*/  HMMA.1688.F32.TF32 R44, R76.reuse, R66, R96 ;  /* 0x000000424c2c723c */ /* 0x048ff00000081060 */
[C---:B----4-:R-:W-:Y:S08]  /*9bd80*/  HMMA.1688.F32.TF32 R40, R76.reuse, R26, R92 ;  /* 0x0000001a4c28723c */ /* 0x050ff0000008105c */
[C---:B-1----:R-:W-:Y:S07]  /*9bd90*/  HMMA.1688.F32.TF32 R36, R76.reuse, R22, R80 ;  /* 0x000000164c24723c */ /* 0x042fee0000081050 */
[----:B------:R-:W-:Y:S04]  /*9bda0*/  STL.64 [R1+0x2a70], R46 ;  /* 0x002a702e01007387 */ /* 0x000fe80000100a00 */
[----:B------:R1:W-:Y:S04]  /*9bdb0*/  STL.64 [R1+0x2a68], R44 ;  /* 0x002a682c01007387 */ /* 0x0003e80000100a00 */
[----:B------:R-:W-:Y:S04]  /*9bdc0*/  STL.64 [R1+0x2a80], R42 ;  /* 0x002a802a01007387 */ /* 0x000fe80000100a00 */
[----:B------:R3:W-:Y:S01]  /*9bdd0*/  STL.64 [R1+0x2a78], R40 ;  /* 0x002a782801007387 */ /* 0x0007e20000100a00 */
[C---:B-1----:R-:W-:Y:S03]  /*9bde0*/  HMMA.1688.F32.TF32 R44, R76.reuse, R14, R176 ;  /* 0x0000000e4c2c723c */ /* 0x042fe600000810b0 */
[----:B------:R-:W-:Y:S05]  /*9bdf0*/  STL.64 [R1+0x2a90], R38 ;  /* 0x002a902601007387 */ /* 0x000fea0000100a00 */
[C---:B---3--:R-:W-:Y:S01]  /*9be00*/  HMMA.1688.F32.TF32 R40, R76.reuse, R10, R180 ;  /* 0x0000000a4c28723c */ /* 0x048fe200000810b4 */
[----:B------:R1:W-:Y:S04]  /*9be10*/  STL.64 [R1+0x2a88], R36 ;  /* 0x002a882401007387 */ /* 0x0003e80000100a00 */
[----:B------:R-:W-:Y:S04]  /*9be20*/  LDS R182, [R0+0x10f980] ;  /* 0x10f9800000b67984 */ /* 0x000fe80000000800 */
[----:B------:R-:W-:Y:S01]  /*9be30*/  LDS R180, [R0+0x10f180] ;  /* 0x10f1800000b47984 */ /* 0x000fe20000000800 */
[C---:B-1----:R-:W-:Y:S03]  /*9be40*/  HMMA.1688.F32.TF32 R36, R76.reuse, R6, R184 ;  /* 0x000000064c24723c */ /* 0x042fe600000810b8 */
        /* <DEDUP_REMOVED lines=9> */
[C---:B---3--:R-:W-:Y:S03]  /*9bee0*/  HMMA.1688.F32.TF32 R40, R76.reuse, R206, R236 ;  /* 0x000000ce4c28723c */ /* 0x048fe600000810ec */
[----:B------:R-:W-:Y:S04]  /*9bef0*/  LDS R183, [R2+0x10f980] ;  /* 0x10f9800002b77984 */ /* 0x000fe80000000800 */
[----:B------:R-:W-:Y:S01]  /*9bf00*/  LDS R181, [R2+0x10f180] ;  /* 0x10f1800002b57984 */ /* 0x000fe20000000800 */
        /* <DEDUP_REMOVED lines=9> */
[----:B-1----:R-:W-:Y:S08]  /*9bfa0*/  HMMA.1688.F32.TF32 R36, R76, R190, R56 ;  /* 0x000000be4c24723c */ /* 0x002ff00000081038 */
[C---:B--2---:R-:W-:Y:S01]  /*9bfb0*/  HMMA.1688.F32.TF32 R84, R72.reuse, R34, R84 ;  /* 0x000000224854723c */ /* 0x044fe20000081054 */
[----:B------:R-:W-:Y:S04]  /*9bfc0*/  STL.64 [R1+0x730], R44 ;  /* 0x0007302c01007387 */ /* 0x000fe80000100a00 */
[----:B------:R-:W-:Y:S04]  /*9bfd0*/  STL.64 [R1+0x738], R46 ;  /* 0x0007382e01007387 */ /* 0x000fe80000100a00 */
[----:B------:R-:W2:Y:S04]  /*9bfe0*/  LDL.LU R80, [R1+0x400] ;  /* 0x0004000001507983 */ /* 0x000ea80000300800 */
[----:B------:R-:W-:Y:S04]  /*9bff0*/  STL.64 [R1+0x720], R40 ;  /* 0x0007202801007387 */ /* 0x000fe80000100a00 */
[----:B------:R-:W-:Y:S04]  /*9c000*/  STL.64 [R1+0x728], R42 ;  /* 0x0007282a01007387 */ /* 0x000fe80000100a00 */
[----:B------:R-:W-:Y:S04]  /*9c010*/  STL.64 [R1+0x700], R36 ;  /* 0x0007002401007387 */ /* 0x000fe80000100a00 */
[----:B------:R1:W-:Y:S04]  /*9c020*/  STL.64 [R1+0x708], R38 ;  /* 0x0007082601007387 */ /* 0x0003e80000100a00 */
[----:B------:R-:W2:Y:S04]  /*9c030*/  LDL.LU R81, [R1+0x404] ;  /* 0x0004040001517983 */ /* 0x000ea80000300800 */
[----:B------:R-:W2:Y:S04]  /*9c040*/  LDL.LU R82, [R1+0x408] ;  /* 0x0004080001527983 */ /* 0x000ea80000300800 */
[----:B------:R-:W2:Y:S01]  /*9c050*/  LDL.LU R83, [R1+0x40c] ;  /* 0x00040c0001537983 */ /* 0x000ea20000300800 */
[C---:B------:R-:W-:Y:S03]  /*9c060*/  HMMA.1688.F32.TF32 R56, R72.reuse, R30, R88 ;  /* 0x0000001e4838723c */ /* 0x040fe60000081058 */
        /* <DEDUP_REMOVED lines=27> */
[----:B------:R-:W-:Y:S04]  /*9c220*/  STL.64 [R1+0x2ab8], R56 ;  /* 0x002ab83801007387 */ /* 0x000fe80000100a00 */
[----:B------:R-:W4:Y:S04]  /*9c230*/  LDL.LU R100, [R1+0xb0] ;  /* 0x0000b00001647983 */ /* 0x000f280000300800 */
[----:B------:R-:W4:Y:S04]  /*9c240*/  LDL.LU R101, [R1+0xb4] ;  /* 0x0000b40001657983 */ /* 0x000f280000300800 */
[----:B------:R-:W4:Y:S04]  /*9c250*/  LDL.LU R102, [R1+0xb8] ;  /* 0x0000b80001667983 */ /* 0x000f280000300800 */
[----:B------:R-:W4:Y:S04]  /*9c260*/  LDL.LU R103, [R1+0xbc] ;  /* 0x0000bc0001677983 */ /* 0x000f280000300800 */
[----:B------:R-:W1:Y:S04]  /*9c270*/  LDL.LU R92, [R1+0x60] ;  /* 0x00006000015c7983 */ /* 0x000e680000300800 */
[----:B------:R-:W1:Y:S04]  /*9c280*/  LDL.LU R93, [R1+0x64] ;  /* 0x00006400015d7983 */ /* 0x000e680000300800 */
[----:B------:R-:W1:Y:S04]  /*9c290*/  LDL.LU R94, [R1+0x68] ;  /* 0x00006800015e7983 */ /* 0x000e680000300800 */
[----:B------:R-:W1:Y:S01]  /*9c2a0*/  LDL.LU R95, [R1+0x6c] ;  /* 0x00006c00015f7983 */ /* 0x000e620000300800 */
[C---:B--2---:R-:W-:Y:S08]  /*9c2b0*/  HMMA.1688.F32.TF32 R80, R72.reuse, R70, R80 ;  /* 0x000000464850723c */ /* 0x044ff00000081050 */
[C---:B---3--:R-:W-:Y:S08]  /*9c2c0*/  HMMA.1688.F32.TF32 R76, R72.reuse, R66, R116 ;  /* 0x00000042484c723c */ /* 0x048ff00000081074 */
[C---:B----4-:R-:W-:Y:S08]  /*9c2d0*/  HMMA.1688.F32.TF32 R88, R72.reuse, R26, R88 ;  /* 0x0000001a4858723c */ /* 0x050ff00000081058 */
[C---:B------:R-:W-:Y:S01]  /*9c2e0*/  HMMA.1688.F32.TF32 R104, R72.reuse, R22, R104 ;  /* 0x000000164868723c */ /* 0x040fe20000081068 */
[----:B------:R-:W-:Y:S07]  /*9c2f0*/  STL.64 [R1+0x2ad0], R82 ;  /* 0x002ad05201007387 */ /* 0x000fee0000100a00 */
[C---:B------:R-:W-:Y:S08]  /*9c300*/  HMMA.1688.F32.TF32 R128, R72.reuse, R14, R112 ;  /* 0x0000000e4880723c */ /* 0x040ff00000081070 */
[C---:B------:R-:W-:Y:S01]  /*9c310*/  HMMA.1688.F32.TF32 R96, R72.reuse, R18, R96 ;  /* 0x000000124860723c */ /* 0x040fe20000081060 */
[----:B------:R-:W-:Y:S07]  /*9c320*/  STL.64 [R1+0x2ac8], R80 ;  /* 0x002ac85001007387 */ /* 0x000fee0000100a00 */
[C---:B------:R-:W-:Y:S01]  /*9c330*/  HMMA.1688.F32.TF32 R136, R72.reuse, R10, R108 ;  /* 0x0000000a4888723c */ /* 0x040fe2000008106c */
[----:B------:R-:W-:Y:S04]  /*9c340*/  STL.64 [R1+0x2ae0], R78 ;  /* 0x002ae04e01007387 */ /* 0x000fe80000100a00 */
[----:B------:R-:W-:Y:S04]  /*9c350*/  STL.64 [R1+0x2ad8], R76 ;  /* 0x002ad84c01007387 */ /* 0x000fe80000100a00 */
[----:B------:R-:W-:Y:S01]  /*9c360*/  STL.64 [R1+0x2af0], R90 ;  /* 0x002af05a01007387 */ /* 0x000fe20000100a00 */
[C---:B------:R-:W-:Y:S03]  /*9c370*/  HMMA.1688.F32.TF32 R228, R72.reuse, R6, R100 ;  /* 0x0000000648e4723c */ /* 0x040fe60000081064 */
[----:B------:R-:W-:Y:S05]  /*9c380*/  STL.64 [R1+0x2ae8], R88 ;  /* 0x002ae85801007387 */ /* 0x000fea0000100a00 */
        /* <DEDUP_REMOVED lines=129> */
[C---:B--2---:R-:W-:Y:S01]  /*9cba0*/  HMMA.1688.F32.TF32 R56, R72.reuse, R206, R176 ;  /* 0x000000ce4838723c */ /* 0x044fe200000810b0 */
[----:B------:R-:W-:Y:S04]  /*9cbb0*/  LDS R178, [R3+0x10f980] ;  /* 0x10f9800003b27984 */ /* 0x000fe80000000800 */
[----:B------:R-:W-:Y:S03]  /*9cbc0*/  LDS R176, [R3+0x10f180] ;  /* 0x10f1800003b07984 */ /* 0x000fe60000000800 */
[C---:B---3--:R-:W-:Y:S01]  /*9cbd0*/  HMMA.1688.F32.TF32 R232, R72.reuse, R202, R224 ;  /* 0x000000ca48e8723c */ /* 0x048fe200000810e0 */
[----:B------:R-:W-:Y:S04]  /*9cbe0*/  LDS R179, [R252+0x10f980] ;  /* 0x10f98000fcb37984 */ /* 0x000fe80000000800 */
[----:B------:R-:W2:Y:S10]  /*9cbf0*/  LDS R177, [R252+0x10f180] ;  /* 0x10f18000fcb17984 */ /* 0x000eb40000000800 */
[----:B------:R-:W-:Y:S04]  /*9cc00*/  STL.64 [R1+0x6b0], R56 ;  /* 0x0006b03801007387 */ /* 0x000fe80000100a00 */
[----:B------:R3:W-:Y:S02]  /*9cc10*/  STL.64 [R1+0x6b8], R58 ;  /* 0x0006b83a01007387 */ /* 0x0007e40000100a00 */
[C---:B---3--:R-:W-:Y:S08]  /*9cc20*/  HMMA.1688.F32.TF32 R56, R72.reuse, R194, R36 ;  /* 0x000000c24838723c */ /* 0x048ff00000081024 */
[C---:B------:R-:W-:Y:S08]  /*9cc30*/  HMMA.1688.F32.TF32 R36, R72.reuse, R190, R40 ;  /* 0x000000be4824723c */ /* 0x040ff00000081028 */
[----:B----4-:R-:W-:Y:S07]  /*9cc40*/  HMMA.1688.F32.TF32 R236, R72, R198, R172 ;  /* 0x000000c648ec723c */ /* 0x010fee00000810ac */
[----:B------:R-:W-:Y:S01]  /*9cc50*/  STL.64 [R1+0x680], R56 ;  /* 0x0006803801007387 */ /* 0x000fe20000100a00 */
[C---:B-1----:R-:W-:Y:S03]  /*9cc60*/  HMMA.1688.F32.TF32 R72, R116.reuse, R70, R44 ;  /* 0x000000467448723c */ /* 0x042fe6000008102c */
[----:B------:R-:W-:Y:S05]  /*9cc70*/  STL.64 [R1+0x688], R58 ;  /* 0x0006883a01007387 */ /* 0x000fea0000100a00 */
[C---:B------:R-:W-:Y:S01]  /*9cc80*/  HMMA.1688.F32.TF32 R44, R116.reuse, R210, R48 ;  /* 0x000000d2742c723c */ /* 0x040fe20000081030 */
[----:B------:R-:W-:Y:S04]  /*9cc90*/  STL.64 [R1+0x620], R36 ;  /* 0x0006202401007387 */ /* 0x000fe80000100a00 */
[----:B------:R1:W-:Y:S03]  /*9cca0*/  STL.64 [R1+0x628], R38 ;  /* 0x0006282601007387 */ /* 0x0003e60000100a00 */
[C---:B------:R-:W-:Y:S08]  /*9ccb0*/  HMMA.1688.F32.TF32 R40, R116.reuse, R206, R52 ;  /* 0x000000ce7428723c */ /* 0x040ff00000081034 */
[----:B-1----:R-:W-:Y:S01]  /*9ccc0*/  HMMA.1688.F32.TF32 R36, R116, R202, R60 ;  /* 0x000000ca7424723c */ /* 0x002fe2000008103c */
[----:B------:R-:W-:-:S06]  /*9ccd0*/  IMAD.MOV.U32 R52, RZ, RZ, R64 ;  /* 0x000000ffff347224 */ /* 0x000fcc00078e0040 */
[----:B------:R1:W-:Y:S04]  /*9cce0*/  STL.64 [R1+0x30], R44 ;  /* 0x0000302c01007387 */ /* 0x0003e80000100a00 */
[----:B------:R3:W-:Y:S04]  /*9ccf0*/  STL.64 [R1+0x38], R46 ;  /* 0x0000382e01007387 */ /* 0x0007e80000100a00 */
[----:B------:R-:W-:Y:S01]  /*9cd00*/  STL.64 [R1+0x20], R40 ;  /* 0x0000202801007387 */ /* 0x000fe20000100a00 */
[----:B------:R-:W-:-:S03]  /*9cd10*/  IMAD.MOV.U32 R53, RZ, RZ, R65 ;  /* 0x000000ffff357224 */ /* 0x000fc600078e0041 */
[----:B------:R-:W-:Y:S01]  /*9cd20*/  STL.64 [R1+0x28], R42 ;  /* 0x0000282a01007387 */ /* 0x000fe20000100a00 */
[----:B------:R-:W-:-:S03]  /*9cd30*/  IMAD.MOV.U32 R54, RZ, RZ, R68 ;  /* 0x000000ffff367224 */ /* 0x000fc600078e0044 */
[----:B------:R4:W-:Y:S01]  /*9cd40*/  STL.64 [R1+0x10], R36 ;  /* 0x0000102401007387 */ /* 0x0009e20000100a00 */
[----:B------:R-:W-:-:S03]  /*9cd50*/  IMAD.MOV.U32 R55, RZ, RZ, R69 ;  /* 0x000000ffff377224 */ /* 0x000fc600078e0045 */
        /* <DEDUP_REMOVED lines=11> */
[----:B---3--:R-:W3:Y:S04]  /*9ce10*/  LDL.LU R46, [R1+0x3d8] ;  /* 0x0003d800012e7983 */ /* 0x008ee80000300800 */
[----:B------:R-:W3:Y:S04]  /*9ce20*/  LDL.LU R47, [R1+0x3dc] ;  /* 0x0003dc00012f7983 */ /* 0x000ee80000300800 */
[----:B----4-:R-:W4:Y:S04]  /*9ce30*/  LDL.LU R36, [R1+0x470] ;  /* 0x0004700001247983 */ /* 0x010f280000300800 */
        /* <DEDUP_REMOVED lines=18> */
[----:B------:R-:W4:Y:S01]  /*9cf60*/  LDL.LU R32, [R1+0x2ba8] ;  /* 0x002ba80001207983 */ /* 0x000f220000300800 */
[----:B--2---:R-:W-:-:S02]  /*9cf70*/  IMAD.MOV.U32 R107, RZ, RZ, R64 ;  /* 0x000000ffff6b7224 */ /* 0x004fc400078e0040 */
[----:B------:R-:W-:Y:S02]  /*9cf80*/  IMAD.MOV.U32 R106, RZ, RZ, R65 ;  /* 0x000000ffff6a7224 */ /* 0x000fe400078e0041 */
[----:B------:R-:W-:Y:S02]  /*9cf90*/  IMAD.MOV.U32 R105, RZ, RZ, R68 ;  /* 0x000000ffff697224 */ /* 0x000fe400078e0044 */
[----:B------:R-:W-:Y:S02]  /*9cfa0*/  IMAD.MOV.U32 R104, RZ, RZ, R69 ;  /* 0x000000ffff687224 */ /* 0x000fe400078e0045 */
[----:B------:R-:W2:Y:S04]  /*9cfb0*/  LDL.LU R69, [R1+0x2ba4] ;  /* 0x002ba40001457983 */ /* 0x000ea80000300800 */
[----:B------:R-:W2:Y:S04]  /*9cfc0*/  LDL.LU R68, [R1+0x2ba0] ;  /* 0x002ba00001447983 */ /* 0x000ea80000300800 */
[----:B------:R-:W2:Y:S04]  /*9cfd0*/  LDL.LU R65, [R1+0x2b9c] ;  /* 0x002b9c0001417983 */ /* 0x000ea80000300800 */
[----:B------:R-:W2:Y:S01]  /*9cfe0*/  LDL.LU R64, [R1+0x2b98] ;  /* 0x002b980001407983 */ /* 0x000ea20000300800 */
[----:B---3--:R-:W-:-:S02]  /*9cff0*/  IMAD.MOV.U32 R99, RZ, RZ, R28 ;  /* 0x000000ffff637224 */ /* 0x008fc400078e001c */
[----:B----4-:R-:W-:Y:S02]  /*9d000*/  IMAD.MOV.U32 R98, RZ, RZ, R29 ;  /* 0x000000ffff627224 */ /* 0x010fe400078e001d */
[----:B------:R-:W-:Y:S02]  /*9d010*/  IMAD.MOV.U32 R96, RZ, RZ, R33 ;  /* 0x000000ffff607224 */ /* 0x000fe400078e0021 */
[----:B------:R-:W3:Y:S01]  /*9d020*/  LDL.LU R33, [R1+0x2b94] ;  /* 0x002b940001217983 */ /* 0x000ee20000300800 */
[----:B------:R-:W-:-:S03]  /*9d030*/  IMAD.MOV.U32 R97, RZ, RZ, R32 ;  /* 0x000000ffff617224 */ /* 0x000fc600078e0020 */
[----:B------:R-:W4:Y:S04]  /*9d040*/  LDL.LU R32, [R1+0x2b90] ;  /* 0x002b900001207983 */ /* 0x000f280000300800 */
[----:B------:R-:W2:Y:S04]  /*9d050*/  LDL.LU R29, [R1+0x2b8c] ;  /* 0x002b8c00011d7983 */ /* 0x000ea80000300800 */
[----:B------:R-:W2:Y:S04]  /*9d060*/  LDL.LU R28, [R1+0x2b88] ;  /* 0x002b8800011c7983 */ /* 0x000ea80000300800 */
[----:B------:R-:W2:Y:S04]  /*9d070*/  LDL.LU R136, [R1+0x200] ;  /* 0x0002000001887983 */ /* 0x000ea80000300800 */
[----:B------:R-:W2:Y:S01]  /*9d080*/  LDL.LU R137, [R1+0x204] ;  /* 0x0002040001897983 */ /* 0x000ea20000300800 */
        /* <DEDUP_REMOVED lines=11> */
[----:B---3--:R-:W-:-:S02]  /*9d140*/  IMAD.MOV.U32 R138, RZ, RZ, R33 ;  /* 0x000000ffff8a7224 */ /* 0x008fc400078e0021 */
[----:B------:R-:W3:Y:S01]  /*9d150*/  LDL.LU R33, [R1+0x2b84] ;  /* 0x002b840001217983 */ /* 0x000ee20000300800 */
[----:B----4-:R-:W-:-:S03]  /*9d160*/  IMAD.MOV.U32 R139, RZ, RZ, R32 ;  /* 0x000000ffff8b7224 */ /* 0x010fc600078e0020 */
[----:B------:R-:W4:Y:S01]  /*9d170*/  LDL.LU R32, [R1+0x2b80] ;  /* 0x002b800001207983 */ /* 0x000f220000300800 */
[----:B--2---:R-:W-:-:S03]  /*9d180*/  IMAD.MOV.U32 R228, RZ, RZ, R29 ;  /* 0x000000ffffe47224 */ /* 0x004fc600078e001d */
[----:B------:R-:W2:Y:S01]  /*9d190*/  LDL.LU R29, [R1+0x2b7c] ;  /* 0x002b7c00011d7983 */ /* 0x000ea20000300800 */
[----:B------:R-:W-:-:S03]  /*9d1a0*/  IMAD.MOV.U32 R229, RZ, RZ, R28 ;  /* 0x000000ffffe57224 */ /* 0x000fc600078e001c */
[----:B------:R-:W2:Y:S04]  /*9d1b0*/  LDL.LU R28, [R1+0x2b78] ;  /* 0x002b7800011c7983 */ /* 0x000ea80000300800 */
[----:B------:R-:W2:Y:S04]  /*9d1c0*/  LDL.LU R230, [R1+0x218] ;  /* 0x0002180001e67983 */ /* 0x000ea80000300800 */
[----:B------:R-:W2:Y:S01]  /*9d1d0*/  LDL.LU R231, [R1+0x21c] ;  /* 0x00021c0001e77983 */ /* 0x000ea20000300800 */
[----:B------:R-:W-:Y:S08]  /*9d1e0*/  HMMA.1688.F32.TF32 R248, R116, R190, R168 ;  /* 0x000000be74f8723c */ /* 0x000ff000000810a8 */
[C---:B------:R-:W-:Y:S08]  /*9d1f0*/  HMMA.1688.F32.TF32 R140, R180.reuse, R70, R140 ;  /* 0x00000046b48c723c */ /* 0x040ff0000008108c */
[C---:B------:R-:W-:Y:S08]  /*9d200*/  HMMA.1688.F32.TF32 R156, R180.reuse, R66, R156 ;  /* 0x00000042b49c723c */ /* 0x040ff0000008109c */
[----:B------:R-:W-:Y:S01]  /*9d210*/  HMMA.1688.F32.TF32 R144, R180, R26, R144 ;  /* 0x0000001ab490723c */ /* 0x000fe20000081090 */
[----:B------:R-:W-:-:S02]  /*9d220*/  IMAD.MOV.U32 R184, RZ, RZ, R25 ;  /* 0x000000ffffb87224 */ /* 0x000fc400078e0019 */
[----:B------:R-:W-:Y:S02]  /*9d230*/  IMAD.MOV.U32 R185, RZ, RZ, R24 ;  /* 0x000000ffffb97224 */ /* 0x000fe400078e0018 */
[----:B------:R-:W-:Y:S02]  /*9d240*/  IMAD.MOV.U32 R186, RZ, RZ, R21 ;  /* 0x000000ffffba7224 */ /* 0x000fe400078e0015 */
[----:B------:R-:W-:Y:S01]  /*9d250*/  IMAD.MOV.U32 R187, RZ, RZ, R20 ;  /* 0x000000ffffbb7224 */ /* 0x000fe200078e0014 */
[----:B------:R-:W-:Y:S01]  /*9d260*/  UIADD3 UR5, UR5, 0x1, URZ ;  /* 0x0000000105057890 */ /* 0x000fe2000fffe03f */
[----:B------:R-:W-:Y:S01]  /*9d270*/  BAR.SYNC.DEFER_BLOCKING 0x0 ;  /* 0x0000000000007b1d */ /* 0x000fe20000010000 */
[----:B---3--:R-:W-:-:S05]  /*9d280*/  IMAD.MOV.U32 R216, RZ, RZ, R33 ;  /* 0x000000ffffd87224 */ /* 0x008fca00078e0021 */
[----:B------:R-:W3:Y:S01]  /*9d290*/  LDL.LU R33, [R1+0x2b74] ;  /* 0x002b740001217983 */ /* 0x000ee20000300800 */
[----:B----4-:R-:W-:-:S03]  /*9d2a0*/  IMAD.MOV.U32 R217, RZ, RZ, R32 ;  /* 0x000000ffffd97224 */ /* 0x010fc600078e0020 */
[----:B------:R-:W4:Y:S01]  /*9d2b0*/  LDL.LU R32, [R1+0x2b70] ;  /* 0x002b700001207983 */ /* 0x000f220000300800 */
[----:B--2---:R-:W-:-:S03]  /*9d2c0*/  IMAD.MOV.U32 R218, RZ, RZ, R29 ;  /* 0x000000ffffda7224 */ /* 0x004fc600078e001d */
[----:B------:R-:W2:Y:S01]  /*9d2d0*/  LDL.LU R29, [R1+0x2b6c] ;  /* 0x002b6c00011d7983 */ /* 0x000ea20000300800 */
[----:B------:R-:W-:-:S03]  /*9d2e0*/  IMAD.MOV.U32 R219, RZ, RZ, R28 ;  /* 0x000000ffffdb7224 */ /* 0x000fc600078e001c */
[----:B------:R-:W2:Y:S01]  /*9d2f0*/  LDL.LU R28, [R1+0x2b68] ;  /* 0x002b6800011c7983 */ /* 0x000ea20000300800 */
[C---:B------:R-:W-:Y:S03]  /*9d300*/  HMMA.1688.F32.TF32 R116, R180.reuse, R34, R164 ;  /* 0x00000022b474723c */ /* 0x040fe600000810a4 */
[----:B------:R-:W2:Y:S04]  /*9d310*/  LDL.LU R164, [R1+0x370] ;  /* 0x0003700001a47983 */ /* 0x000ea80000300800 */
[----:B------:R-:W2:Y:S01]  /*9d320*/  LDL.LU R165, [R1+0x374] ;  /* 0x0003740001a57983 */ /* 0x000ea20000300800 */
[C---:B------:R-:W-:Y:S03]  /*9d330*/  HMMA.1688.F32.TF32 R172, R180.reuse, R30, R160 ;  /* 0x0000001eb4ac723c */ /* 0x040fe600000810a0 */
[----:B------:R-:W2:Y:S04]  /*9d340*/  LDL.LU R166, [R1+0x378] ;  /* 0x0003780001a67983 */ /* 0x000ea80000300800 */
[----:B------:R-:W2:Y:S01]  /*9d350*/  LDL.LU R167, [R1+0x37c] ;  /* 0x00037c0001a77983 */ /* 0x000ea20000300800 */
[----:B------:R-:W-:Y:S03]  /*9d360*/  HMMA.1688.F32.TF32 R160, R180, R22, R148 ;  /* 0x00000016b4a0723c */ /* 0x000fe60000081094 */
        /* <DEDUP_REMOVED lines=8> */
[----:B---3--:R-:W-:Y:S02]  /*9d3f0*/  IMAD.MOV.U32 R171, RZ, RZ, R33 ;  /* 0x000000ffffab7224 */ /* 0x008fe400078e0021 */
[----:B----4-:R-:W-:Y:S02]  /*9d400*/  IMAD.MOV.U32 R170, RZ, RZ, R32 ;  /* 0x000000ffffaa7224 */ /* 0x010fe400078e0020 */
[----:B--2---:R-:W-:-:S02]  /*9d410*/  IMAD.MOV.U32 R169, RZ, RZ, R29 ;  /* 0x000000ffffa97224 */ /* 0x004fc400078e001d */
[----:B------:R-:W-:Y:S02]  /*9d420*/  IMAD.MOV.U32 R168, RZ, RZ, R28 ;  /* 0x000000ffffa87224 */ /* 0x000fe400078e001c */
        /* <DEDUP_REMOVED lines=19> */
[C---:B------:R-:W-:Y:S01]  /*9d560*/  HMMA.1688.F32.TF32 R96, R180.reuse, R198, R96 ;  /* 0x000000c6b460723c */ /* 0x040fe20000081060 */
[----:B------:R-:W-:Y:S07]  /*9d570*/  STL.64 [R1+0x2a0], R228 ;  /* 0x0002a0e401007387 */ /* 0x000fee0000100a00 */
[C---:B------:R-:W-:Y:S01]  /*9d580*/  HMMA.1688.F32.TF32 R104, R180.reuse, R194, R104 ;  /* 0x000000c2b468723c */ /* 0x040fe20000081068 */
[----:B------:R1:W-:Y:S07]  /*9d590*/  STL.64 [R1+0x2a8], R230 ;  /* 0x0002a8e601007387 */ /* 0x0003ee0000100a00 */
[C---:B------:R-:W-:Y:S01]  /*9d5a0*/  HMMA.1688.F32.TF32 R148, R180.reuse, R18, R148 ;  /* 0x00000012b494723c */ /* 0x040fe20000081094 */
[----:B-1----:R1:W5:Y:S07]  /*9d5b0*/  LDL.LU.64 R230, [R1+0x2b40] ;  /* 0x002b400001e67983 */ /* 0x00236e0000300a00 */
[C---:B------:R-:W-:Y:S01]  /*9d5c0*/  HMMA.1688.F32.TF32 R164, R180.reuse, R14, R164 ;  /* 0x0000000eb4a4723c */ /* 0x040fe200000810a4 */
[----:B------:R1:W5:Y:S07]  /*9d5d0*/  LDL.LU.64 R228, [R1+0x2b38] ;  /* 0x002b380001e47983 */ /* 0x00036e0000300a00 */
[C---:B------:R-:W-:Y:S01]  /*9d5e0*/  HMMA.1688.F32.TF32 R168, R180.reuse, R10, R168 ;  /* 0x0000000ab4a8723c */ /* 0x040fe200000810a8 */
[----:B------:R-:W-:Y:S07]  /*9d5f0*/  STL.64 [R1+0x2f0], R136 ;  /* 0x0002f08801007387 */ /* 0x000fee0000100a00 */
[C---:B------:R-:W-:Y:S01]  /*9d600*/  HMMA.1688.F32.TF32 R216, R180.reuse, R6, R216 ;  /* 0x00000006b4d8723c */ /* 0x040fe200000810d8 */
[----:B------:R1:W-:Y:S07]  /*9d610*/  STL.64 [R1+0x2f8], R138 ;  /* 0x0002f88a01007387 */ /* 0x0003ee0000100a00 */
[----:B------:R-:W-:Y:S01]  /*9d620*/  HMMA.1688.F32.TF32 R180, R180, R190, R88 ;  /* 0x000000beb4b4723c */ /* 0x000fe20000081058 */
[----:B-1----:R1:W5:Y:S04]  /*9d630*/  LDL.LU.64 R138, [R1+0x2b30] ;  /* 0x002b3000018a7983 */ /* 0x0023680000300a00 */
[----:B------:R1:W5:Y:S04]  /*9d640*/  LDL.LU.64 R136, [R1+0x2b28] ;  /* 0x002b280001887983 */ /* 0x0003680000300a00 */
[----:B------:R-:W-:Y:S04]  /*9d650*/  STL.64 [R1+0x4c0], R128 ;  /* 0x0004c08001007387 */ /* 0x000fe80000100a00 */
[----:B------:R1:W-:Y:S01]  /*9d660*/  STL.64 [R1+0x4c8], R130 ;  /* 0x0004c88201007387 */ /* 0x0003e20000100a00 */
[----:B------:R-:W-:Y:S01]  /*9d670*/  IMAD.MOV.U32 R60, RZ, RZ, R17 ;  /* 0x000000ffff3c7224 */ /* 0x000fe200078e0011 */
[----:B------:R-:W-:Y:S01]  /*9d680*/  HMMA.1688.F32.TF32 R52, R176, R210, R52 ;  /* 0x000000d2b034723c */ /* 0x000fe20000081034 */
[----:B------:R-:W-:Y:S01]  /*9d690*/  IMAD.MOV.U32 R61, RZ, RZ, R16 ;  /* 0x000000ffff3d7224 */ /* 0x000fe200078e0010 */
[----:B-1----:R1:W5:Y:S04]  /*9d6a0*/  LDL.LU.64 R130, [R1+0x2b20] ;  /* 0x002b200001827983 */ /* 0x0023680000300a00 */
[----:B------:R1:W5:Y:S04]  /*9d6b0*/  LDL.LU.64 R128, [R1+0x2b18] ;  /* 0x002b180001807983 */ /* 0x0003680000300a00 */
[----:B------:R-:W-:Y:S04]  /*9d6c0*/  STL.64 [R1+0x440], R96 ;  /* 0x0004406001007387 */ /* 0x000fe80000100a00 */
[----:B------:R1:W-:Y:S01]  /*9d6d0*/  STL.64 [R1+0x448], R98 ;  /* 0x0004486201007387 */ /* 0x0003e20000100a00 */
[----:B------:R-:W-:-:S02]  /*9d6e0*/  IMAD.MOV.U32 R62, RZ, RZ, R13 ;  /* 0x000000ffff3e7224 */ /* 0x000fc400078e000d */
        /* <DEDUP_REMOVED lines=9> */
[----:B------:R1:W5:Y:S04]  /*9d780*/  LDL.LU.64 R90, [R1+0x2af0] ;  /* 0x002af000015a7983 */ /* 0x0003680000300a00 */
[----:B------:R1:W5:Y:S04]  /*9d790*/  LDL.LU.64 R88, [R1+0x2ae8] ;  /* 0x002ae80001587983 */ /* 0x0003680000300a00 */
[----:B------:R1:W-:Y:S01]  /*9d7a0*/  STL.64 [R1+0x400], R180 ;  /* 0x000400b401007387 */ /* 0x0003e20000100a00 */
[C---:B------:R-:W-:Y:S03]  /*9d7b0*/  HMMA.1688.F32.TF32 R204, R176.reuse, R206, R60 ;  /* 0x000000ceb0cc723c */ /* 0x040fe6000008103c */
[----:B------:R1:W-:Y:S05]  /*9d7c0*/  STL.64 [R1+0x408], R182 ;  /* 0x000408b601007387 */ /* 0x0003ea0000100a00 */
[----:B------:R-:W-:Y:S01]  /*9d7d0*/  HMMA.1688.F32.TF32 R24, R176, R26, R84 ;  /* 0x0000001ab018723c */ /* 0x000fe20000081054 */
[----:B-1----:R-:W-:-:S07]  /*9d7e0*/  IMAD.MOV.U32 R180, RZ, RZ, R9 ;  /* 0x000000ffffb47224 */ /* 0x002fce00078e0009 */
[----:B------:R-:W-:Y:S01]  /*9d7f0*/  HMMA.1688.F32.TF32 R20, R176, R22, R224 ;  /* 0x00000016b014723c */ /* 0x000fe200000810e0 */
[----:B------:R-:W-:Y:S02]  /*9d800*/  IMAD.MOV.U32 R181, RZ, RZ, R8 ;  /* 0x000000ffffb57224 */ /* 0x000fe400078e0008 */
[----:B------:R-:W-:-:S05]  /*9d810*/  IMAD.MOV.U32 R182, RZ, RZ, R5 ;  /* 0x000000ffffb67224 */ /* 0x000fca00078e0005 */
[----:B------:R-:W-:Y:S01]  /*9d820*/  HMMA.1688.F32.TF32 R16, R176, R18, R36 ;  /* 0x00000012b010723c */ /* 0x000fe20000081024 */
[----:B------:R-:W-:-:S07]  /*9d830*/  IMAD.MOV.U32 R183, RZ, RZ, R4 ;  /* 0x000000ffffb77224 */ /* 0x000fce00078e0004 */
[C---:B------:R-:W-:Y:S08]  /*9d840*/  HMMA.1688.F32.TF32 R8, R176.reuse, R10, R44 ;  /* 0x0000000ab008723c */ /* 0x040ff0000008102c */
[----:B------:R-:W-:Y:S01]  /*9d850*/  HMMA.1688.F32.TF32 R4, R176, R6, R48 ;  /* 0x00000006b004723c */ /* 0x000fe20000081030 */
[----:B--2---:R-:W-:Y:S02]  /*9d860*/  IMAD.MOV.U32 R43, RZ, RZ, R28 ;  /* 0x000000ffff2b7224 */ /* 0x004fe400078e001c */
[----:B---3--:R-:W-:-:S02]  /*9d870*/  IMAD.MOV.U32 R42, RZ, RZ, R29 ;  /* 0x000000ffff2a7224 */ /* 0x008fc400078e001d */
[----:B----4-:R-:W-:Y:S02]  /*9d880*/  IMAD.MOV.U32 R41, RZ, RZ, R32 ;  /* 0x000000ffff297224 */ /* 0x010fe400078e0020 */
[----:B------:R-:W-:Y:S02]  /*9d890*/  IMAD.MOV.U32 R40, RZ, RZ, R33 ;  /* 0x000000ffff287224 */ /* 0x000fe400078e0021 */
[----:B------:R-:W-:Y:S02]  /*9d8a0*/  IMAD.MOV.U32 R59, RZ, RZ, R64 ;  /* 0x000000ffff3b7224 */ /* 0x000fe400078e0040 */
[----:B------:R-:W-:Y:S02]  /*9d8b0*/  IMAD.MOV.U32 R58, RZ, RZ, R65 ;  /* 0x000000ffff3a7224 */ /* 0x000fe400078e0041 */
[----:B------:R-:W-:Y:S02]  /*9d8c0*/  IMAD.MOV.U32 R57, RZ, RZ, R68 ;  /* 0x000000ffff397224 */ /* 0x000fe400078e0044 */
[----:B------:R-:W-:-:S02]  /*9d8d0*/  IMAD.MOV.U32 R56, RZ, RZ, R69 ;  /* 0x000000ffff387224 */ /* 0x000fc400078e0045 */
[C---:B------:R-:W-:Y:S08]  /*9d8e0*/  HMMA.1688.F32.TF32 R68, R176.reuse, R70, R80 ;  /* 0x00000046b044723c */ /* 0x040ff00000081050 */
[C---:B------:R-:W-:Y:S08]  /*9d8f0*/  HMMA.1688.F32.TF32 R64, R176.reuse, R66, R56 ;  /* 0x00000042b040723c */ /* 0x040ff00000081038 */
[C---:B------:R-:W-:Y:S08]  /*9d900*/  HMMA.1688.F32.TF32 R28, R176.reuse, R30, R76 ;  /* 0x0000001eb01c723c */ /* 0x040ff0000008104c */
[C---:B------:R-:W-:Y:S01]  /*9d910*/  HMMA.1688.F32.TF32 R32, R176.reuse, R34, R212 ;  /* 0x00000022b020723c */ /* 0x040fe200000810d4 */
[----:B------:R-:W2:Y:S04]  /*9d920*/  LDL R214, [R1+0xa14] ;  /* 0x000a140001d67983 */ /* 0x000ea80000100800 */
[----:B------:R1:W5:Y:S04]  /*9d930*/  LDL.LU.64 R78, [R1+0x2ae0] ;  /* 0x002ae000014e7983 */ /* 0x0003680000300a00 */
[----:B------:R1:W5:Y:S04]  /*9d940*/  LDL.LU.64 R76, [R1+0x2ad8] ;  /* 0x002ad800014c7983 */ /* 0x0003680000300a00 */
[----:B------:R1:W5:Y:S04]  /*9d950*/  LDL.LU.64 R82, [R1+0x2ad0] ;  /* 0x002ad00001527983 */ /* 0x0003680000300a00 */
[----:B------:R1:W5:Y:S04]  /*9d960*/  LDL.LU.64 R80, [R1+0x2ac8] ;  /* 0x002ac80001507983 */ /* 0x0003680000300a00 */
[----:B------:R1:W5:Y:S04]  /*9d970*/  LDL.LU.64 R58, [R1+0x2ac0] ;  /* 0x002ac000013a7983 */ /* 0x0003680000300a00 */
[----:B------:R1:W5:Y:S04]  /*9d980*/  LDL.LU.64 R56, [R1+0x2ab8] ;  /* 0x002ab80001387983 */ /* 0x0003680000300a00 */
[----:B------:R1:W5:Y:S04]  /*9d990*/  LDL.LU.64 R86, [R1+0x2ab0] ;  /* 0x002ab00001567983 */ /* 0x0003680000300a00 */
[----:B------:R1:W5:Y:S01]  /*9d9a0*/  LDL.LU.64 R84, [R1+0x2aa8] ;  /* 0x002aa80001547983 */ /* 0x0003620000300a00 */
[----:B------:R-:W-:Y:S03]  /*9d9b0*/  HMMA.1688.F32.TF32 R12, R176, R14, R40 ;  /* 0x0000000eb00c723c */ /* 0x000fe60000081028 */
[----:B------:R1:W5:Y:S04]  /*9d9c0*/  LDL.LU.64 R226, [R1+0x2aa0] ;  /* 0x002aa00001e27983 */ /* 0x0003680000300a00 */
        /* <DEDUP_REMOVED lines=9> */
[----:B------:R-:W-:Y:S04]  /*9da60*/  STL.64 [R1+0x210], R52 ;  /* 0x0002103401007387 */ /* 0x000fe80000100a00 */
[----:B------:R3:W-:Y:S04]  /*9da70*/  STL.64 [R1+0x218], R54 ;  /* 0x0002183601007387 */ /* 0x0007e80000100a00 */
[----:B---3--:R1:W5:Y:S04]  /*9da80*/  LDL.LU.64 R54, [R1+0x2a50] ;  /* 0x002a500001367983 */ /* 0x0083680000300a00 */
[----:B------:R1:W5:Y:S04]  /*9da90*/  LDL.LU.64 R52, [R1+0x2a48] ;  /* 0x002a480001347983 */ /* 0x0003680000300a00 */
[----:B------:R1:W5:Y:S04]  /*9daa0*/  LDL.LU.64 R62, [R1+0x2a40] ;  /* 0x002a4000013e7983 */ /* 0x0003680000300a00 */
[----:B------:R1:W5:Y:S04]  /*9dab0*/  LDL.LU.64 R60, [R1+0x2a38] ;  /* 0x002a3800013c7983 */ /* 0x0003680000300a00 */
[----:B------:R3:W-:Y:S04]  /*9dac0*/  STL.64 [R1+0x200], R204 ;  /* 0x000200cc01007387 */ /* 0x0007e80000100a00 */
[----:B------:R4:W-:Y:S01]  /*9dad0*/  STL.64 [R1+0x208], R206 ;  /* 0x000208ce01007387 */ /* 0x0009e20000100a00 */
[----:B---3--:R-:W-:-:S02]  /*9dae0*/  IMAD.MOV.U32 R204, RZ, RZ, R201 ;  /* 0x000000ffffcc7224 */ /* 0x008fc400078e00c9 */
[----:B------:R-:W-:Y:S02]  /*9daf0*/  IMAD.MOV.U32 R205, RZ, RZ, R200 ;  /* 0x000000ffffcd7224 */ /* 0x000fe400078e00c8 */
[----:B----4-:R-:W-:Y:S02]  /*9db00*/  IMAD.MOV.U32 R206, RZ, RZ, R197 ;  /* 0x000000ffffce7224 */ /* 0x010fe400078e00c5 */
[----:B------:R-:W-:Y:S01]  /*9db10*/  IMAD.MOV.U32 R207, RZ, RZ, R196 ;  /* 0x000000ffffcf7224 */ /* 0x000fe200078e00c4 */
[C---:B------:R-:W-:Y:S08]  /*9db20*/  HMMA.1688.F32.TF32 R200, R176.reuse, R202, R208 ;  /* 0x000000cab0c8723c */ /* 0x040ff000000810d0 */
[C---:B------:R-:W-:Y:S08]  /*9db30*/  HMMA.1688.F32.TF32 R196, R176.reuse, R198, R204 ;  /* 0x000000c6b0c4723c */ /* 0x040ff000000810cc */
[C---:B------:R-:W-:Y:S08]  /*9db40*/  HMMA.1688.F32.TF32 R192, R176.reuse, R194, R184 ;  /* 0x000000c2b0c0723c */ /* 0x040ff000000810b8 */
[----:B------:R-:W-:Y:S01]  /*9db50*/  HMMA.1688.F32.TF32 R176, R176, R190, R180 ;  /* 0x000000beb0b0723c */ /* 0x000fe200000810b4 */
[----:B------:R-:W-:Y:S04]  /*9db60*/  STL.64 [R1+0x1f0], R200 ;  /* 0x0001f0c801007387 */ /* 0x000fe80000100a00 */
[----:B------:R-:W-:Y:S04]  /*9db70*/  STL.64 [R1+0x1f8], R202 ;  /* 0x0001f8ca01007387 */ /* 0x000fe80000100a00 */
[----:B------:R-:W3:Y:S04]  /*9db80*/  LDL.LU R187, [R1+0x1e14] ;  /* 0x001e140001bb7983 */ /* 0x000ee80000300800 */
[----:B------:R-:W-:Y:S04]  /*9db90*/  STL.64 [R1+0x1d0], R196 ;  /* 0x0001d0c401007387 */ /* 0x000fe80000100a00 */
[----:B------:R-:W-:Y:S04]  /*9dba0*/  STL.64 [R1+0x1d8], R198 ;  /* 0x0001d8c601007387 */ /* 0x000fe80000100a00 */
[----:B------:R-:W-:Y:S04]  /*9dbb0*/  STL.64 [R1+0x1c0], R192 ;  /* 0x0001c0c001007387 */ /* 0x000fe80000100a00 */
[----:B------:R-:W-:Y:S04]  /*9dbc0*/  STL.64 [R1+0x1c8], R194 ;  /* 0x0001c8c201007387 */ /* 0x000fe80000100a00 */
[----:B------:R-:W4:Y:S04]  /*9dbd0*/  LDL.LU R184, [R1+0x1e1c] ;  /* 0x001e1c0001b87983 */ /* 0x000f280000300800 */
[----:B------:R-:W-:Y:S04]  /*9dbe0*/  STL.64 [R1+0x190], R176 ;  /* 0x000190b001007387 */ /* 0x000fe80000100a00 */
[----:B------:R1:W-:Y:S04]  /*9dbf0*/  STL.64 [R1+0x198], R178 ;  /* 0x000198b201007387 */ /* 0x0003e80000100a00 */
[----:B------:R-:W3:Y:S04]  /*9dc00*/  LDL.LU R186, [R1+0x1df4] ;  /* 0x001df40001ba7983 */ /* 0x000ee80000300800 */
[----:B------:R-:W3:Y:S04]  /*9dc10*/  LDL.LU R185, [R1+0x1e00] ;  /* 0x001e000001b97983 */ /* 0x000ee80000300800 */
[----:B------:R-:W3:Y:S04]  /*9dc20*/  LDL.LU R180, [R1+0x1dd4] ;  /* 0x001dd40001b47983 */ /* 0x000ee80000300800 */
[----:B-1----:R-:W3:Y:S01]  /*9dc30*/  LDL.LU R178, [R1+0x1de0] ;  /* 0x001de00001b27983 */ /* 0x002ee20000300800 */
[----:B------:R-:W-:-:S03]  /*9dc40*/  IMAD.MOV.U32 R209, RZ, RZ, c[0x0][0x180] ;  /* 0x00006000ffd17624 */ /* 0x000fc600078e00ff */
[----:B------:R-:W1:Y:S02]  /*9dc50*/  S2R R208, SR_TID.X ;  /* 0x0000000000d07919 */ /* 0x000e640000002100 */
[C---:B------:R-:W-:Y:S02]  /*9dc60*/  IADD3 R0, R209.reuse, -0x200, RZ ;  /* 0xfffffe00d1007810 */ /* 0x040fe40007ffe0ff */
[----:B------:R-:W-:-:S04]  /*9dc70*/  IADD3 R209, R209, 0x7f, RZ ;  /* 0x0000007fd1d17810 */ /* 0x000fc80007ffe0ff */
[----:B------:R-:W-:Y:S01]  /*9dc80*/  SHF.R.S32.HI R2, RZ, 0x1f, R209 ;  /* 0x0000001fff027819 */ /* 0x000fe200000114d1 */
[----:B------:R-:W-:-:S03]  /*9dc90*/  IMAD.MOV.U32 R205, RZ, RZ, c[0x0][0x188] ;  /* 0x00006200ffcd7624 */ /* 0x000fc600078e00ff */
[----:B------:R-:W-:Y:S01]  /*9dca0*/  LEA.HI R2, R2, R209, RZ, 0x7 ;  /* 0x000000d102027211 */ /* 0x000fe200078f38ff */
[----:B------:R-:W-:-:S03]  /*9dcb0*/  IMAD.SHL.U32 R182, R205, 0x80, RZ ;  /* 0x00000080cdb67824 */ /* 0x000fc600078e00ff */
[----:B------:R-:W-:Y:S01]  /*9dcc0*/  SHF.R.S32.HI R2, RZ, 0x7, R2 ;  /* 0x00000007ff027819 */ /* 0x000fe20000011402 */
[----:B------:R-:W-:-:S03]  /*9dcd0*/  IMAD.SHL.U32 R183, R205, 0x80, RZ ;  /* 0x00000080cdb77824 */ /* 0x000fc600078e00ff */
[----:B------:R-:W-:Y:S01]  /*9dce0*/  IADD3 R2, R2, -0x4, RZ ;  /* 0xfffffffc02027810 */ /* 0x000fe20007ffe0ff */
[----:B------:R-:W-:Y:S01]  /*9dcf0*/  IMAD.SHL.U32 R183, R183, 0x4, RZ ;  /* 0x00000004b7b77824 */ /* 0x000fe200078e00ff */
[----:B------:R-:W-:Y:S01]  /*9dd00*/  SHF.R.S32.HI R182, RZ, 0x1f, R182 ;  /* 0x0000001fffb67819 */ /* 0x000fe200000114b6 */
[----:B------:R-:W-:Y:S01]  /*9dd10*/  IMAD.SHL.U32 R181, R205, 0x80, RZ ;  /* 0x00000080cdb57824 */ /* 0x000fe200078e00ff */
[----:B------:R-:W-:Y:S01]  /*9dd20*/  UISETP.GT.AND UP0, UPT, UR5, 0x3, UPT ;  /* 0x000000030500788c */ /* 0x000fe2000bf04270 */
[----:B-1----:R-:W-:-:S03]  /*9dd30*/  LOP3.LUT R209, R208, 0x7f, RZ, 0xc0, !PT ;  /* 0x0000007fd0d17812 */ /* 0x002fc600078ec0ff */
[----:B------:R-:W-:Y:S01]  /*9dd40*/  SHF.L.U64.HI R181, R181, 0x2, R182 ;  /* 0x00000002b5b57819 */ /* 0x000fe200000102b6 */
[----:B------:R-:W-:Y:S01]  /*9dd50*/  USEL UR5, UR5, URZ, !UP0 ;  /* 0x0000003f05057287 */ /* 0x000fe2000c000000 */
[----:B------:R-:W-:Y:S02]  /*9dd60*/  IMAD.SHL.U32 R215, R209, 0x4, RZ ;  /* 0x00000004d1d77824 */ /* 0x000fe400078e00ff */
[C---:B--2---:R-:W-:Y:S01]  /*9dd70*/  IMAD R0, R214.reuse, -0x80, R0 ;  /* 0xffffff80d6007824 */ /* 0x044fe200078e0200 */
[----:B------:R-:W-:-:S04]  /*9dd80*/  ISETP.GE.AND P0, PT, R214, R2, PT ;  /* 0x00000002d600720c */ /* 0x000fc80003f06270 */
[----:B------:R-:W-:-:S04]  /*9dd90*/  ISETP.GT.AND P1, PT, R0, RZ, PT ;  /* 0x000000ff0000720c */ /* 0x000fc80003f24270 */
[----:B------:R-:W-:-:S04]  /*9dda0*/  SEL R2, RZ, 0x4, !P1 ;  /* 0x00000004ff027807 */ /* 0x000fc80004800000 */
[----:B------:R-:W-:-:S04]  /*9ddb0*/  SEL R2, R2, RZ, !P0 ;  /* 0x000000ff02027207 */ /* 0x000fc80004000000 */
[----:B------:R-:W-:Y:S01]  /*9ddc0*/  ISETP.NE.U32.AND P1, PT, R2, RZ, PT ;  /* 0x000000ff0200720c */ /* 0x000fe20003f25070 */
[----:B------:R-:W-:-:S04]  /*9ddd0*/  IMAD.U32 R2, RZ, RZ, UR5 ;  /* 0x00000005ff027e24 */ /* 0x000fc8000f8e00ff */
[----:B------:R-:W-:-:S05]  /*9dde0*/  IMAD R2, R2, 0x10000, R215 ;  /* 0x0001000002027824 */ /* 0x000fca00078e02d7 */
[----:B------:R-:W-:Y:S02]  /*9ddf0*/  IADD3 R3, R2, 0x100000, RZ ;  /* 0x0010000002037810 */ /* 0x000fe40007ffe0ff */
[----:B----4-:R-:W-:-:S05]  /*9de00*/  IADD3 R184, P2, R184, R183, RZ ;  /* 0x000000b7b8b87210 */ /* 0x010fca0007f5e0ff */
[----:B---3--:R-:W-:Y:S01]  /*9de10*/  IMAD.X R187, R187, 0x1, R181, P2 ;  /* 0x00000001bbbb7824 */ /* 0x008fe200010e06b5 */
[----:B------:R-:W-:Y:S01]  /*9de20*/  STL [R1+0x1e1c], R184 ;  /* 0x001e1cb801007387 */ /* 0x000fe20000100800 */
[----:B------:R-:W-:Y:S02]  /*9de30*/  IMAD.MOV.U32 R176, RZ, RZ, R184 ;  /* 0x000000ffffb07224 */ /* 0x000fe400078e00b8 */
[----:B------:R-:W-:Y:S01]  /*9de40*/  IMAD.MOV.U32 R177, RZ, RZ, R187 ;  /* 0x000000ffffb17224 */ /* 0x000fe200078e00bb */
[----:B------:R1:W-:Y:S04]  /*9de50*/  STL [R1+0x1e14], R187 ;  /* 0x001e14bb01007387 */ /* 0x0003e80000100800 */
[----:B------:R-:W-:Y:S01]  /*9de60*/  @!PT LDS RZ, [RZ] ;  /* 0x00000000fffff984 */ /* 0x000fe20000000800 */
[----:B------:R-:W-:Y:S01]  /*9de70*/  @!PT LDS RZ, [RZ] ;  /* 0x00000000fffff984 */ /* 0x000fe20000000800 */
[----:B------:R-:W-:Y:S01]  /*9de80*/  @!PT LDS RZ, [RZ] ;  /* 0x00000000fffff984 */ /* 0x000fe20000000800 */
[----:B------:R2:W-:Y:S01]  /*9de90*/  LDGSTS.E [R3], [R176.64], P1 ;  /* 0x00000000b0037fae */ /* 0x0005e20008921848 */
[----:B------:R-:W-:-:S03]  /*9dea0*/  IADD3 R185, P2, R185, R183, RZ ;  /* 0x000000b7b9b97210 */ /* 0x000fc60007f5e0ff */
[----:B-1----:R-:W3:Y:S04]  /*9deb0*/  LDL.LU R187, [R1+0x1db4] ;  /* 0x001db40001bb7983 */ /* 0x002ee80000300800 */
[----:B------:R-:W4:Y:S01]  /*9dec0*/  LDL.LU R184, [R1+0x1dc0] ;  /* 0x001dc00001b87983 */ /* 0x000f220000300800 */
[----:B------:R-:W-:-:S03]  /*9ded0*/  IMAD.X R186, R186, 0x1, R181, P2 ;  /* 0x00000001baba7824 */ /* 0x000fc600010e06b5 */
[----:B------:R-:W3:Y:S01]  /*9dee0*/  LDL.LU R179, [R1+0x1da0] ;  /* 0x001da00001b37983 */ /* 0x000ee20000300800 */
[----:B--2---:R-:W-:-:S03]  /*9def0*/  IMAD.MOV.U32 R176, RZ, RZ, R185 ;  /* 0x000000ffffb07224 */ /* 0x004fc600078e00b9 */
[----:B------:R1:W-:Y:S04]  /*9df00*/  STL [R1+0x1e00], R185 ;  /* 0x001e00b901007387 */ /* 0x0003e80000100800 */
[----:B------:R2:W-:Y:S04]  /*9df10*/  STL [R1+0x1df4], R186 ;  /* 0x001df4ba01007387 */ /* 0x0005e80000100800 */
[----:B-1----:R-:W3:Y:S01]  /*9df20*/  LDL.LU R185, [R1+0x1d94] ;  /* 0x001d940001b97983 */ /* 0x002ee20000300800 */
[----:B------:R-:W-:-:S03]  /*9df30*/  IADD3 R178, P2, R178, R183, RZ ;  /* 0x000000b7b2b27210 */ /* 0x000fc60007f5e0ff */
[----:B------:R-:W3:Y:S02]  /*9df40*/  LDL.LU R182, [R1+0x1d80] ;  /* 0x001d800001b67983 */ /* 0x000ee40000300800 */
[----:B------:R-:W-:Y:S02]  /*9df50*/  IMAD.X R180, R180, 0x1, R181, P2 ;  /* 0x00000001b4b47824 */ /* 0x000fe400010e06b5 */
[----:B------:R-:W-:Y:S01]  /*9df60*/  STL [R1+0x1de0], R178 ;  /* 0x001de0b201007387 */ /* 0x000fe20000100800 */
[----:B------:R-:W-:-:S03]  /*9df70*/  IMAD.MOV.U32 R177, RZ, RZ, R186 ;  /* 0x000000ffffb17224 */ /* 0x000fc600078e00ba */
[----:B------:R1:W-:Y:S04]  /*9df80*/  STL [R1+0x1dd4], R180 ;  /* 0x001dd4b401007387 */ /* 0x0003e80000100800 */
[----:B--2---:R-:W2:Y:S01]  /*9df90*/  LDL.LU R186, [R1+0x1d74] ;  /* 0x001d740001ba7983 */ /* 0x004ea20000300800 */
[----:B------:R-:W-:-:S04]  /*9dfa0*/  ISETP.GT.AND P1, PT, R0, 0x4, PT ;  /* 0x000000040000780c */ /* 0x000fc80003f24270 */
[----:B------:R-:W-:-:S04]  /*9dfb0*/  SEL R3, RZ, 0x4, !P1 ;  /* 0x00000004ff037807 */ /* 0x000fc80004800000 */
[----:B------:R-:W-:-:S04]  /*9dfc0*/  SEL R3, R3, RZ, !P0 ;  /* 0x000000ff03037207 */ /* 0x000fc80004000000 */
[----:B------:R-:W-:Y:S02]  /*9dfd0*/  ISETP.NE.U32.AND P1, PT, R3, RZ, PT ;  /* 0x000000ff0300720c */ /* 0x000fe40003f25070 */
[----:B------:R-:W-:-:S11]  /*9dfe0*/  IADD3 R3, R2, 0x100000, RZ ;  /* 0x0010000002037810 */ /* 0x000fd60007ffe0ff */
[----:B------:R1:W-:Y:S01]  /*9dff0*/  LDGSTS.E [R3+0x800], [R176.64], P1 ;  /* 0x00800000b0037fae */ /* 0x0003e20008921848 */
[----:B------:R-:W-:-:S04]  /*9e000*/  ISETP.GT.AND P1, PT, R0, 0x8, PT ;  /* 0x000000080000780c */ /* 0x000fc80003f24270 */
[----:B-1----:R-:W-:-:S04]  /*9e010*/  SEL R3, RZ, 0x4, !P1 ;  /* 0x00000004ff037807 */ /* 0x002fc80004800000 */
[----:B------:R-:W-:-:S04]  /*9e020*/  SEL R3, R3, RZ, !P0 ;  /* 0x000000ff03037207 */ /* 0x000fc80004000000 */
[----:B------:R-:W-:Y:S01]  /*9e030*/  ISETP.NE.U32.AND P1, PT, R3, RZ, PT ;  /* 0x000000ff0300720c */ /* 0x000fe20003f25070 */
[----:B------:R-:W-:Y:S01]  /*9e040*/  IMAD.MOV.U32 R176, RZ, RZ, R178 ;  /* 0x000000ffffb07224 */ /* 0x000fe200078e00b2 */
[----:B------:R-:W-:Y:S01]  /*9e050*/  IADD3 R3, R2, 0x100000, RZ ;  /* 0x0010000002037810 */ /* 0x000fe20007ffe0ff */
[----:B------:R-:W-:Y:S02]  /*9e060*/  IMAD.MOV.U32 R177, RZ, RZ, R180 ;  /* 0x000000ffffb17224 */ /* 0x000fe400078e00b4 */
[----:B------:R-:W2:Y:S04]  /*9e070*/  LDL.LU R180, [R1+0x1d54] ;  /* 0x001d540001b47983 */ /* 0x000ea80000300800 */
[----:B------:R-:W2:Y:S04]  /*9e080*/  LDL.LU R178, [R1+0x1d60] ;  /* 0x001d600001b27983 */ /* 0x000ea80000300800 */
[----:B------:R1:W-:Y:S01]  /*9e090*/  LDGSTS.E [R3+0x1000], [R176.64], P1 ;  /* 0x01000000b0037fae */ /* 0x0003e20008921848 */
[----:B------:R-:W-:-:S04]  /*9e0a0*/  ISETP.GT.AND P1, PT, R0, 0xc, PT ;  /* 0x0000000c0000780c */ /* 0x000fc80003f24270 */
[----:B-1----:R-:W-:-:S04]  /*9e0b0*/  SEL R3, RZ, 0x4, !P1 ;  /* 0x00000004ff037807 */ /* 0x002fc80004800000 */
[----:B------:R-:W-:-:S04]  /*9e0c0*/  SEL R3, R3, RZ, !P0 ;  /* 0x000000ff03037207 */ /* 0x000fc80004000000 */
[----:B------:R-:W-:Y:S02]  /*9e0d0*/  ISETP.NE.U32.AND P1, PT, R3, RZ, PT ;  /* 0x000000ff0300720c */ /* 0x000fe40003f25070 */
[----:B------:R-:W-:Y:S02]  /*9e0e0*/  IADD3 R3, R2, 0x100000, RZ ;  /* 0x0010000002037810 */ /* 0x000fe40007ffe0ff */
[----:B----4-:R-:W-:-:S05]  /*9e0f0*/  IADD3 R184, P2, R184, R183, RZ ;  /* 0x000000b7b8b87210 */ /* 0x010fca0007f5e0ff */
[----:B---3--:R-:W-:Y:S01]  /*9e100*/  IMAD.X R187, R187, 0x1, R181, P2 ;  /* 0x00000001bbbb7824 */ /* 0x008fe200010e06b5 */
[----:B------:R-:W-:Y:S01]  /*9e110*/  IADD3 R179, P2, R179, R183, RZ ;  /* 0x000000b7b3b37210 */ /* 0x000fe20007f5e0ff */
[----:B------:R-:W-:Y:S01]  /*9e120*/  IMAD.MOV.U32 R176, RZ, RZ, R184 ;  /* 0x000000ffffb07224 */ /* 0x000fe200078e00b8 */
[----:B------:R1:W-:Y:S01]  /*9e130*/  STL [R1+0x1dc0], R184 ;  /* 0x001dc0b801007387 */ /* 0x0003e20000100800 */
[----:B------:R-:W-:-:S03]  /*9e140*/  IMAD.MOV.U32 R177, RZ, RZ, R187 ;  /* 0x000000ffffb17224 */ /* 0x000fc600078e00bb */
[----:B------:R-:W-:Y:S04]  /*9e150*/  STL [R1+0x1db4], R187 ;  /* 0x001db4bb01007387 */ /* 0x000fe80000100800 */
[----:B------:R3:W-:Y:S01]  /*9e160*/  LDGSTS.E [R3+0x1800], [R176.64], P1 ;  /* 0x01800000b0037fae */ /* 0x0007e20008921848 */
[----:B------:R-:W-:-:S03]  /*9e170*/  IMAD.X R185, R185, 0x1, R181, P2 ;  /* 0x00000001b9b97824 */ /* 0x000fc600010e06b5 */
[----:B-1----:R-:W4:Y:S01]  /*9e180*/  LDL.LU R184, [R1+0x1d40] ;  /* 0x001d400001b87983 */ /* 0x002f220000300800 */
[----:B------:R-:W-:-:S03]  /*9e190*/  ISETP.GT.AND P1, PT, R0, 0x10, PT ;  /* 0x000000100000780c */ /* 0x000fc60003f24270 */
[----:B------:R-:W-:Y:S04]  /*9e1a0*/  STL [R1+0x1da0], R179 ;  /* 0x001da0b301007387 */ /* 0x000fe80000100800 */
[----:B------:R1:W-:Y:S01]  /*9e1b0*/  STL [R1+0x1d94], R185 ;  /* 0x001d94b901007387 */ /* 0x0003e20000100800 */
[----:B---3--:R-:W-:Y:S01]  /*9e1c0*/  IMAD.MOV.U32 R177, RZ, RZ, R185 ;  /* 0x000000ffffb17224 */ /* 0x008fe200078e00b9 */
[----:B------:R-:W-:Y:S02]  /*9e1d0*/  SEL R3, RZ, 0x4, !P1 ;  /* 0x00000004ff037807 */ /* 0x000fe40004800000 */
[----:B-1----:R-:W3:Y:S02]  /*9e1e0*/  LDL.LU R185, [R1+0x1d34] ;  /* 0x001d340001b97983 */ /* 0x002ee40000300800 */
[----:B------:R-:W-:-:S04]  /*9e1f0*/  SEL R3, R3, RZ, !P0 ;  /* 0x000000ff03037207 */ /* 0x000fc80004000000 */
[----:B------:R-:W-:Y:S02]  /*9e200*/  ISETP.NE.U32.AND P1, PT, R3, RZ, PT ;  /* 0x000000ff0300720c */ /* 0x000fe40003f25070 */
[----:B------:R-:W-:Y:S01]  /*9e210*/  IADD3 R182, P2, R182, R183, RZ ;  /* 0x000000b7b6b67210 */ /* 0x000fe20007f5e0ff */
[----:B------:R-:W-:Y:S01]  /*9e220*/  IMAD.MOV.U32 R176, RZ, RZ, R179 ;  /* 0x000000ffffb07224 */ /* 0x000fe200078e00b3 */
[----:B------:R-:W-:Y:S01]  /*9e230*/  IADD3 R3, R2, 0x100000, RZ ;  /* 0x0010000002037810 */ /* 0x000fe20007ffe0ff */
[----:B------:R-:W3:Y:S02]  /*9e240*/  LDL.LU R179, [R1+0x1d20] ;  /* 0x001d200001b37983 */ /* 0x000ee40000300800 */
[----:B--2---:R-:W-:Y:S02]  /*9e250*/  IMAD.X R186, R186, 0x1, R181, P2 ;  /* 0x00000001baba7824 */ /* 0x004fe400010e06b5 */
[----:B------:R1:W-:Y:S04]  /*9e260*/  STL [R1+0x1d80], R182 ;  /* 0x001d80b601007387 */ /* 0x0003e80000100800 */
[----:B------:R2:W-:Y:S04]  /*9e270*/  LDGSTS.E [R3+0x2000], [R176.64], P1 ;  /* 0x02000000b0037fae */ /* 0x0005e80008921848 */
[----:B------:R-:W-:Y:S01]  /*9e280*/  STL [R1+0x1d74], R186 ;  /* 0x001d74ba01007387 */ /* 0x000fe20000100800 */
[----:B--2---:R-:W-:-:S03]  /*9e290*/  IMAD.MOV.U32 R176, RZ, RZ, R182 ;  /* 0x000000ffffb07224 */ /* 0x004fc600078e00b6 */
[----:B-1----:R-:W2:Y:S01]  /*9e2a0*/  LDL.LU R182, [R1+0x1d14] ;  /* 0x001d140001b67983 */ /* 0x002ea20000300800 */
[----:B------:R-:W-:-:S04]  /*9e2b0*/  ISETP.GT.AND P1, PT, R0, 0x14, PT ;  /* 0x000000140000780c */ /* 0x000fc80003f24270 */
[----:B------:R-:W-:-:S04]  /*9e2c0*/  SEL R3, RZ, 0x4, !P1 ;  /* 0x00000004ff037807 */ /* 0x000fc80004800000 */
[----:B------:R-:W-:-:S04]  /*9e2d0*/  SEL R3, R3, RZ, !P0 ;  /* 0x000000ff03037207 */ /* 0x000fc80004000000 */
[----:B------:R-:W-:Y:S01]  /*9e2e0*/  ISETP.NE.U32.AND P1, PT, R3, RZ, PT ;  /* 0x000000ff0300720c */ /* 0x000fe20003f25070 */
[----:B------:R-:W-:Y:S01]  /*9e2f0*/  IMAD.MOV.U32 R177, RZ, RZ, R186 ;  /* 0x000000ffffb17224 */ /* 0x000fe200078e00ba */
[----:B------:R-:W-:Y:S02]  /*9e300*/  IADD3 R3, R2, 0x100000, RZ ;  /* 0x0010000002037810 */ /* 0x000fe40007ffe0ff */
[----:B------:R-:W-:-:S09]  /*9e310*/  IADD3 R178, P2, R178, R183, RZ ;  /* 0x000000b7b2b27210 */ /* 0x000fd20007f5e0ff */
[----:B------:R1:W-:Y:S01]  /*9e320*/  LDGSTS.E [R3+0x2800], [R176.64], P1 ;  /* 0x02800000b0037fae */ /* 0x0003e20008921848 */
[----:B------:R-:W-:Y:S01]  /*9e330*/  ISETP.GT.AND P1, PT, R0, 0x18, PT ;  /* 0x000000180000780c */ /* 0x000fe20003f24270 */
[----:B------:R-:W-:-:S03]  /*9e340*/  IMAD.X R180, R180, 0x1, R181, P2 ;  /* 0x00000001b4b47824 */ /* 0x000fc600010e06b5 */
[----:B-1----:R-:W-:-:S04]  /*9e350*/  SEL R3, RZ, 0x4, !P1 ;  /* 0x00000004ff037807 */ /* 0x002fc80004800000 */
[----:B------:R-:W-:Y:S01]  /*9e360*/  SEL R3, R3, RZ, !P0 ;  /* 0x000000ff03037207 */ /* 0x000fe20004000000 */
[----:B------:R-:W-:Y:S03]  /*9e370*/  STL [R1+0x1d60], R178 ;  /* 0x001d60b201007387 */ /* 0x000fe60000100800 */
[----:B------:R-:W-:Y:S01]  /*9e380*/  ISETP.NE.U32.AND P1, PT, R3, RZ, PT ;  /* 0x000000ff0300720c */ /* 0x000fe20003f25070 */
[----:B------:R1:W-:Y:S01]  /*9e390*/  STL [R1+0x1d54], R180 ;  /* 0x001d54b401007387 */ /* 0x0003e20000100800 */
[----:B------:R-:W-:-:S03]  /*9e3a0*/  IMAD.MOV.U32 R177, RZ, RZ, R180 ;  /* 0x000000ffffb17224 */ /* 0x000fc600078e00b4 */
[----:B------:R-:W2:Y:S01]  /*9e3b0*/  LDL.LU R187, [R1+0x1cf4] ;  /* 0x001cf40001bb7983 */ /* 0x000ea20000300800 */
[----:B------:R-:W-:Y:S01]  /*9e3c0*/  IADD3 R3, R2, 0x100000, RZ ;  /* 0x0010000002037810 */ /* 0x000fe20007ffe0ff */
[----:B------:R-:W-:Y:S02]  /*9e3d0*/  IMAD.MOV.U32 R176, RZ, RZ, R178 ;  /* 0x000000ffffb07224 */ /* 0x000fe400078e00b2 */
[----:B-1----:R-:W2:Y:S04]  /*9e3e0*/  LDL.LU R180, [R1+0x1d00] ;  /* 0x001d000001b47983 */ /* 0x002ea80000300800 */
[----:B------:R-:W2:Y:S04]  /*9e3f0*/  LDL.LU R178, [R1+0x1ce0] ;  /* 0x001ce00001b27983 */ /* 0x000ea80000300800 */
[----:B------:R1:W-:Y:S01]  /*9e400*/  LDGSTS.E [R3+0x3000], [R176.64], P1 ;  /* 0x03000000b0037fae */ /* 0x0003e20008921848 */
[----:B----4-:R-:W-:-:S05]  /*9e410*/  IADD3 R184, P2, R184, R183, RZ ;  /* 0x000000b7b8b87210 */ /* 0x010fca0007f5e0ff */
[----:B------:R-:W-:Y:S01]  /*9e420*/  STL [R1+0x1d40], R184 ;  /* 0x001d40b801007387 */ /* 0x000fe20000100800 */
[----:B---3--:R-:W-:-:S04]  /*9e430*/  IMAD.X R185, R185, 0x1, R181, P2 ;  /* 0x00000001b9b97824 */ /* 0x008fc800010e06b5 */
[----:B-1----:R-:W-:Y:S01]  /*9e440*/  IMAD.MOV.U32 R177, RZ, RZ, R185 ;  /* 0x000000ffffb17224 */ /* 0x002fe200078e00b9 */
[----:B------:R1:W-:Y:S04]  /*9e450*/  STL [R1+0x1d34], R185 ;  /* 0x001d34b901007387 */ /* 0x0003e80000100800 */
[----:B-1----:R-:W3:Y:S01]  /*9e460*/  LDL.LU R185, [R1+0x1cd4] ;  /* 0x001cd40001b97983 */ /* 0x002ee20000300800 */
[----:B------:R-:W-:Y:S01]  /*9e470*/  IADD3 R179, P2, R179, R183, RZ ;  /* 0x000000b7b3b37210 */ /* 0x000fe20007f5e0ff */
[----:B------:R-:W-:Y:S02]  /*9e480*/  IMAD.MOV.U32 R176, RZ, RZ, R184 ;  /* 0x000000ffffb07224 */ /* 0x000fe400078e00b8 */
[----:B------:R-:W4:Y:S04]  /*9e490*/  LDL.LU R184, [R1+0x1cc0] ;  /* 0x001cc00001b87983 */ /* 0x000f280000300800 */
[----:B------:R-:W-:Y:S01]  /*9e4a0*/  STL [R1+0x1d20], R179 ;  /* 0x001d20b301007387 */ /* 0x000fe20000100800 */
[----:B--2---:R-:W-:-:S05]  /*9e4b0*/  IMAD.X R182, R182, 0x1, R181, P2 ;  /* 0x00000001b6b67824 */ /* 0x004fca00010e06b5 */
[----:B------:R1:W-:Y:S04]  /*9e4c0*/  STL [R1+0x1d14], R182 ;  /* 0x001d14b601007387 */ /* 0x0003e80000100800 */
[----:B------:R-:W2:Y:S01]  /*9e4d0*/  LDL.LU R186, [R1+0x1cb4] ;  /* 0x001cb40001ba7983 */ /* 0x000ea20000300800 */
        /* <DEDUP_REMOVED lines=12> */
[----:B------:R-:W-:Y:S01]  /*9e5a0*/  IMAD.MOV.U32 R177, RZ, RZ, R182 ;  /* 0x000000ffffb17224 */ /* 0x000fe200078e00b6 */
[----:B------:R-:W-:Y:S01]  /*9e5b0*/  IADD3 R180, P2, R180, R183, RZ ;  /* 0x000000b7b4b47210 */ /* 0x000fe20007f5e0ff */
[----:B------:R-:W2:Y:S04]  /*9e5c0*/  LDL.LU R182, [R1+0x1c94] ;  /* 0x001c940001b67983 */ /* 0x000ea80000300800 */
[----:B------:R-:W2:Y:S04]  /*9e5d0*/  LDL.LU R179, [R1+0x1ca0] ;  /* 0x001ca00001b37983 */ /* 0x000ea80000300800 */
[----:B------:R1:W-:Y:S01]  /*9e5e0*/  LDGSTS.E [R3+0x4000], [R176.64], P1 ;  /* 0x04000000b0037fae */ /* 0x0003e20008921848 */
[----:B------:R-:W-:-:S04]  /*9e5f0*/  ISETP.GT.AND P1, PT, R0, 0x24, PT ;  /* 0x000000240000780c */ /* 0x000fc80003f24270 */
[----:B-1----:R-:W-:-:S04]  /*9e600*/  SEL R3, RZ, 0x4, !P1 ;  /* 0x00000004ff037807 */ /* 0x002fc80004800000 */
[----:B------:R-:W-:-:S04]  /*9e610*/  SEL R3, R3, RZ, !P0 ;  /* 0x000000ff03037207 */ /* 0x000fc80004000000 */
[----:B------:R-:W-:Y:S01]  /*9e620*/  ISETP.NE.U32.AND P1, PT, R3, RZ, PT ;  /* 0x000000ff0300720c */ /* 0x000fe20003f25070 */
[----:B------:R-:W-:Y:S01]  /*9e630*/  IMAD.X R187, R187, 0x1, R181, P2 ;  /* 0x00000001bbbb7824 */ /* 0x000fe200010e06b5 */
[----:B------:R-:W-:Y:S01]  /*9e640*/  IADD3 R178, P2, R178, R183, RZ ;  /* 0x000000b7b2b27210 */ /* 0x000fe20007f5e0ff */
[----:B------:R-:W-:Y:S01]  /*9e650*/  IMAD.MOV.U32 R176, RZ, RZ, R180 ;  /* 0x000000ffffb07224 */ /* 0x000fe200078e00b4 */
[----:B------:R-:W-:Y:S01]  /*9e660*/  IADD3 R3, R2, 0x100000, RZ ;  /* 0x0010000002037810 */ /* 0x000fe20007ffe0ff */
[----:B------:R-:W-:Y:S01]  /*9e670*/  IMAD.MOV.U32 R177, RZ, RZ, R187 ;  /* 0x000000ffffb17224 */ /* 0x000fe200078e00bb */
[----:B------:R1:W-:Y:S04]  /*9e680*/  STL [R1+0x1d00], R180 ;  /* 0x001d00b401007387 */ /* 0x0003e80000100800 */
[----:B------:R-:W-:Y:S04]  /*9e690*/  STL [R1+0x1cf4], R187 ;  /* 0x001cf4bb01007387 */ /* 0x000fe80000100800 */
[----:B------:R1:W-:Y:S01]  /*9e6a0*/  LDGSTS.E [R3+0x4800], [R176.64], P1 ;  /* 0x04800000b0037fae */ /* 0x0003e20008921848 */
[----:B------:R-:W-:-:S03]  /*9e6b0*/  ISETP.GT.AND P1, PT, R0, 0x28, PT ;  /* 0x000000280000780c */ /* 0x000fc60003f24270 */
[----:B-1----:R-:W2:Y:S04]  /*9e6c0*/  LDL.LU R180, [R1+0x1c80] ;  /* 0x001c800001b47983 */ /* 0x002ea80000300800 */
[----:B------:R-:W-:Y:S01]  /*9e6d0*/  STL [R1+0x1ce0], R178 ;  /* 0x001ce0b201007387 */ /* 0x000fe20000100800 */
[----:B------:R-:W-:-:S04]  /*9e6e0*/  SEL R3, RZ, 0x4, !P1 ;  /* 0x00000004ff037807 */ /* 0x000fc80004800000 */
[----:B------:R-:W-:-:S04]  /*9e6f0*/  SEL R3, R3, RZ, !P0 ;  /* 0x000000ff03037207 */ /* 0x000fc80004000000 */
[----:B------:R-:W-:Y:S01]  /*9e700*/  ISETP.NE.U32.AND P1, PT, R3, RZ, PT ;  /* 0x000000ff0300720c */ /* 0x000fe20003f25070 */
[----:B------:R-:W-:Y:S01]  /*9e710*/  IMAD.MOV.U32 R176, RZ, RZ, R178 ;  /* 0x000000ffffb07224 */ /* 0x000fe200078e00b2 */
[----:B------:R-:W-:Y:S01]  /*9e720*/  IADD3 R3, R2, 0x100000, RZ ;  /* 0x0010000002037810 */ /* 0x000fe20007ffe0ff */
[----:B---3--:R-:W-:-:S04]  /*9e730*/  IMAD.X R185, R185, 0x1, R181, P2 ;  /* 0x00000001b9b97824 */ /* 0x008fc800010e06b5 */
[----:B------:R-:W-:Y:S01]  /*9e740*/  IMAD.MOV.U32 R177, RZ, RZ, R185 ;  /* 0x000000ffffb17224 */ /* 0x000fe200078e00b9 */
[----:B------:R1:W-:Y:S01]  /*9e750*/  STL [R1+0x1cd4], R185 ;  /* 0x001cd4b901007387 */ /* 0x0003e20000100800 */
[----:B----4-:R-:W-:-:S04]  /*9e760*/  IADD3 R184, P2, R184, R183, RZ ;  /* 0x000000b7b8b87210 */ /* 0x010fc80007f5e0ff */
[----:B------:R3:W-:Y:S04]  /*9e770*/  LDGSTS.E [R3+0x5000], [R176.64], P1 ;  /* 0x05000000b0037fae */ /* 0x0007e80008921848 */
[----:B-1----:R-:W4:Y:S04]  /*9e780*/  LDL.LU R185, [R1+0x1c74] ;  /* 0x001c740001b97983 */ /* 0x002f280000300800 */
[----:B------:R-:W4:Y:S01]  /*9e790*/  LDL.LU R178, [R1+0x1c60] ;  /* 0x001c600001b27983 */ /* 0x000f220000300800 */
[----:B---3--:R-:W-:Y:S02]  /*9e7a0*/  IMAD.MOV.U32 R176, RZ, RZ, R184 ;  /* 0x000000ffffb07224 */ /* 0x008fe400078e00b8 */
[----:B--2---:R-:W-:Y:S01]  /*9e7b0*/  IMAD.X R186, R186, 0x1, R181, P2 ;  /* 0x00000001baba7824 */ /* 0x004fe200010e06b5 */
[----:B------:R1:W-:Y:S04]  /*9e7c0*/  STL [R1+0x1cc0], R184 ;  /* 0x001cc0b801007387 */ /* 0x0003e80000100800 */
[----:B------:R-:W-:Y:S04]  /*9e7d0*/  STL [R1+0x1cb4], R186 ;  /* 0x001cb4ba01007387 */ /* 0x000fe80000100800 */
[----:B-1----:R-:W2:Y:S01]  /*9e7e0*/  LDL.LU R184, [R1+0x1c54] ;  /* 0x001c540001b87983 */ /* 0x002ea20000300800 */
[----:B------:R-:W-:-:S04]  /*9e7f0*/  ISETP.GT.AND P1, PT, R0, 0x2c, PT ;  /* 0x0000002c0000780c */ /* 0x000fc80003f24270 */
[----:B------:R-:W-:-:S04]  /*9e800*/  SEL R3, RZ, 0x4, !P1 ;  /* 0x00000004ff037807 */ /* 0x000fc80004800000 */
[----:B------:R-:W-:-:S04]  /*9e810*/  SEL R3, R3, RZ, !P0 ;  /* 0x000000ff03037207 */ /* 0x000fc80004000000 */
[----:B------:R-:W-:Y:S01]  /*9e820*/  ISETP.NE.U32.AND P1, PT, R3, RZ, PT ;  /* 0x000000ff0300720c */ /* 0x000fe20003f25070 */
[----:B------:R-:W-:Y:S01]  /*9e830*/  IMAD.MOV.U32 R177, RZ, RZ, R186 ;  /* 0x000000ffffb17224 */ /* 0x000fe200078e00ba */
[----:B------:R-:W-:-:S11]  /*9e840*/  IADD3 R3, R2, 0x100000, RZ ;  /* 0x0010000002037810 */ /* 0x000fd60007ffe0ff */
[----:B------:R1:W-:Y:S01]  /*9e850*/  LDGSTS.E [R3+0x5800], [R176.64], P1 ;  /* 0x05800000b0037fae */ /* 0x0003e20008921848 */
[----:B------:R-:W-:-:S04]  /*9e860*/  ISETP.GT.AND P1, PT, R0, 0x30, PT ;  /* 0x000000300000780c */ /* 0x000fc80003f24270 */
[----:B-1----:R-:W-:Y:S02]  /*9e870*/  SEL R3, RZ, 0x4, !P1 ;  /* 0x00000004ff037807 */ /* 0x002fe40004800000 */
[----:B------:R-:W-:Y:S02]  /*9e880*/  IADD3 R179, P2, R179, R183, RZ ;  /* 0x000000b7b3b37210 */ /* 0x000fe40007f5e0ff */
[----:B------:R-:W-:-:S03]  /*9e890*/  SEL R3, R3, RZ, !P0 ;  /* 0x000000ff03037207 */ /* 0x000fc60004000000 */
[----:B------:R-:W-:Y:S01]  /*9e8a0*/  IMAD.X R182, R182, 0x1, R181, P2 ;  /* 0x00000001b6b67824 */ /* 0x000fe200010e06b5 */
[----:B------:R-:W-:Y:S01]  /*9e8b0*/  ISETP.NE.U32.AND P1, PT, R3, RZ, PT ;  /* 0x000000ff0300720c */ /* 0x000fe20003f25070 */
[----:B------:R-:W-:Y:S02]  /*9e8c0*/  STL [R1+0x1ca0], R179 ;  /* 0x001ca0b301007387 */ /* 0x000fe40000100800 */
[----:B------:R-:W-:Y:S02]  /*9e8d0*/  IMAD.MOV.U32 R177, RZ, RZ, R182 ;  /* 0x000000ffffb17224 */ /* 0x000fe400078e00b6 */
[----:B------:R1:W-:Y:S04]  /*9e8e0*/  STL [R1+0x1c94], R182 ;  /* 0x001c94b601007387 */ /* 0x0003e80000100800 */
[----:B------:R-:W3:Y:S01]  /*9e8f0*/  LDL.LU R187, [R1+0x1c34] ;  /* 0x001c340001bb7983 */ /* 0x000ee20000300800 */
[----:B------:R-:W-:Y:S01]  /*9e900*/  IADD3 R3, R2, 0x100000, RZ ;  /* 0x0010000002037810 */ /* 0x000fe20007ffe0ff */
[----:B------:R-:W-:-:S02]  /*9e910*/  IMAD.MOV.U32 R176, RZ, RZ, R179 ;  /* 0x000000ffffb07224 */ /* 0x000fc400078e00b3 */
[----:B-1----:R-:W3:Y:S04]  /*9e920*/  LDL.LU R182, [R1+0x1c40] ;  /* 0x001c400001b67983 */ /* 0x002ee80000300800 */
[----:B------:R-:W3:Y:S04]  /*9e930*/  LDL.LU R179, [R1+0x1c20] ;  /* 0x001c200001b37983 */ /* 0x000ee80000300800 */
[----:B------:R1:W-:Y:S01]  /*9e940*/  LDGSTS.E [R3+0x6000], [R176.64], P1 ;  /* 0x06000000b0037fae */ /* 0x0003e20008921848 */
[----:B------:R-:W-:-:S05]  /*9e950*/  IADD3 R180, P2, R180, R183, RZ ;  /* 0x000000b7b4b47210 */ /* 0x000fca0007f5e0ff */
[----:B------:R-:W-:Y:S01]  /*9e960*/  STL [R1+0x1c80], R180 ;  /* 0x001c80b401007387 */ /* 0x000fe20000100800 */
[----:B-1----:R-:W-:Y:S02]  /*9e970*/  IMAD.MOV.U32 R176, RZ, RZ, R180 ;  /* 0x000000ffffb07224 */ /* 0x002fe400078e00b4 */
[----:B----4-:R-:W-:-:S04]  /*9e980*/  IMAD.X R185, R185, 0x1, R181, P2 ;  /* 0x00000001b9b97824 */ /* 0x010fc800010e06b5 */
[----:B------:R-:W-:Y:S01]  /*9e990*/  IMAD.MOV.U32 R177, RZ, RZ, R185 ;  /* 0x000000ffffb17224 */ /* 0x000fe200078e00b9 */
[----:B------:R1:W-:Y:S04]  /*9e9a0*/  STL [R1+0x1c74], R185 ;  /* 0x001c74b901007387 */ /* 0x0003e80000100800 */
[----:B-1----:R-:W4:Y:S01]  /*9e9b0*/  LDL.LU R185, [R1+0x1c14] ;  /* 0x001c140001b97983 */ /* 0x002f220000300800 */
[----:B------:R-:W-:-:S03]  /*9e9c0*/  IADD3 R178, P2, R178, R183, RZ ;  /* 0x000000b7b2b27210 */ /* 0x000fc60007f5e0ff */
[----:B------:R-:W4:Y:S02]  /*9e9d0*/  LDL.LU R180, [R1+0x1c00] ;  /* 0x001c000001b47983 */ /* 0x000f240000300800 */
[----:B--2---:R-:W-:Y:S02]  /*9e9e0*/  IMAD.X R184, R184, 0x1, R181, P2 ;  /* 0x00000001b8b87824 */ /* 0x004fe400010e06b5 */
[----:B------:R-:W-:Y:S04]  /*9e9f0*/  STL [R1+0x1c60], R178 ;  /* 0x001c60b201007387 */ /* 0x000fe80000100800 */
        /* <DEDUP_REMOVED lines=18> */
[----:B------:R-:W-:-:S02]  /*9eb20*/  ISETP.GT.AND P1, PT, R0, 0x3c, PT ;  /* 0x0000003c0000780c */ /* 0x000fc40003f24270 */
[----:B---3--:R-:W-:Y:S02]  /*9eb30*/  IADD3 R182, P2, R182, R183, RZ ;  /* 0x000000b7b6b67210 */ /* 0x008fe40007f5e0ff */
        /* <DEDUP_REMOVED lines=14> */
[----:B---3--:R-:W-:-:S04]  /*9ec20*/  SEL R3, RZ, 0x4, !P1 ;  /* 0x00000004ff037807 */ /* 0x008fc80004800000 */
[----:B------:R-:W-:-:S04]  /*9ec30*/  SEL R3, R3, RZ, !P0 ;  /* 0x000000ff03037207 */ /* 0x000fc80004000000 */
[----:B------:R-:W-:Y:S01]  /*9ec40*/  ISETP.NE.U32.AND P1, PT, R3, RZ, PT ;  /* 0x000000ff0300720c */ /* 0x000fe20003f25070 */
[----:B------:R-:W-:Y:S01]  /*9ec50*/  IMAD.MOV.U32 R176, RZ, RZ, R179 ;  /* 0x000000ffffb07224 */ /* 0x000fe200078e00b3 */
[----:B------:R-:W-:Y:S02]  /*9ec60*/  IADD3 R3, R2, 0x100000, RZ ;  /* 0x0010000002037810 */ /* 0x000fe40007ffe0ff */
[----:B----4-:R-:W-:-:S05]  /*9ec70*/  IADD3.X R185, R185, R181, RZ, P2, !PT ;  /* 0x000000b5b9b97210 */ /* 0x010fca00017fe4ff */
[----:B------:R1:W-:Y:S01]  /*9ec80*/  STL [R1+0x1c14], R185 ;  /* 0x001c14b901007387 */ /* 0x0003e20000100800 */
[----:B------:R-:W-:Y:S01]  /*9ec90*/  IMAD.MOV.U32 R177, RZ, RZ, R185 ;  /* 0x000000ffffb17224 */ /* 0x000fe200078e00b9 */
[----:B------:R-:W-:-:S04]  /*9eca0*/  IADD3 R180, P2, R180, R183, RZ ;  /* 0x000000b7b4b47210 */ /* 0x000fc80007f5e0ff */
[----:B------:R3:W-:Y:S04]  /*9ecb0*/  LDGSTS.E [R3+0x8000], [R176.64], P1 ;  /* 0x08000000b0037fae */ /* 0x0007e80008921848 */
[----:B-1----:R-:W4:Y:S01]  /*9ecc0*/  LDL.LU R185, [R1+0x1bb4] ;  /* 0x001bb40001b97983 */ /* 0x002f220000300800 */
[----:B--2---:R-:W-:-:S03]  /*9ecd0*/  IMAD.X R186, R186, 0x1, R181, P2 ;  /* 0x00000001baba7824 */ /* 0x004fc600010e06b5 */
[----:B------:R-:W2:Y:S04]  /*9ece0*/  LDL.LU R179, [R1+0x1ba0] ;  /* 0x001ba00001b37983 */ /* 0x000ea80000300800 */
[----:B------:R1:W-:Y:S01]  /*9ecf0*/  STL [R1+0x1c00], R180 ;  /* 0x001c00b401007387 */ /* 0x0003e20000100800 */
[----:B---3--:R-:W-:-:S03]  /*9ed00*/  IMAD.MOV.U32 R176, RZ, RZ, R180 ;  /* 0x000000ffffb07224 */ /* 0x008fc600078e00b4 */
[----:B------:R-:W-:Y:S04]  /*9ed10*/  STL [R1+0x1bf4], R186 ;  /* 0x001bf4ba01007387 */ /* 0x000fe80000100800 */
[----:B-1----:R-:W3:Y:S01]  /*9ed20*/  LDL.LU R180, [R1+0x1b94] ;  /* 0x001b940001b47983 */ /* 0x002ee20000300800 */
        /* <DEDUP_REMOVED lines=29> */
[----:B--2---:R-:W-:-:S03]  /*9ef00*/  IADD3 R179, P2, R179, R183, RZ ;  /* 0x000000b7b3b37210 */ /* 0x004fc60007f5e0ff */
[----:B------:R-:W2:Y:S02]  /*9ef10*/  LDL.LU R182, [R1+0x1b40] ;  /* 0x001b400001b67983 */ /* 0x000ea40000300800 */
[----:B---3--:R-:W-:Y:S02]  /*9ef20*/  IMAD.X R180, R180, 0x1, R181, P2 ;  /* 0x00000001b4b47824 */ /* 0x008fe400010e06b5 */
[----:B------:R-:W-:Y:S04]  /*9ef30*/  STL [R1+0x1ba0], R179 ;  /* 0x001ba0b301007387 */ /* 0x000fe80000100800 */
[----:B------:R1:W-:Y:S04]  /*9ef40*/  STL [R1+0x1b94], R180 ;  /* 0x001b94b401007387 */ /* 0x0003e80000100800 */
[----:B------:R-:W3:Y:S01]  /*9ef50*/  LDL.LU R186, [R1+0x1b34] ;  /* 0x001b340001ba7983 */ /* 0x000ee20000300800 */
        /* <DEDUP_REMOVED lines=14> */
[----:B------:R-:W3:Y:S04]  /*9f040*/  LDL.LU R180, [R1+0x1b14] ;  /* 0x001b140001b47983 */ /* 0x000ee80000300800 */
[----:B------:R-:W3:Y:S04]  /*9f050*/  LDL.LU R179, [R1+0x1b20] ;  /* 0x001b200001b37983 */ /* 0x000ee80000300800 */
        /* <DEDUP_REMOVED lines=14> */
[----:B-1----:R-:W3:Y:S04]  /*9f140*/  LDL.LU R184, [R1+0x1b00] ;  /* 0x001b000001b87983 */ /* 0x002ee80000300800 */
[----:B------:R-:W-:Y:S01]  /*9f150*/  STL [R1+0x1b60], R178 ;  /* 0x001b60b201007387 */ /* 0x000fe20000100800 */
[----:B------:R-:W-:-:S04]  /*9f160*/  SEL R3, RZ, 0x4, !P1 ;  /* 0x00000004ff037807 */ /* 0x000fc80004800000 */
[----:B------:R-:W-:-:S04]  /*9f170*/  SEL R3, R3, RZ, !P0 ;  /* 0x000000ff03037207 */ /* 0x000fc80004000000 */
[----:B------:R-:W-:Y:S01]  /*9f180*/  ISETP.NE.U32.AND P1, PT, R3, RZ, PT ;  /* 0x000000ff0300720c */ /* 0x000fe20003f25070 */
[----:B------:R-:W-:Y:S01]  /*9f190*/  IMAD.MOV.U32 R176, RZ, RZ, R178 ;  /* 0x000000ffffb07224 */ /* 0x000fe200078e00b2 */
[----:B------:R-:W-:Y:S01]  /*9f1a0*/  IADD3 R3, R2, 0x100000, RZ ;  /* 0x0010000002037810 */ /* 0x000fe20007ffe0ff */
[----:B----4-:R-:W-:-:S04]  /*9f1b0*/  IMAD.X R185, R185, 0x1, R181, P2 ;  /* 0x00000001b9b97824 */ /* 0x010fc800010e06b5 */
[----:B------:R-:W-:Y:S01]  /*9f1c0*/  IMAD.MOV.U32 R177, RZ, RZ, R185 ;  /* 0x000000ffffb17224 */ /* 0x000fe200078e00b9 */
[----:B------:R1:W-:Y:S01]  /*9f1d0*/  STL [R1+0x1b54], R185 ;  /* 0x001b54b901007387 */ /* 0x0003e20000100800 */
[----:B--2---:R-:W-:-:S04]  /*9f1e0*/  IADD3 R182, P2, R182, R183, RZ ;  /* 0x000000b7b6b67210 */ /* 0x004fc80007f5e0ff */
[----:B------:R2:W-:Y:S04]  /*9f1f0*/  LDGSTS.E [R3+0xb000], [R176.64], P1 ;  /* 0x0b000000b0037fae */ /* 0x0005e80008921848 */
[----:B-1----:R-:W4:Y:S01]  /*9f200*/  LDL.LU R185, [R1+0x1af4] ;  /* 0x001af40001b97983 */ /* 0x002f220000300800 */
[----:B---3--:R-:W-:-:S03]  /*9f210*/  IMAD.X R186, R186, 0x1, R181, P2 ;  /* 0x00000001baba7824 */ /* 0x008fc600010e06b5 */
[----:B------:R-:W3:Y:S01]  /*9f220*/  LDL.LU R178, [R1+0x1ae0] ;  /* 0x001ae00001b27983 */ /* 0x000ee20000300800 */
[----:B--2---:R-:W-:-:S03]  /*9f230*/  IMAD.MOV.U32 R176, RZ, RZ, R182 ;  /* 0x000000ffffb07224 */ /* 0x004fc600078e00b6 */
        /* <DEDUP_REMOVED lines=16> */
[----:B------:R1:W-:Y:S01]  /*9f340*/  STL [R1+0x1b20], R179 ;  /* 0x001b20b301007387 */ /* 0x0003e20000100800 */
[----:B------:R-:W-:-:S03]  /*9f350*/  IMAD.MOV.U32 R176, RZ, RZ, R179 ;  /* 0x000000ffffb07224 */ /* 0x000fc600078e00b3 */
[----:B------:R1:W-:Y:S04]  /*9f360*/  STL [R1+0x1b14], R180 ;  /* 0x001b14b401007387 */ /* 0x0003e80000100800 */
[----:B------:R-:W2:Y:S04]  /*9f370*/  LDL.LU R187, [R1+0x1ab8] ;  /* 0x001ab80001bb7983 */ /* 0x000ea80000300800 */
[----:B-1----:R-:W2:Y:S01]  /*9f380*/  LDL.LU R179, [R1+0x1abc] ;  /* 0x001abc0001b37983 */ /* 0x002ea20000300800 */
[----:B------:R-:W-:Y:S01]  /*9f390*/  IADD3 R3, R2, 0x100000, RZ ;  /* 0x0010000002037810 */ /* 0x000fe20007ffe0ff */
[----:B------:R-:W-:-:S02]  /*9f3a0*/  IMAD.MOV.U32 R177, RZ, RZ, R180 ;  /* 0x000000ffffb17224 */ /* 0x000fc400078e00b4 */
[----:B------:R-:W2:Y:S04]  /*9f3b0*/  LDL.LU R180, [R1+0x1a9c] ;  /* 0x001a9c0001b47983 */ /* 0x000ea80000300800 */
[----:B------:R1:W-:Y:S01]  /*9f3c0*/  LDGSTS.E [R3+0xc000], [R176.64], P1 ;  /* 0x0c000000b0037fae */ /* 0x0003e20008921848 */
[----:B------:R-:W-:-:S05]  /*9f3d0*/  IADD3 R184, P2, R184, R183, RZ ;  /* 0x000000b7b8b87210 */ /* 0x000fca0007f5e0ff */
[----:B------:R3:W-:Y:S01]  /*9f3e0*/  STL [R1+0x1b00], R184 ;  /* 0x001b00b801007387 */ /* 0x0007e20000100800 */
[----:B-1----:R-:W-:Y:S02]  /*9f3f0*/  IMAD.MOV.U32 R176, RZ, RZ, R184 ;  /* 0x000000ffffb07224 */ /* 0x002fe400078e00b8 */
[----:B----4-:R-:W-:-:S05]  /*9f400*/  IMAD.X R185, R185, 0x1, R181, P2 ;  /* 0x00000001b9b97824 */ /* 0x010fca00010e06b5 */
[----:B------:R1:W-:Y:S04]  /*9f410*/  STL [R1+0x1af4], R185 ;  /* 0x001af4b901007387 */ /* 0x0003e80000100800 */
[----:B---3--:R-:W3:Y:S01]  /*9f420*/  LDL.LU R184, [R1+0x1a98] ;  /* 0x001a980001b87983 */ /* 0x008ee20000300800 */
[----:B------:R-:W-:Y:S01]  /*9f430*/  IADD3 R178, P2, R178, R183, RZ ;  /* 0x000000b7b2b27210 */ /* 0x000fe20007f5e0ff */
[----:B------:R-:W-:Y:S02]  /*9f440*/  IMAD.MOV.U32 R177, RZ, RZ, R185 ;  /* 0x000000ffffb17224 */ /* 0x000fe400078e00b9 */
[----:B-1----:R-:W4:Y:S02]  /*9f450*/  LDL.LU R185, [R1+0x1a6c] ;  /* 0x001a6c0001b97983 */ /* 0x002f240000300800 */
[----:B--2---:R-:W-:-:S02]  /*9f460*/  IMAD.X R182, R182, 0x1, R181, P2 ;  /* 0x00000001b6b67824 */ /* 0x004fc400010e06b5 */
        /* <DEDUP_REMOVED lines=9> */
[----:B------:R-:W-:Y:S01]  /*9f500*/  ISETP.GT.AND P1, PT, R0, 0x68, PT ;  /* 0x000000680000780c */ /* 0x000fe20003f24270 */
[----:B-1----:R-:W-:Y:S02]  /*9f510*/  IMAD.MOV.U32 R177, RZ, RZ, R182 ;  /* 0x000000ffffb17224 */ /* 0x002fe400078e00b6 */
[----:B------:R-:W-:Y:S01]  /*9f520*/  IMAD.MOV.U32 R176, RZ, RZ, R178 ;  /* 0x000000ffffb07224 */ /* 0x000fe200078e00b2 */
[----:B------:R-:W3:Y:S01]  /*9f530*/  LDL.LU R182, [R1+0x1a48] ;  /* 0x001a480001b67983 */ /* 0x000ee20000300800 */
[----:B------:R-:W-:-:S03]  /*9f540*/  SEL R3, RZ, 0x4, !P1 ;  /* 0x00000004ff037807 */ /* 0x000fc60004800000 */
[----:B------:R-:W3:Y:S01]  /*9f550*/  LDL.LU R178, [R1+0x1a4c] ;  /* 0x001a4c0001b27983 */ /* 0x000ee20000300800 */
[----:B------:R-:W-:-:S04]  /*9f560*/  SEL R3, R3, RZ, !P0 ;  /* 0x000000ff03037207 */ /* 0x000fc80004000000 */
[----:B------:R-:W-:Y:S02]  /*9f570*/  ISETP.NE.U32.AND P1, PT, R3, RZ, PT ;  /* 0x000000ff0300720c */ /* 0x000fe40003f25070 */
[----:B------:R-:W-:-:S11]  /*9f580*/  IADD3 R3, R2, 0x100000, RZ ;  /* 0x0010000002037810 */ /* 0x000fd60007ffe0ff */
[----:B------:R1:W-:Y:S01]  /*9f590*/  LDGSTS.E [R3+0xd000], [R176.64], P1 ;  /* 0x0d000000b0037fae */ /* 0x0003e20008921848 */
[----:B------:R-:W-:Y:S02]  /*9f5a0*/  ISETP.GT.AND P1, PT, R0, 0x6c, PT ;  /* 0x0000006c0000780c */ /* 0x000fe40003f24270 */
[----:B------:R-:W-:Y:S02]  /*9f5b0*/  IADD3 R179, P2, R179, R183, RZ ;  /* 0x000000b7b3b37210 */ /* 0x000fe40007f5e0ff */
        /* <DEDUP_REMOVED lines=13> */
[----:B------:R1:W-:Y:S01]  /*9f690*/  STL [R1+0x1a9c], R180 ;  /* 0x001a9cb401007387 */ /* 0x0003e20000100800 */
[----:B------:R-:W-:Y:S01]  /*9f6a0*/  IMAD.MOV.U32 R176, RZ, RZ, R180 ;  /* 0x000000ffffb07224 */ /* 0x000fe200078e00b4 */
[----:B------:R-:W-:-:S04]  /*9f6b0*/  SEL R3, RZ, 0x4, !P1 ;  /* 0x00000004ff037807 */ /* 0x000fc80004800000 */
[----:B------:R-:W-:-:S04]  /*9f6c0*/  SEL R3, R3, RZ, !P0 ;  /* 0x000000ff03037207 */ /* 0x000fc80004000000 */
[----:B------:R-:W-:Y:S02]  /*9f6d0*/  ISETP.NE.U32.AND P1, PT, R3, RZ, PT ;  /* 0x000000ff0300720c */ /* 0x000fe40003f25070 */
[----:B------:R-:W-:Y:S01]  /*9f6e0*/  IADD3 R3, R2, 0x100000, RZ ;  /* 0x0010000002037810 */ /* 0x000fe20007ffe0ff */
[----:B---3--:R-:W-:-:S05]  /*9f6f0*/  IMAD.X R184, R184, 0x1, R181, P2 ;  /* 0x00000001b8b87824 */ /* 0x008fca00010e06b5 */
[----:B------:R3:W-:Y:S04]  /*9f700*/  STL [R1+0x1a98], R184 ;  /* 0x001a98b801007387 */ /* 0x0007e80000100800 */
[----:B-1----:R-:W2:Y:S01]  /*9f710*/  LDL.LU R180, [R1+0x1a28] ;  /* 0x001a280001b47983 */ /* 0x002ea20000300800 */
[----:B----4-:R-:W-:Y:S01]  /*9f720*/  IADD3 R185, P2, R185, R183, RZ ;  /* 0x000000b7b9b97210 */ /* 0x010fe20007f5e0ff */
[----:B------:R-:W-:Y:S02]  /*9f730*/  IMAD.MOV.U32 R177, RZ, RZ, R184 ;  /* 0x000000ffffb17224 */ /* 0x000fe400078e00b8 */
[----:B---3--:R-:W3:Y:S02]  /*9f740*/  LDL.LU R184, [R1+0x1e18] ;  /* 0x001e180001b87983 */ /* 0x008ee40000300800 */
[----:B------:R-:W-:-:S02]  /*9f750*/  IMAD.X R186, R186, 0x1, R181, P2 ;  /* 0x00000001baba7824 */ /* 0x000fc400010e06b5 */
[----:B------:R1:W-:Y:S04]  /*9f760*/  LDGSTS.E [R3+0xe000], [R176.64], P1 ;  /* 0x0e000000b0037fae */ /* 0x0003e80008921848 */
[----:B------:R4:W-:Y:S04]  /*9f770*/  STL [R1+0x1a6c], R185 ;  /* 0x001a6cb901007387 */ /* 0x0009e80000100800 */
[----:B------:R-:W-:Y:S01]  /*9f780*/  STL [R1+0x1a68], R186 ;  /* 0x001a68ba01007387 */ /* 0x000fe20000100800 */
[----:B-1----:R-:W-:-:S03]  /*9f790*/  IMAD.MOV.U32 R176, RZ, RZ, R185 ;  /* 0x000000ffffb07224 */ /* 0x002fc600078e00b9 */
[----:B----4-:R-:W4:Y:S01]  /*9f7a0*/  LDL.LU R185, [R1+0x1e0c] ;  /* 0x001e0c0001b97983 */ /* 0x010f220000300800 */
[----:B------:R-:W-:-:S04]  /*9f7b0*/  ISETP.GT.AND P1, PT, R0, 0x74, PT ;  /* 0x000000740000780c */ /* 0x000fc80003f24270 */
[----:B------:R-:W-:-:S04]  /*9f7c0*/  SEL R3, RZ, 0x4, !P1 ;  /* 0x00000004ff037807 */ /* 0x000fc80004800000 */
[----:B------:R-:W-:-:S04]  /*9f7d0*/  SEL R3, R3, RZ, !P0 ;  /* 0x000000ff03037207 */ /* 0x000fc80004000000 */
[----:B------:R-:W-:Y:S01]  /*9f7e0*/  ISETP.NE.U32.AND P1, PT, R3, RZ, PT ;  /* 0x000000ff0300720c */ /* 0x000fe20003f25070 */
[----:B------:R-:W-:Y:S01]  /*9f7f0*/  IMAD.MOV.U32 R177, RZ, RZ, R186 ;  /* 0x000000ffffb17224 */ /* 0x000fe200078e00ba */
[----:B------:R-:W-:-:S11]  /*9f800*/  IADD3 R3, R2, 0x100000, RZ ;  /* 0x0010000002037810 */ /* 0x000fd60007ffe0ff */
[----:B------:R1:W-:Y:S01]  /*9f810*/  LDGSTS.E [R3+0xe800], [R176.64], P1 ;  /* 0x0e800000b0037fae */ /* 0x0003e20008921848 */
[----:B------:R-:W-:-:S05]  /*9f820*/  IADD3 R178, P2, R178, R183, RZ ;  /* 0x000000b7b2b27210 */ /* 0x000fca0007f5e0ff */
[----:B------:R-:W-:Y:S01]  /*9f830*/  IMAD.X R182, R182, 0x1, R181, P2 ;  /* 0x00000001b6b67824 */ /* 0x000fe200010e06b5 */
[----:B------:R-:W-:Y:S01]  /*9f840*/  STL [R1+0x1a4c], R178 ;  /* 0x001a4cb201007387 */ /* 0x000fe20000100800 */
[----:B-1----:R-:W-:-:S03]  /*9f850*/  IMAD.MOV.U32 R176, RZ, RZ, R178 ;  /* 0x000000ffffb07224 */ /* 0x002fc600078e00b2 */
[----:B------:R1:W-:Y:S01]  /*9f860*/  STL [R1+0x1a48], R182 ;  /* 0x001a48b601007387 */ /* 0x0003e20000100800 */
[----:B------:R-:W-:Y:S01]  /*9f870*/  IMAD.MOV.U32 R177, RZ, RZ, R182 ;  /* 0x000000ffffb17224 */ /* 0x000fe200078e00b6 */
[----:B------:R-:W-:Y:S02]  /*9f880*/  ISETP.GT.AND P1, PT, R0, 0x78, PT ;  /* 0x000000780000780c */ /* 0x000fe40003f24270 */
[----:B-1----:R-:W4:Y:S04]  /*9f890*/  LDL.LU R182, [R1+0x1dec] ;  /* 0x001dec0001b67983 */ /* 0x002f280000300800 */
[----:B------:R-:W4:Y:S01]  /*9f8a0*/  LDL.LU R178, [R1+0x1df8] ;  /* 0x001df80001b27983 */ /* 0x000f220000300800 */
[----:B------:R-:W-:-:S04]  /*9f8b0*/  SEL R3, RZ, 0x4, !P1 ;  /* 0x00000004ff037807 */ /* 0x000fc80004800000 */
[----:B------:R-:W-:-:S04]  /*9f8c0*/  SEL R3, R3, RZ, !P0 ;  /* 0x000000ff03037207 */ /* 0x000fc80004000000 */
[----:B------:R-:W-:Y:S02]  /*9f8d0*/  ISETP.NE.U32.AND P1, PT, R3, RZ, PT ;  /* 0x000000ff0300720c */ /* 0x000fe40003f25070 */
[----:B------:R-:W-:-:S11]  /*9f8e0*/  IADD3 R3, R2, 0x100000, RZ ;  /* 0x0010000002037810 */ /* 0x000fd60007ffe0ff */
[----:B------:R1:W-:Y:S01]  /*9f8f0*/  LDGSTS.E [R3+0xf000], [R176.64], P1 ;  /* 0x0f000000b0037fae */ /* 0x0003e20008921848 */
[----:B------:R-:W-:Y:S02]  /*9f900*/  ISETP.GT.AND P1, PT, R0, 0x7c, PT ;  /* 0x0000007c0000780c */ /* 0x000fe40003f24270 */
[----:B------:R-:W-:Y:S02]  /*9f910*/  IADD3 R179, P2, R179, R183, RZ ;  /* 0x000000b7b3b37210 */ /* 0x000fe40007f5e0ff */
[----:B-1----:R-:W-:-:S04]  /*9f920*/  SEL R3, RZ, 0x4, !P1 ;  /* 0x00000004ff037807 */ /* 0x002fc80004800000 */
[----:B------:R-:W-:Y:S01]  /*9f930*/  SEL R3, R3, RZ, !P0 ;  /* 0x000000ff03037207 */ /* 0x000fe20004000000 */
[----:B------:R-:W-:Y:S01]  /*9f940*/  STL [R1+0x1a2c], R179 ;  /* 0x001a2cb301007387 */ /* 0x000fe20000100800 */
[----:B------:R-:W-:Y:S02]  /*9f950*/  IADD3 R176, R2, 0x100000, RZ ;  /* 0x0010000002b07810 */ /* 0x000fe40007ffe0ff */
[----:B------:R-:W-:Y:S01]  /*9f960*/  ISETP.NE.U32.AND P1, PT, R3, RZ, PT ;  /* 0x000000ff0300720c */ /* 0x000fe20003f25070 */
[----:B------:R-:W-:Y:S02]  /*9f970*/  IMAD.MOV.U32 R2, RZ, RZ, R179 ;  /* 0x000000ffff027224 */ /* 0x000fe400078e00b3 */
[----:B--2---:R-:W-:-:S04]  /*9f980*/  IMAD.X R180, R180, 0x1, R181, P2 ;  /* 0x00000001b4b47824 */ /* 0x004fc800010e06b5 */
[----:B------:R-:W-:Y:S01]  /*9f990*/  IMAD.MOV.U32 R3, RZ, RZ, R180 ;  /* 0x000000ffff037224 */ /* 0x000fe200078e00b4 */
[----:B------:R1:W-:Y:S01]  /*9f9a0*/  STL [R1+0x1a28], R180 ;  /* 0x001a28b401007387 */ /* 0x0003e20000100800 */
[----:B---3--:R-:W-:-:S04]  /*9f9b0*/  IADD3 R184, P2, R184, R183, RZ ;  /* 0x000000b7b8b87210 */ /* 0x008fc80007f5e0ff */
[----:B------:R2:W-:Y:S04]  /*9f9c0*/  LDGSTS.E [R176+0xf800], [R2.64], P1 ;  /* 0x0f80000002b07fae */ /* 0x0005e80008921848 */
[----:B-1----:R-:W3:Y:S04]  /*9f9d0*/  LDL.LU R180, [R1+0x1dcc] ;  /* 0x001dcc0001b47983 */ /* 0x002ee80000300800 */
[----:B------:R-:W3:Y:S01]  /*9f9e0*/  LDL.LU R179, [R1+0x1dd8] ;  /* 0x001dd80001b37983 */ /* 0x000ee20000300800 */
[----:B----4-:R-:W-:-:S03]  /*9f9f0*/  IMAD.X R185, R185, 0x1, R181, P2 ;  /* 0x00000001b9b97824 */ /* 0x010fc600010e06b5 */
[----:B------:R-:W-:Y:S01]  /*9fa00*/  STL [R1+0x1e18], R184 ;  /* 0x001e18b801007387 */ /* 0x000fe20000100800 */
[----:B--2---:R-:W-:Y:S02]  /*9fa10*/  IMAD.MOV.U32 R176, RZ, RZ, R184 ;  /* 0x000000ffffb07224 */ /* 0x004fe400078e00b8 */
[----:B------:R-:W-:Y:S01]  /*9fa20*/  IMAD.MOV.U32 R177, RZ, RZ, R185 ;  /* 0x000000ffffb17224 */ /* 0x000fe200078e00b9 */
[----:B------:R1:W-:Y:S04]  /*9fa30*/  STL [R1+0x1e0c], R185 ;  /* 0x001e0cb901007387 */ /* 0x0003e80000100800 */
[----:B-1----:R-:W3:Y:S04]  /*9fa40*/  LDL.LU R185, [R1+0x1dac] ;  /* 0x001dac0001b97983 */ /* 0x002ee80000300800 */
[----:B------:R-:W4:Y:S04]  /*9fa50*/  LDL.LU R184, [R1+0x1db8] ;  /* 0x001db80001b87983 */ /* 0x000f280000300800 */
[----:B------:R-:W1:Y:S01]  /*9fa60*/  S2R R205, SR_TID.X ;  /* 0x0000000000cd7919 */ /* 0x000e620000002100 */
[----:B------:R-:W-:-:S04]  /*9fa70*/  ISETP.GT.AND P1, PT, R0, 0x1, PT ;  /* 0x000000010000780c */ /* 0x000fc80003f24270 */
[----:B------:R-:W-:-:S04]  /*9fa80*/  SEL R2, RZ, 0x4, !P1 ;  /* 0x00000004ff027807 */ /* 0x000fc80004800000 */
[----:B------:R-:W-:-:S04]  /*9fa90*/  SEL R2, R2, RZ, !P0 ;  /* 0x000000ff02027207 */ /* 0x000fc80004000000 */
[----:B------:R-:W-:Y:S02]  /*9faa0*/  ISETP.NE.U32.AND P1, PT, R2, RZ, PT ;  /* 0x000000ff0200720c */ /* 0x000fe40003f25070 */
[----:B-1----:R-:W-:-:S05]  /*9fab0*/  LOP3.LUT R205, R205, 0x7f, RZ, 0xc0, !PT ;  /* 0x0000007fcdcd7812 */ /* 0x002fca00078ec0ff */
[----:B------:R-:W-:Y:S01]  /*9fac0*/  IMAD.SHL.U32 R205, R205, 0x4, RZ ;  /* 0x00000004cdcd7824 */ /* 0x000fe200078e00ff */
[----:B------:R-:W-:Y:S01]  /*9fad0*/  IADD3 R178, P2, R178, R183, RZ ;  /* 0x000000b7b2b27210 */ /* 0x000fe20007f5e0ff */
[----:B------:R-:W-:-:S03]  /*9fae0*/  IMAD.U32 R2, RZ, RZ, UR5 ;  /* 0x00000005ff027e24 */ /* 0x000fc6000f8e00ff */
[----:B------:R-:W-:Y:S01]  /*9faf0*/  LOP3.LUT R186, R205, 0x20, RZ, 0x3c, !PT ;  /* 0x00000020cdba7812 */ /* 0x000fe200078e3cff */
[----:B------:R-:W-:-:S04]  /*9fb00*/  IMAD.X R182, R182, 0x1, R181, P2 ;  /* 0x00000001b6b67824 */ /* 0x000fc800010e06b5 */
[----:B------:R-:W-:Y:S01]  /*9fb10*/  IMAD R2, R2, 0x10000, R186 ;  /* 0x0001000002027824 */ /* 0x000fe200078e02ba */
[----:B------:R-:W-:Y:S04]  /*9fb20*/  STL [R1+0x1df8], R178 ;  /* 0x001df8b201007387 */ /* 0x000fe80000100800 */
[----:B------:R-:W-:Y:S01]  /*9fb30*/  IADD3 R3, R2, 0x100000, RZ ;  /* 0x0010000002037810 */ /* 0x000fe20007ffe0ff */
[----:B------:R1:W-:Y:S04]  /*9fb40*/  STL [R1+0x1dec], R182 ;  /* 0x001decb601007387 */ /* 0x0003e80000100800 */
[----:B------:R-:W3:Y:S04]  /*9fb50*/  LDL.LU R187, [R1+0x1d8c] ;  /* 0x001d8c0001bb7983 */ /* 0x000ee80000300800 */
[----:B------:R-:W3:Y:S04]  /*9fb60*/  LDL.LU R186, [R1+0x1d98] ;  /* 0x001d980001ba7983 */ /* 0x000ee80000300800 */
[----:B------:R1:W-:Y:S02]  /*9fb70*/  LDGSTS.E [R3+0x200], [R176.64], P1 ;  /* 0x00200000b0037fae */ /* 0x0003e40008921848 */
[----:B-1----:R-:W-:-:S02]  /*9fb80*/  IMAD.MOV.U32 R177, RZ, RZ, R182 ;  /* 0x000000ffffb17224 */ /* 0x002fc400078e00b6 */
[----:B------:R-:W-:Y:S01]  /*9fb90*/  IMAD.MOV.U32 R176, RZ, RZ, R178 ;  /* 0x000000ffffb07224 */ /* 0x000fe200078e00b2 */
[----:B------:R-:W3:Y:S04]  /*9fba0*/  LDL.LU R182, [R1+0x1d6c] ;  /* 0x001d6c0001b67983 */ /* 0x000ee80000300800 */
        /* <DEDUP_REMOVED lines=10> */
[----:B------:R-:W-:Y:S02]  /*9fc50*/  ISETP.NE.U32.AND P1, PT, R3, RZ, PT ;  /* 0x000000ff0300720c */ /* 0x000fe40003f25070 */
[----:B------:R-:W-:Y:S02]  /*9fc60*/  IADD3 R3, R2, 0x100000, RZ ;  /* 0x0010000002037810 */ /* 0x000fe40007ffe0ff */
[----:B---3--:R-:W-:-:S05]  /*9fc70*/  IADD3 R179, P2, R179, R183, RZ ;  /* 0x000000b7b3b37210 */ /* 0x008fca0007f5e0ff */
[----:B------:R-:W-:Y:S01]  /*9fc80*/  IMAD.X R180, R180, 0x1, R181, P2 ;  /* 0x00000001b4b47824 */ /* 0x000fe200010e06b5 */
[----:B------:R-:W-:Y:S01]  /*9fc90*/  STL [R1+0x1dd8], R179 ;  /* 0x001dd8b301007387 */ /* 0x000fe20000100800 */
[----:B------:R-:W-:Y:S02]  /*9fca0*/  IMAD.MOV.U32 R176, RZ, RZ, R179 ;  /* 0x000000ffffb07224 */ /* 0x000fe400078e00b3 */
[----:B------:R-:W-:Y:S01]  /*9fcb0*/  IMAD.MOV.U32 R177, RZ, RZ, R180 ;  /* 0x000000ffffb17224 */ /* 0x000fe200078e00b4 */
[----:B------:R1:W-:Y:S04]  /*9fcc0*/  STL [R1+0x1dcc], R180 ;  /* 0x001dccb401007387 */ /* 0x0003e80000100800 */
[----:B------:R3:W-:Y:S04]  /*9fcd0*/  LDGSTS.E [R3+0x1200], [R176.64], P1 ;  /* 0x01200000b0037fae */ /* 0x0007e80008921848 */
[----:B-1----:R-:W2:Y:S04]  /*9fce0*/  LDL.LU R180, [R1+0x1d4c] ;  /* 0x001d4c0001b47983 */ /* 0x002ea80000300800 */
[----:B------:R-:W2:Y:S01]  /*9fcf0*/  LDL.LU R179, [R1+0x1d58] ;  /* 0x001d580001b37983 */ /* 0x000ea20000300800 */
[----:B----4-:R-:W-:-:S05]  /*9fd00*/  IADD3 R184, P2, R184, R183, RZ ;  /* 0x000000b7b8b87210 */ /* 0x010fca0007f5e0ff */
[----:B---3--:R-:W-:Y:S01]  /*9fd10*/  IMAD.X R185, R185, 0x1, R181, P2 ;  /* 0x00000001b9b97824 */ /* 0x008fe200010e06b5 */
[----:B------:R-:W-:Y:S01]  /*9fd20*/  STL [R1+0x1db8], R184 ;  /* 0x001db8b801007387 */ /* 0x000fe20000100800 */
[----:B------:R-:W-:Y:S02]  /*9fd30*/  IMAD.MOV.U32 R176, RZ, RZ, R184 ;  /* 0x000000ffffb07224 */ /* 0x000fe400078e00b8 */
[----:B------:R-:W-:Y:S01]  /*9fd40*/  IMAD.MOV.U32 R177, RZ, RZ, R185 ;  /* 0x000000ffffb17224 */ /* 0x000fe200078e00b9 */
[----:B------:R1:W-:Y:S04]  /*9fd50*/  STL [R1+0x1dac], R185 ;  /* 0x001dacb901007387 */ /* 0x0003e80000100800 */
[----:B-1----:R-:W2:Y:S04]  /*9fd60*/  LDL.LU R185, [R1+0x1d2c] ;  /* 0x001d2c0001b97983 */ /* 0x002ea80000300800 */
[----:B------:R-:W4:Y:S01]  /*9fd70*/  LDL.LU R184, [R1+0x1d38] ;  /* 0x001d380001b87983 */ /* 0x000f220000300800 */
[----:B------:R-:W-:-:S04]  /*9fd80*/  ISETP.GT.AND P1, PT, R0, 0xd, PT ;  /* 0x0000000d0000780c */ /* 0x000fc80003f24270 */
        /* <DEDUP_REMOVED lines=9> */
[----:B------:R-:W-:-:S03]  /*9fe20*/  IMAD.X R187, R187, 0x1, R181, P2 ;  /* 0x00000001bbbb7824 */ /* 0x000fc600010e06b5 */
[----:B------:R-:W-:Y:S01]  /*9fe30*/  ISETP.NE.U32.AND P1, PT, R3, RZ, PT ;  /* 0x000000ff0300720c */ /* 0x000fe20003f25070 */
[----:B------:R-:W-:Y:S01]  /*9fe40*/  IMAD.MOV.U32 R176, RZ, RZ, R186 ;  /* 0x000000ffffb07224 */ /* 0x000fe200078e00ba */
[----:B------:R-:W-:Y:S01]  /*9fe50*/  IADD3 R3, R2, 0x100000, RZ ;  /* 0x0010000002037810 */ /* 0x000fe20007ffe0ff */
[----:B------:R-:W-:Y:S01]  /*9fe60*/  IMAD.MOV.U32 R177, RZ, RZ, R187 ;  /* 0x000000ffffb17224 */ /* 0x000fe200078e00bb */
[----:B------:R-:W-:Y:S01]  /*9fe70*/  IADD3 R178, P2, R178, R183, RZ ;  /* 0x000000b7b2b27210 */ /* 0x000fe20007f5e0ff */
[----:B------:R-:W-:Y:S04]  /*9fe80*/  STL [R1+0x1d98], R186 ;  /* 0x001d98ba01007387 */ /* 0x000fe80000100800 */
[----:B------:R-:W-:Y:S01]  /*9fe90*/  IMAD.X R182, R182, 0x1, R181, P2 ;  /* 0x00000001b6b67824 */ /* 0x000fe200010e06b5 */
[----:B------:R-:W-:Y:S04]  /*9fea0*/  STL [R1+0x1d8c], R187 ;  /* 0x001d8cbb01007387 */ /* 0x000fe80000100800 */
[----:B------:R1:W-:Y:S04]  /*9feb0*/  LDGSTS.E [R3+0x2200], [R176.64], P1 ;  /* 0x02200000b0037fae */ /* 0x0003e80008921848 */
[----:B------:R-:W-:Y:S04]  /*9fec0*/  STL [R1+0x1d78], R178 ;  /* 0x001d78b201007387 */ /* 0x000fe80000100800 */
[----:B------:R1:W-:Y:S02]  /*9fed0*/  STL [R1+0x1d6c], R182 ;  /* 0x001d6cb601007387 */ /* 0x0003e40000100800 */
[----:B-1----:R-:W-:-:S02]  /*9fee0*/  IMAD.MOV.U32 R177, RZ, RZ, R182 ;  /* 0x000000ffffb17224 */ /* 0x002fc400078e00b6 */
[----:B------:R-:W-:Y:S01]  /*9fef0*/  IMAD.MOV.U32 R176, RZ, RZ, R178 ;  /* 0x000000ffffb07224 */ /* 0x000fe200078e00b2 */
[----:B------:R-:W2:Y:S04]  /*9ff00*/  LDL.LU R182, [R1+0x1d0c] ;  /* 0x001d0c0001b67983 */ /* 0x000ea80000300800 */
        /* <DEDUP_REMOVED lines=12> */
[----:B--2---:R-:W-:-:S05]  /*9ffd0*/  IADD3 R179, P2, R179, R183, RZ ;  /* 0x000000b7b3b37210 */ /* 0x004fca0007f5e0ff */
[----:B------:R-:W-:Y:S01]  /*9ffe0*/  IMAD.X R180, R180, 0x1, R181, P2 ;  /* 0x00000001b4b47824 */ /* 0x000fe200010e06b5 */
[----:B------:R-:W-:Y:S01]  /*9fff0*/  STL [R1+0x1d58], R179 ;  /* 0x001d58b301007387 */ /* 0x000fe20000100800 */
[----:B------:R-:W-:Y:S02]  /*a0000*/  IMAD.MOV.U32 R176, RZ, RZ, R179 ;  /* 0x000000ffffb07224 */ /* 0x000fe400078e00b3 */
[----:B------:R-:W-:Y:S01]  /*a0010*/  IMAD.MOV.U32 R177, RZ, RZ, R180 ;  /* 0x000000ffffb17224 */ /* 0x000fe200078e00b4 */
[----:B------:R1:W-:Y:S04]  /*a0020*/  STL [R1+0x1d4c], R180 ;  /* 0x001d4cb401007387 */ /* 0x0003e80000100800 */
[----:B------:R2:W-:Y:S04]  /*a0030*/  LDGSTS.E [R3+0x3200], [R176.64], P1 ;  /* 0x03200000b0037fae */ /* 0x0005e80008921848 */
[----:B-1----:R-:W3:Y:S01]  /*a0040*/  LDL.LU R180, [R1+0x1cec] ;  /* 0x001cec0001b47983 */ /* 0x002ee20000300800 */
[----:B------:R-:W3:Y:S01]  /*a0050*/  LDL.LU R179, [R1+0x1cf8] ;  /* 0x001cf80001b37983 */ /* 0x000ee20000300800 */
[----:B----4-:R-:W-:-:S05]  /*a0060*/  IADD3 R184, P2, R184, R183, RZ ;  /* 0x000000b7b8b87210 */ /* 0x010fca0007f5e0ff */
[----:B--2---:R-:W-:Y:S01]  /*a0070*/  IMAD.X R185, R185, 0x1, R181, P2 ;  /* 0x00000001b9b97824 */ /* 0x004fe200010e06b5 */
[----:B------:R-:W-:Y:S04]  /*a0080*/  STL [R1+0x1d38], R184 ;  /* 0x001d38b801007387 */ /* 0x000fe80000100800 */
[----:B------:R1:W-:Y:S01]  /*a0090*/  STL [R1+0x1d2c], R185 ;  /* 0x001d2cb901007387 */ /* 0x0003e20000100800 */
[----:B------:R-:W4:Y:S02]  /*a00a0*/  LDL.LU R187, [R1+0x1ccc] ;  /* 0x001ccc0001bb7983 */ /* 0x000f240000300800 */
[----:B------:R-:W4:Y:S02]  /*a00b0*/  LDL.LU R186, [R1+0x1cd8] ;  /* 0x001cd80001ba7983 */ /* 0x000f240000300800 */
[----:B------:R-:W-:-:S02]  /*a00c0*/  IMAD.MOV.U32 R177, RZ, RZ, R185 ;  /* 0x000000ffffb17224 */ /* 0x000fc400078e00b9 */
[----:B------:R-:W-:Y:S01]  /*a00d0*/  IMAD.MOV.U32 R176, RZ, RZ, R184 ;  /* 0x000000ffffb07224 */ /* 0x000fe200078e00b8 */
[----:B-1----:R-:W4:Y:S01]  /*a00e0*/  LDL.LU R185, [R1+0x1cac] ;  /* 0x001cac0001b97983 */ /* 0x002f220000300800 */
[----:B------:R-:W4:Y:S01]  /*a00f0*/  LDL.LU R184, [R1+0x1cb8] ;  /* 0x001cb80001b87983 */ /* 0x000f220000300800 */
[----:B------:R-:W-:-:S04]  /*a0100*/  ISETP.GT.AND P1, PT, R0, 0x1d, PT ;  /* 0x0000001d0000780c */ /* 0x000fc80003f24270 */
[----:B------:R-:W-:-:S04]  /*a0110*/  SEL R3, RZ, 0x4, !P1 ;  /* 0x00000004ff037807 */ /* 0x000fc80004800000 */
[----:B------:R-:W-:-:S04]  /*a0120*/  SEL R3, R3, RZ, !P0 ;  /* 0x000000ff03037207 */ /* 0x000fc80004000000 */
[----:B------:R-:W-:Y:S01]  /*a0130*/  ISETP.NE.U32.AND P1, PT, R3, RZ, PT ;  /* 0x000000ff0300720c */ /* 0x000fe20003f25070 */
[----:B------:R-:W-:Y:S11]  /*a0140*/  IADD3 R3, R2, 0x100000, RZ ;  /* 0x0010000002037810 */ /* 0x000ff60007ffe0ff */
[----:B------:R-:W-:Y:S01]  /*a0150*/  @!UPT UIADD3 URZ, URZ, URZ, URZ ;  /* 0x0000003f3f3ff290 */ /* 0x000fe2000fffe03f */
[----:B------:R1:W-:Y:S01]  /*a0160*/  LDGSTS.E [R3+0x3a00], [R176.64], P1 ;  /* 0x03a00000b0037fae */ /* 0x0003e20008921848 */
[----:B------:R-:W-:-:S04]  /*a0170*/  ISETP.GT.AND P1, PT, R0, 0x21, PT ;  /* 0x000000210000780c */ /* 0x000fc80003f24270 */
[----:B-1----:R-:W-:-:S04]  /*a0180*/  SEL R3, RZ, 0x4, !P1 ;  /* 0x00000004ff037807 */ /* 0x002fc80004800000 */
[----:B------:R-:W-:-:S04]  /*a0190*/  SEL R3, R3, RZ, !P0 ;  /* 0x000000ff03037207 */ /* 0x000fc80004000000 */
[----:B------:R-:W-:Y:S02]  /*a01a0*/  ISETP.NE.U32.AND P1, PT, R3, RZ, PT ;  /* 0x000000ff0300720c */ /* 0x000fe40003f25070 */
[----:B------:R-:W-:-:S05]  /*a01b0*/  IADD3 R178, P2, R178, R183, RZ ;  /* 0x000000b7b2b27210 */ /* 0x000fca0007f5e0ff */
[----:B------:R-:W-:Y:S01]  /*a01c0*/  IMAD.X R182, R182, 0x1, R181, P2 ;  /* 0x00000001b6b67824 */ /* 0x000fe200010e06b5 */
[----:B------:R-:W-:Y:S01]  /*a01d0*/  STL [R1+0x1d18], R178 ;  /* 0x001d18b201007387 */ /* 0x000fe20000100800 */
[----:B------:R-:W-:Y:S02]  /*a01e0*/  IMAD.MOV.U32 R176, RZ, RZ, R178 ;  /* 0x000000ffffb07224 */ /* 0x000fe400078e00b2 */
[----:B------:R-:W-:Y:S01]  /*a01f0*/  IMAD.MOV.U32 R177, RZ, RZ, R182 ;  /* 0x000000ffffb17224 */ /* 0x000fe200078e00b6 */
[----:B------:R1:W-:Y:S04]  /*a0200*/  STL [R1+0x1d0c], R182 ;  /* 0x001d0cb601007387 */ /* 0x0003e80000100800 */
[----:B-1----:R-:W4:Y:S01]  /*a0210*/  LDL.LU R182, [R1+0x1c8c] ;  /* 0x001c8c0001b67983 */ /* 0x002f220000300800 */
[----:B------:R-:W4:Y:S01]  /*a0220*/  LDL.LU R178, [R1+0x1c98] ;  /* 0x001c980001b27983 */ /* 0x000f220000300800 */
[----:B------:R-:W-:-:S05]  /*a0230*/  IADD3 R3, R2, 0x100000, RZ ;  /* 0x0010000002037810 */ /* 0x000fca0007ffe0ff */
[----:B------:R1:W-:Y:S01]  /*a0240*/  LDGSTS.E [R3+0x4200], [R176.64], P1 ;  /* 0x04200000b0037fae */ /* 0x0003e20008921848 */
[----:B------:R-:W-:-:S04]  /*a0250*/  ISETP.GT.AND P1, PT, R0, 0x25, PT ;  /* 0x000000250000780c */ /* 0x000fc80003f24270 */
[----:B-1----:R-:W-:-:S04]  /*a0260*/  SEL R3, RZ, 0x4, !P1 ;  /* 0x00000004ff037807 */ /* 0x002fc80004800000 */
[----:B------:R-:W-:-:S04]  /*a0270*/  SEL R3, R3, RZ, !P0 ;  /* 0x000000ff03037207 */ /* 0x000fc80004000000 */
[----:B------:R-:W-:Y:S01]  /*a0280*/  ISETP.NE.U32.AND P1, PT, R3, RZ, PT ;  /* 0x000000ff0300720c */ /* 0x000fe20003f25070 */
[----:B------:R-:W-:Y:S01]  /*a0290*/  IADD3 R3, R2, 0x100000, RZ ;  /* 0x0010000002037810 */ /* 0x000fe20007ffe0ff */
[----:B---3--:R-:W-:-:S05]  /*a02a0*/  IADD3 R179, P2, R179, R183, RZ ;  /* 0x000000b7b3b37210 */ /* 0x008fca0007f5e0ff */
[----:B------:R-:W-:Y:S01]  /*a02b0*/  IMAD.X R180, R180, 0x1, R181, P2 ;  /* 0x00000001b4b47824 */ /* 0x000fe200010e06b5 */
[----:B------:R-:W-:Y:S01]  /*a02c0*/  STL [R1+0x1cf8], R179 ;  /* 0x001cf8b301007387 */ /* 0x000fe20000100800 */
[----:B------:R-:W-:Y:S02]  /*a02d0*/  IMAD.MOV.U32 R176, RZ, RZ, R179 ;  /* 0x000000ffffb07224 */ /* 0x000fe400078e00b3 */
[----:B------:R-:W-:Y:S01]  /*a02e0*/  IMAD.MOV.U32 R177, RZ, RZ, R180 ;  /* 0x000000ffffb17224 */ /* 0x000fe200078e00b4 */
[----:B------:R1:W-:Y:S04]  /*a02f0*/  STL [R1+0x1cec], R180 ;  /* 0x001cecb401007387 */ /* 0x0003e80000100800 */
[----:B------:R3:W-:Y:S01]  /*a0300*/  LDGSTS.E [R3+0x4a00], [R176.64], P1 ;  /* 0x04a00000b0037fae */ /* 0x0007e20008921848 */
[----:B------:R-:W-:-:S03]  /*a0310*/  ISETP.GT.AND P1, PT, R0, 0x29, PT ;  /* 0x000000290000780c */ /* 0x000fc60003f24270 */
[----:B-1----:R-:W2:Y:S01]  /*a0320*/  LDL.LU R180, [R1+0x1c6c] ;  /* 0x001c6c0001b47983 */ /* 0x002ea20000300800 */
[----:B------:R-:W2:Y:S01]  /*a0330*/  LDL.LU R179, [R1+0x1c78] ;  /* 0x001c780001b37983 */ /* 0x000ea20000300800 */
[----:B---3--:R-:W-:Y:S02]  /*a0340*/  SEL R3, RZ, 0x4, !P1 ;  /* 0x00000004ff037807 */ /* 0x008fe40004800000 */
[----:B----4-:R-:W-:Y:S02]  /*a0350*/  IADD3 R186, P2, R186, R183, RZ ;  /* 0x000000b7baba7210 */ /* 0x010fe40007f5e0ff */
[----:B------:R-:W-:-:S04]  /*a0360*/  SEL R3, R3, RZ, !P0 ;  /* 0x000000ff03037207 */ /* 0x000fc80004000000 */
[----:B------:R-:W-:Y:S01]  /*a0370*/  ISETP.NE.U32.AND P1, PT, R3, RZ, PT ;  /* 0x000000ff0300720c */ /* 0x000fe20003f25070 */
[----:B------:R-:W-:Y:S01]  /*a0380*/  IMAD.X R187, R187, 0x1, R181, P2 ;  /* 0x00000001bbbb7824 */ /* 0x000fe200010e06b5 */
[----:B------:R-:W-:Y:S02]  /*a0390*/  IADD3 R184, P2, R184, R183, RZ ;  /* 0x000000b7b8b87210 */ /* 0x000fe40007f5e0ff */
[----:B------:R-:W-:Y:S01]  /*a03a0*/  IADD3 R3, R2, 0x100000, RZ ;  /* 0x0010000002037810 */ /* 0x000fe20007ffe0ff */
[----:B------:R-:W-:Y:S02]  /*a03b0*/  IMAD.MOV.U32 R176, RZ, RZ, R186 ;  /* 0x000000ffffb07224 */ /* 0x000fe400078e00ba */
[----:B------:R-:W-:Y:S02]  /*a03c0*/  IMAD.MOV.U32 R177, RZ, RZ, R187 ;  /* 0x000000ffffb17224 */ /* 0x000fe400078e00bb */
[----:B------:R-:W-:Y:S01]  /*a03d0*/  IMAD.X R185, R185, 0x1, R181, P2 ;  /* 0x00000001b9b97824 */ /* 0x000fe200010e06b5 */
[----:B------:R-:W-:Y:S01]  /*a03e0*/  STL [R1+0x1cd8], R186 ;  /* 0x001cd8ba01007387 */ /* 0x000fe20000100800 */
[----:B------:R-:W-:Y:S02]  /*a03f0*/  STL [R1+0x1ccc], R187 ;  /* 0x001cccbb01007387 */ /* 0x000fe40000100800 */
[----:B------:R-:W-:Y:S01]  /*a0400*/  STL [R1+0x1cb8], R184 ;  /* 0x001cb8b801007387 */ /* 0x000fe20000100800 */
[----:B------:R1:W-:Y:S04]  /*a0410*/  STL [R1+0x1cac], R185 ;  /* 0x001cacb901007387 */ /* 0x0003e80000100800 */
[----:B------:R3:W-:Y:S02]  /*a0420*/  LDGSTS.E [R3+0x5200], [R176.64], P1 ;  /* 0x05200000b0037fae */ /* 0x0007e40008921848 */
[----:B---3--:R-:W-:-:S02]  /*a0430*/  IMAD.MOV.U32 R177, RZ, RZ, R185 ;  /* 0x000000ffffb17224 */ /* 0x008fc400078e00b9 */
[----:B------:R-:W-:Y:S01]  /*a0440*/  IMAD.MOV.U32 R176, RZ, RZ, R184 ;  /* 0x000000ffffb07224 */ /* 0x000fe200078e00b8 */
[----:B-1----:R-:W3:Y:S01]  /*a0450*/  LDL.LU R185, [R1+0x1c4c] ;  /* 0x001c4c0001b97983 */ /* 0x002ee20000300800 */
        /* <DEDUP_REMOVED lines=8> */
[----:B------:R-:W-:-:S05]  /*a04e0*/  IADD3 R178, P2, R178, R183, RZ ;  /* 0x000000b7b2b27210 */ /* 0x000fca0007f5e0ff */
[----:B------:R-:W-:Y:S01]  /*a04f0*/  IMAD.X R182, R182, 0x1, R181, P2 ;  /* 0x00000001b6b67824 */ /* 0x000fe200010e06b5 */
[----:B------:R-:W-:Y:S01]  /*a0500*/  STL [R1+0x1c98], R178 ;  /* 0x001c98b201007387 */ /* 0x000fe20000100800 */
[----:B-1----:R-:W-:Y:S02]  /*a0510*/  IMAD.MOV.U32 R176, RZ, RZ, R178 ;  /* 0x000000ffffb07224 */ /* 0x002fe400078e00b2 */
[----:B------:R-:W-:Y:S01]  /*a0520*/  IMAD.MOV.U32 R177, RZ, RZ, R182 ;  /* 0x000000ffffb17224 */ /* 0x000fe200078e00b6 */
[----:B------:R1:W-:Y:S04]  /*a0530*/  STL [R1+0x1c8c], R182 ;  /* 0x001c8cb601007387 */ /* 0x0003e80000100800 */
[----:B-1----:R-:W3:Y:S01]  /*a0540*/  LDL.LU R182, [R1+0x1c2c] ;  /* 0x001c2c0001b67983 */ /* 0x002ee20000300800 */
[----:B------:R-:W3:Y:S01]  /*a0550*/  LDL.LU R178, [R1+0x1c38] ;  /* 0x001c380001b27983 */ /* 0x000ee20000300800 */
        /* <DEDUP_REMOVED lines=10> */
[----:B------:R-:W-:Y:S01]  /*a0600*/  ISETP.NE.U32.AND P1, PT, R3, RZ, PT ;  /* 0x000000ff0300720c */ /* 0x000fe20003f25070 */
[----:B------:R-:W-:Y:S01]  /*a0610*/  IADD3 R3, R2, 0x100000, RZ ;  /* 0x0010000002037810 */ /* 0x000fe20007ffe0ff */
[----:B--2---:R-:W-:-:S05]  /*a0620*/  IADD3 R179, P2, R179, R183, RZ ;  /* 0x000000b7b3b37210 */ /* 0x004fca0007f5e0ff */
[----:B------:R-:W-:Y:S01]  /*a0630*/  IMAD.X R180, R180, 0x1, R181, P2 ;  /* 0x00000001b4b47824 */ /* 0x000fe200010e06b5 */
[----:B------:R-:W-:Y:S04]  /*a0640*/  STL [R1+0x1c78], R179 ;  /* 0x001c78b301007387 */ /* 0x000fe80000100800 */
[----:B------:R1:W-:Y:S01]  /*a0650*/  STL [R1+0x1c6c], R180 ;  /* 0x001c6cb401007387 */ /* 0x0003e20000100800 */
[----:B------:R-:W2:Y:S02]  /*a0660*/  LDL.LU R187, [R1+0x1c0c] ;  /* 0x001c0c0001bb7983 */ /* 0x000ea40000300800 */
[----:B------:R-:W2:Y:S02]  /*a0670*/  LDL.LU R186, [R1+0x1c18] ;  /* 0x001c180001ba7983 */ /* 0x000ea40000300800 */
[----:B------:R-:W-:-:S02]  /*a0680*/  IMAD.MOV.U32 R177, RZ, RZ, R180 ;  /* 0x000000ffffb17224 */ /* 0x000fc400078e00b4 */
[----:B------:R-:W-:-:S05]  /*a0690*/  IMAD.MOV.U32 R176, RZ, RZ, R179 ;  /* 0x000000ffffb07224 */ /* 0x000fca00078e00b3 */
[----:B------:R3:W-:Y:S04]  /*a06a0*/  LDGSTS.E [R3+0x6a00], [R176.64], P1 ;  /* 0x06a00000b0037fae */ /* 0x0007e80008921848 */
[----:B-1----:R-:W2:Y:S01]  /*a06b0*/  LDL.LU R180, [R1+0x1bec] ;  /* 0x001bec0001b47983 */ /* 0x002ea20000300800 */
[----:B------:R-:W2:Y:S01]  /*a06c0*/  LDL.LU R179, [R1+0x1bf8] ;  /* 0x001bf80001b37983 */ /* 0x000ea20000300800 */
[----:B----4-:R-:W-:-:S05]  /*a06d0*/  IADD3 R184, P2, R184, R183, RZ ;  /* 0x000000b7b8b87210 */ /* 0x010fca0007f5e0ff */
[----:B---3--:R-:W-:Y:S01]  /*a06e0*/  IMAD.X R185, R185, 0x1, R181, P2 ;  /* 0x00000001b9b97824 */ /* 0x008fe200010e06b5 */
[----:B------:R-:W-:Y:S01]  /*a06f0*/  STL [R1+0x1c58], R184 ;  /* 0x001c58b801007387 */ /* 0x000fe20000100800 */
[----:B------:R-:W-:Y:S02]  /*a0700*/  IMAD.MOV.U32 R176, RZ, RZ, R184 ;  /* 0x000000ffffb07224 */ /* 0x000fe400078e00b8 */
[----:B------:R-:W-:Y:S01]  /*a0710*/  IMAD.MOV.U32 R177, RZ, RZ, R185 ;  /* 0x000000ffffb17224 */ /* 0x000fe200078e00b9 */
[----:B------:R1:W-:Y:S04]  /*a0720*/  STL [R1+0x1c4c], R185 ;  /* 0x001c4cb901007387 */ /* 0x0003e80000100800 */
        /* <DEDUP_REMOVED lines=10> */
[----:B-1----:R-:W-:Y:S02]  /*a07d0*/  SEL R3, RZ, 0x4, !P1 ;  /* 0x00000004ff037807 */ /* 0x002fe40004800000 */
[----:B------:R-:W-:-:S05]  /*a07e0*/  IADD3 R178, P2, R178, R183, RZ ;  /* 0x000000b7b2b27210 */ /* 0x000fca0007f5e0ff */
[----:B------:R-:W-:Y:S01]  /*a07f0*/  IMAD.X R182, R182, 0x1, R181, P2 ;  /* 0x00000001b6b67824 */ /* 0x000fe200010e06b5 */
[----:B------:R-:W-:Y:S01]  /*a0800*/  STL [R1+0x1c38], R178 ;  /* 0x001c38b201007387 */ /* 0x000fe20000100800 */
[----:B------:R-:W-:Y:S02]  /*a0810*/  IMAD.MOV.U32 R176, RZ, RZ, R178 ;  /* 0x000000ffffb07224 */ /* 0x000fe400078e00b2 */
[----:B------:R-:W-:Y:S01]  /*a0820*/  IMAD.MOV.U32 R177, RZ, RZ, R182 ;  /* 0x000000ffffb17224 */ /* 0x000fe200078e00b6 */
[----:B------:R1:W-:Y:S01]  /*a0830*/  STL [R1+0x1c2c], R182 ;  /* 0x001c2cb601007387 */ /* 0x0003e20000100800 */
[----:B------:R-:W-:-:S04]  /*a0840*/  SEL R3, R3, RZ, !P0 ;  /* 0x000000ff03037207 */ /* 0x000fc80004000000 */
[----:B------:R-:W-:Y:S01]  /*a0850*/  ISETP.NE.U32.AND P1, PT, R3, RZ, PT ;  /* 0x000000ff0300720c */ /* 0x000fe20003f25070 */
[----:B-1----:R-:W3:Y:S01]  /*a0860*/  LDL.LU R182, [R1+0x1bac] ;  /* 0x001bac0001b67983 */ /* 0x002ee20000300800 */
[----:B------:R-:W3:Y:S01]  /*a0870*/  LDL.LU R178, [R1+0x1bb8] ;  /* 0x001bb80001b27983 */ /* 0x000ee20000300800 */
[----:B------:R-:W-:-:S10]  /*a0880*/  IADD3 R3, R2, 0x100000, RZ ;  /* 0x0010000002037810 */ /* 0x000fd40007ffe0ff */
[----:B------:R1:W-:Y:S01]  /*a0890*/  LDGSTS.E [R3+0x7a00], [R176.64], P1 ;  /* 0x07a00000b0037fae */ /* 0x0003e20008921848 */
[----:B------:R-:W-:-:S04]  /*a08a0*/  ISETP.GT.AND P1, PT, R0, 0x41, PT ;  /* 0x000000410000780c */ /* 0x000fc80003f24270 */
[----:B-1----:R-:W-:-:S04]  /*a08b0*/  SEL R3, RZ, 0x4, !P1 ;  /* 0x00000004ff037807 */ /* 0x002fc80004800000 */
[----:B------:R-:W-:-:S04]  /*a08c0*/  SEL R3, R3, RZ, !P0 ;  /* 0x000000ff03037207 */ /* 0x000fc80004000000 */
[----:B------:R-:W-:Y:S01]  /*a08d0*/  ISETP.NE.U32.AND P1, PT, R3, RZ, PT ;  /* 0x000000ff0300720c */ /* 0x000fe20003f25070 */
[----:B------:R-:W-:Y:S01]  /*a08e0*/  IADD3 R3, R2, 0x100000, RZ ;  /* 0x0010000002037810 */ /* 0x000fe20007ffe0ff */
[----:B--2---:R-:W-:-:S05]  /*a08f0*/  IADD3 R186, P2, R186, R183, RZ ;  /* 0x000000b7baba7210 */ /* 0x004fca0007f5e0ff */
[----:B------:R-:W-:Y:S02]  /*a0900*/  IMAD.X R187, R187, 0x1, R181, P2 ;  /* 0x00000001bbbb7824 */ /* 0x000fe400010e06b5 */
[----:B------:R-:W-:Y:S01]  /*a0910*/  IMAD.MOV.U32 R176, RZ, RZ, R186 ;  /* 0x000000ffffb07224 */ /* 0x000fe200078e00ba */
[----:B------:R-:W-:Y:S01]  /*a0920*/  IADD3 R179, P2, R179, R183, RZ ;  /* 0x000000b7b3b37210 */ /* 0x000fe20007f5e0ff */
[----:B------:R-:W-:Y:S01]  /*a0930*/  IMAD.MOV.U32 R177, RZ, RZ, R187 ;  /* 0x000000ffffb17224 */ /* 0x000fe200078e00bb */
[----:B------:R-:W-:Y:S03]  /*a0940*/  STL [R1+0x1c18], R186 ;  /* 0x001c18ba01007387 */ /* 0x000fe60000100800 */
[----:B------:R-:W-:Y:S01]  /*a0950*/  IMAD.X R180, R180, 0x1, R181, P2 ;  /* 0x00000001b4b47824 */ /* 0x000fe200010e06b5 */
[----:B------:R-:W-:Y:S04]  /*a0960*/  STL [R1+0x1c0c], R187 ;  /* 0x001c0cbb01007387 */ /* 0x000fe80000100800 */
[----:B------:R1:W-:Y:S01]  /*a0970*/  LDGSTS.E [R3+0x8200], [R176.64], P1 ;  /* 0x08200000b0037fae */ /* 0x0003e20008921848 */
[----:B------:R-:W-:Y:S01]  /*a0980*/  ISETP.GT.AND P1, PT, R0, 0x45, PT ;  /* 0x000000450000780c */ /* 0x000fe20003f24270 */
[----:B------:R-:W-:Y:S02]  /*a0990*/  STL [R1+0x1bf8], R179 ;  /* 0x001bf8b301007387 */ /* 0x000fe40000100800 */
[----:B------:R2:W-:Y:S02]  /*a09a0*/  STL [R1+0x1bec], R180 ;  /* 0x001becb401007387 */ /* 0x0005e40000100800 */
[----:B-1----:R-:W-:-:S02]  /*a09b0*/  IMAD.MOV.U32 R177, RZ, RZ, R180 ;  /* 0x000000ffffb17224 */ /* 0x002fc400078e00b4 */
[----:B------:R-:W-:Y:S01]  /*a09c0*/  IMAD.MOV.U32 R176, RZ, RZ, R179 ;  /* 0x000000ffffb07224 */ /* 0x000fe200078e00b3 */
[----:B--2---:R-:W2:Y:S01]  /*a09d0*/  LDL.LU R180, [R1+0x1b8c] ;  /* 0x001b8c0001b47983 */ /* 0x004ea20000300800 */
[----:B------:R-:W2:Y:S01]  /*a09e0*/  LDL.LU R179, [R1+0x1b98] ;  /* 0x001b980001b37983 */ /* 0x000ea20000300800 */
[----:B------:R-:W-:-:S04]  /*a09f0*/  SEL R3, RZ, 0x4, !P1 ;  /* 0x00000004ff037807 */ /* 0x000fc80004800000 */
[----:B------:R-:W-:-:S04]  /*a0a00*/  SEL R3, R3, RZ, !P0 ;  /* 0x000000ff03037207 */ /* 0x000fc80004000000 */
[----:B------:R-:W-:Y:S01]  /*a0a10*/  ISETP.NE.U32.AND P1, PT, R3, RZ, PT ;  /* 0x000000ff0300720c */ /* 0x000fe20003f25070 */
[----:B------:R-:W-:Y:S01]  /*a0a20*/  IADD3 R3, R2, 0x100000, RZ ;  /* 0x0010000002037810 */ /* 0x000fe20007ffe0ff */
[----:B----4-:R-:W-:-:S11]  /*a0a30*/  IADD3 R184, P2, R184, R183, RZ ;  /* 0x000000b7b8b87210 */ /* 0x010fd60007f5e0ff */
[----:B------:R1:W-:Y:S01]  /*a0a40*/  LDGSTS.E [R3+0x8a00], [R176.64], P1 ;  /* 0x08a00000b0037fae */ /* 0x0003e20008921848 */
[----:B---3--:R-:W-:-:S03]  /*a0a50*/  IMAD.X R185, R185, 0x1, R181, P2 ;  /* 0x00000001b9b97824 */ /* 0x008fc600010e06b5 */
[----:B------:R-:W-:Y:S04]  /*a0a60*/  STL [R1+0x1bd8], R184 ;  /* 0x001bd8b801007387 */ /* 0x000fe80000100800 */
[----:B------:R3:W-:Y:S01]  /*a0a70*/  STL [R1+0x1bcc], R185 ;  /* 0x001bccb901007387 */ /* 0x0007e20000100800 */
[----:B-1----:R-:W-:Y:S02]  /*a0a80*/  IMAD.MOV.U32 R177, RZ, RZ, R185 ;  /* 0x000000ffffb17224 */ /* 0x002fe400078e00b9 */
[----:B------:R-:W-:Y:S01]  /*a0a90*/  IMAD.MOV.U32 R176, RZ, RZ, R184 ;  /* 0x000000ffffb07224 */ /* 0x000fe200078e00b8 */
[----:B---3--:R-:W2:Y:S01]  /*a0aa0*/  LDL.LU R185, [R1+0x1b6c] ;  /* 0x001b6c0001b97983 */ /* 0x008ea20000300800 */
        /* <DEDUP_REMOVED lines=10> */
[----:B------:R-:W-:Y:S04]  /*a0b50*/  STL [R1+0x1bb8], R178 ;  /* 0x001bb8b201007387 */ /* 0x000fe80000100800 */
[----:B------:R1:W-:Y:S01]  /*a0b60*/  STL [R1+0x1bac], R182 ;  /* 0x001bacb601007387 */ /* 0x0003e20000100800 */
[----:B------:R-:W2:Y:S02]  /*a0b70*/  LDL.LU R187, [R1+0x1b4c] ;  /* 0x001b4c0001bb7983 */ /* 0x000ea40000300800 */
[----:B------:R-:W2:Y:S02]  /*a0b80*/  LDL.LU R186, [R1+0x1b58] ;  /* 0x001b580001ba7983 */ /* 0x000ea40000300800 */
[----:B-1----:R-:W-:-:S02]  /*a0b90*/  IMAD.MOV.U32 R177, RZ, RZ, R182 ;  /* 0x000000ffffb17224 */ /* 0x002fc400078e00b6 */
[----:B------:R-:W-:Y:S01]  /*a0ba0*/  IMAD.MOV.U32 R176, RZ, RZ, R178 ;  /* 0x000000ffffb07224 */ /* 0x000fe200078e00b2 */
[----:B------:R-:W2:Y:S01]  /*a0bb0*/  LDL.LU R182, [R1+0x1b2c] ;  /* 0x001b2c0001b67983 */ /* 0x000ea20000300800 */
[----:B------:R-:W2:Y:S01]  /*a0bc0*/  LDL.LU R178, [R1+0x1b38] ;  /* 0x001b380001b27983 */ /* 0x000ea20000300800 */
        /* <DEDUP_REMOVED lines=38> */
[----:B------:R-:W-:Y:S02]  /*a0e30*/  SEL R3, R3, RZ, !P0 ;  /* 0x000000ff03037207 */ /* 0x000fe40004000000 */
[----:B------:R-:W-:Y:S02]  /*a0e40*/  IADD3 R186, P2, R186, R183, RZ ;  /* 0x000000b7baba7210 */ /* 0x000fe40007f5e0ff */
[----:B------:R-:W-:-:S03]  /*a0e50*/  ISETP.NE.U32.AND P1, PT, R3, RZ, PT ;  /* 0x000000ff0300720c */ /* 0x000fc60003f25070 */
[----:B------:R-:W-:Y:S01]  /*a0e60*/  IMAD.X R187, R187, 0x1, R181, P2 ;  /* 0x00000001bbbb7824 */ /* 0x000fe200010e06b5 */
[----:B------:R-:W-:Y:S02]  /*a0e70*/  IADD3 R178, P2, R178, R183, RZ ;  /* 0x000000b7b2b27210 */ /* 0x000fe40007f5e0ff */
[----:B------:R-:W-:Y:S01]  /*a0e80*/  IADD3 R3, R2, 0x100000, RZ ;  /* 0x0010000002037810 */ /* 0x000fe20007ffe0ff */
[----:B------:R-:W-:Y:S02]  /*a0e90*/  IMAD.MOV.U32 R176, RZ, RZ, R186 ;  /* 0x000000ffffb07224 */ /* 0x000fe400078e00ba */
[----:B------:R-:W-:Y:S02]  /*a0ea0*/  IMAD.MOV.U32 R177, RZ, RZ, R187 ;  /* 0x000000ffffb17224 */ /* 0x000fe400078e00bb */
[----:B------:R-:W-:Y:S01]  /*a0eb0*/  IMAD.X R182, R182, 0x1, R181, P2 ;  /* 0x00000001b6b67824 */ /* 0x000fe200010e06b5 */
[----:B------:R-:W-:Y:S01]  /*a0ec0*/  STL [R1+0x1b58], R186 ;  /* 0x001b58ba01007387 */ /* 0x000fe20000100800 */
[----:B------:R-:W-:Y:S03]  /*a0ed0*/  STL [R1+0x1b4c], R187 ;  /* 0x001b4cbb01007387 */ /* 0x000fe60000100800 */
[----:B------:R1:W-:Y:S01]  /*a0ee0*/  LDGSTS.E [R3+0xb200], [R176.64], P1 ;  /* 0x0b200000b0037fae */ /* 0x0003e20008921848 */
[----:B------:R-:W-:Y:S02]  /*a0ef0*/  STL [R1+0x1b38], R178 ;  /* 0x001b38b201007387 */ /* 0x000fe40000100800 */
[----:B------:R1:W-:Y:S02]  /*a0f00*/  STL [R1+0x1b2c], R182 ;  /* 0x001b2cb601007387 */ /* 0x0003e40000100800 */
[----:B-1----:R-:W-:-:S02]  /*a0f10*/  IMAD.MOV.U32 R177, RZ, RZ, R182 ;  /* 0x000000ffffb17224 */ /* 0x002fc400078e00b6 */
[----:B------:R-:W-:Y:S01]  /*a0f20*/  IMAD.MOV.U32 R176, RZ, RZ, R178 ;  /* 0x000000ffffb07224 */ /* 0x000fe200078e00b2 */
[----:B------:R-:W3:Y:S01]  /*a0f30*/  LDL.LU R182, [R1+0x1acc] ;  /* 0x001acc0001b67983 */ /* 0x000ee20000300800 */
        /* <DEDUP_REMOVED lines=19> */
[----:B------:R3:W-:Y:S04]  /*a1070*/  LDGSTS.E [R3+0xc200], [R176.64], P1 ;  /* 0x0c200000b0037fae */ /* 0x0007e80008921848 */
[----:B-1----:R-:W2:Y:S01]  /*a1080*/  LDL.LU R180, [R1+0x1aac] ;  /* 0x001aac0001b47983 */ /* 0x002ea20000300800 */
[----:B------:R-:W2:Y:S01]  /*a1090*/  LDL.LU R179, [R1+0x1ac0] ;  /* 0x001ac00001b37983 */ /* 0x000ea20000300800 */
[----:B----4-:R-:W-:-:S05]  /*a10a0*/  IADD3 R184, P2, R184, R183, RZ ;  /* 0x000000b7b8b87210 */ /* 0x010fca0007f5e0ff */
[----:B---3--:R-:W-:Y:S01]  /*a10b0*/  IMAD.X R185, R185, 0x1, R181, P2 ;  /* 0x00000001b9b97824 */ /* 0x008fe200010e06b5 */
        /* <DEDUP_REMOVED lines=25> */
[----:B-1----:R-:W4:Y:S01]  /*a1250*/  LDL.LU R182, [R1+0x1a50] ;  /* 0x001a500001b67983 */ /* 0x002f220000300800 */
[----:B------:R-:W4:Y:S01]  /*a1260*/  LDL.LU R178, [R1+0x1a54] ;  /* 0x001a540001b27983 */ /* 0x000f220000300800 */
        /* <DEDUP_REMOVED lines=9> */
[----:B------:R-:W-:Y:S02]  /*a1300*/  IMAD.MOV.U32 R176, RZ, RZ, R179 ;  /* 0x000000ffffb07224 */ /* 0x000fe400078e00b3 */
[----:B------:R-:W-:Y:S01]  /*a1310*/  IMAD.MOV.U32 R177, RZ, RZ, R180 ;  /* 0x000000ffffb17224 */ /* 0x000fe200078e00b4 */
[----:B------:R-:W-:Y:S01]  /*a1320*/  STL [R1+0x1ac0], R179 ;  /* 0x001ac0b301007387 */ /* 0x000fe20000100800 */
[----:B------:R1:W-:Y:S03]  /*a1330*/  STL [R1+0x1aac], R180 ;  /* 0x001aacb401007387 */ /* 0x0003e60000100800 */
[----:B------:R2:W-:Y:S01]  /*a1340*/  LDGSTS.E [R3+0xda00], [R176.64], P1 ;  /* 0x0da00000b0037fae */ /* 0x0005e20008921848 */
[----:B------:R-:W-:-:S03]  /*a1350*/  ISETP.GT.AND P1, PT, R0, 0x71, PT ;  /* 0x000000710000780c */ /* 0x000fc60003f24270 */
[----:B-1----:R-:W3:Y:S01]  /*a1360*/  LDL.LU R180, [R1+0x1a30] ;  /* 0x001a300001b47983 */ /* 0x002ee20000300800 */
[----:B------:R-:W3:Y:S01]  /*a1370*/  LDL.LU R179, [R1+0x1a34] ;  /* 0x001a340001b37983 */ /* 0x000ee20000300800 */
[----:B--2---:R-:W-:-:S04]  /*a1380*/  SEL R3, RZ, 0x4, !P1 ;  /* 0x00000004ff037807 */ /* 0x004fc80004800000 */
[----:B------:R-:W-:Y:S02]  /*a1390*/  SEL R3, R3, RZ, !P0 ;  /* 0x000000ff03037207 */ /* 0x000fe40004000000 */
[----:B----4-:R-:W-:Y:S02]  /*a13a0*/  IADD3 R186, P2, R186, R183, RZ ;  /* 0x000000b7baba7210 */ /* 0x010fe40007f5e0ff */
        /* <DEDUP_REMOVED lines=11> */
[----:B------:R2:W-:Y:S01]  /*a1460*/  STL [R1+0x1a70], R185 ;  /* 0x001a70b901007387 */ /* 0x0005e20000100800 */
[----:B-1----:R-:W-:Y:S01]  /*a1470*/  MOV R177, R185 ;  /* 0x000000b900b17202 */ /* 0x002fe20000000f00 */
[----:B------:R-:W-:Y:S01]  /*a1480*/  IMAD.MOV.U32 R176, RZ, RZ, R184 ;  /* 0x000000ffffb07224 */ /* 0x000fe200078e00b8 */
[----:B--2---:R-:W3:Y:S01]  /*a1490*/  LDL.LU R185, [R1+0x1e04] ;  /* 0x001e040001b97983 */ /* 0x004ee20000300800 */
        /* <DEDUP_REMOVED lines=8> */
[----:B------:R-:W-:Y:S02]  /*a1520*/  ISETP.GT.AND P1, PT, R0, 0x79, PT ;  /* 0x000000790000780c */ /* 0x000fe40003f24270 */
        /* <DEDUP_REMOVED lines=17> */
[----:B------:R-:W-:Y:S02]  /*a1640*/  IADD3 R176, R2, 0x100000, RZ ;  /* 0x0010000002b07810 */ /* 0x000fe40007ffe0ff */
[----:B------:R-:W-:Y:S02]  /*a1650*/  ISETP.NE.U32.AND P1, PT, R3, RZ, PT ;  /* 0x000000ff0300720c */ /* 0x000fe40003f25070 */
        /* <DEDUP_REMOVED lines=15> */
[----:B-1----:R-:W2:Y:S01]  /*a1750*/  LDL.LU R185, [R1+0x1da4] ;  /* 0x001da40001b97983 */ /* 0x002ea20000300800 */
[----:B------:R-:W4:Y:S01]  /*a1760*/  LDL.LU R184, [R1+0x1db0] ;  /* 0x001db00001b87983 */ /* 0x000f220000300800 */
[----:B------:R-:W-:-:S02]  /*a1770*/  ISETP.GT.AND P1, PT, R0, 0x2, PT ;  /* 0x000000020000780c */ /* 0x000fc40003f24270 */
[----:B------:R-:W-:Y:S02]  /*a1780*/  LOP3.LUT R208, R208, 0x7f, RZ, 0xc0, !PT ;  /* 0x0000007fd0d07812 */ /* 0x000fe400078ec0ff */
[----:B------:R-:W-:-:S03]  /*a1790*/  SEL R2, RZ, 0x4, !P1 ;  /* 0x00000004ff027807 */ /* 0x000fc60004800000 */
[----:B------:R-:W-:Y:S01]  /*a17a0*/  IMAD.SHL.U32 R208, R208, 0x4, RZ ;  /* 0x00000004d0d07824 */ /* 0x000fe200078e00ff */
[----:B------:R-:W-:-:S04]  /*a17b0*/  SEL R2, R2, RZ, !P0 ;  /* 0x000000ff02027207 */ /* 0x000fc80004000000 */
[----:B------:R-:W-:Y:S02]  /*a17c0*/  LOP3.LUT R252, R208, 0x40, RZ, 0x3c, !PT ;  /* 0x00000040d0fc7812 */ /* 0x000fe400078e3cff */
[----:B------:R-:W-:Y:S01]  /*a17d0*/  ISETP.NE.U32.AND P1, PT, R2, RZ, PT ;  /* 0x000000ff0200720c */ /* 0x000fe20003f25070 */
[----:B------:R-:W-:-:S04]  /*a17e0*/  IMAD.U32 R2, RZ, RZ, UR5 ;  /* 0x00000005ff027e24 */ /* 0x000fc8000f8e00ff */
[----:B------:R-:W-:-:S05]  /*a17f0*/  IMAD R2, R2, 0x10000, R252 ;  /* 0x0001000002027824 */ /* 0x000fca00078e02fc */
[----:B------:R-:W-:-:S05]  /*a1800*/  IADD3 R3, R2, 0x100000, RZ ;  /* 0x0010000002037810 */ /* 0x000fca0007ffe0ff */
        /* <DEDUP_REMOVED lines=151> */
[----:B--2---:R-:W2:Y:S01]  /*a2180*/  LDL.LU R185, [R1+0x1c44] ;  /* 0x001c440001b97983 */ /* 0x004ea20000300800 */
        /* <DEDUP_REMOVED lines=14> */
[----:B-1----:R-:W2:Y:S01]  /*a2270*/  LDL.LU R182, [R1+0x1c24] ;  /* 0x001c240001b67983 */ /* 0x002ea20000300800 */
        /* <DEDUP_REMOVED lines=15> */
[----:B------:R-:W-:Y:S04]  /*a2370*/  STL [R1+0x1c70], R179 ;  /* 0x001c70b301007387 */ /* 0x000fe80000100800 */
[----:B------:R1:W-:Y:S01]  /*a2380*/  STL [R1+0x1c64], R180 ;  /* 0x001c64b401007387 */ /* 0x0003e20000100800 */
[----:B------:R-:W3:Y:S02]  /*a2390*/  LDL.LU R187, [R1+0x1c04] ;  /* 0x001c040001bb7983 */ /* 0x000ee40000300800 */
[----:B------:R-:W3:Y:S02]  /*a23a0*/  LDL.LU R186, [R1+0x1c10] ;  /* 0x001c100001ba7983 */ /* 0x000ee40000300800 */
[----:B------:R-:W-:-:S02]  /*a23b0*/  IMAD.MOV.U32 R177, RZ, RZ, R180 ;  /* 0x000000ffffb17224 */ /* 0x000fc400078e00b4 */
[----:B------:R-:W-:-:S05]  /*a23c0*/  IMAD.MOV.U32 R176, RZ, RZ, R179 ;  /* 0x000000ffffb07224 */ /* 0x000fca00078e00b3 */
        /* <DEDUP_REMOVED lines=9> */
[----:B-1----:R-:W2:Y:S01]  /*a2460*/  LDL.LU R185, [R1+0x1bc4] ;  /* 0x001bc40001b97983 */ /* 0x002ea20000300800 */
        /* <DEDUP_REMOVED lines=18> */
[----:B-1----:R-:W2:Y:S01]  /*a2590*/  LDL.LU R182, [R1+0x1ba4] ;  /* 0x001ba40001b67983 */ /* 0x002ea20000300800 */
[----:B------:R-:W2:Y:S01]  /*a25a0*/  LDL.LU R178, [R1+0x1bb0] ;  /* 0x001bb00001b27983 */ /* 0x000ea20000300800 */
[----:B------:R-:W-:-:S10]  /*a25b0*/  IADD3 R3, R2, 0x100000, RZ ;  /* 0x0010000002037810 */ /* 0x000fd40007ffe0ff */
[----:B------:R1:W-:Y:S01]  /*a25c0*/  LDGSTS.E [R3+0x7c00], [R176.64], P1 ;  /* 0x07c00000b0037fae */ /* 0x0003e20008921848 */
[----:B------:R-:W-:-:S04]  /*a25d0*/  ISETP.GT.AND P1, PT, R0, 0x42, PT ;  /* 0x000000420000780c */ /* 0x000fc80003f24270 */
[----:B-1----:R-:W-:-:S04]  /*a25e0*/  SEL R3, RZ, 0x4, !P1 ;  /* 0x00000004ff037807 */ /* 0x002fc80004800000 */
[----:B------:R-:W-:-:S04]  /*a25f0*/  SEL R3, R3, RZ, !P0 ;  /* 0x000000ff03037207 */ /* 0x000fc80004000000 */
[----:B------:R-:W-:Y:S01]  /*a2600*/  ISETP.NE.U32.AND P1, PT, R3, RZ, PT ;  /* 0x000000ff0300720c */ /* 0x000fe20003f25070 */
[----:B------:R-:W-:Y:S01]  /*a2610*/  IADD3 R3, R2, 0x100000, RZ ;  /* 0x0010000002037810 */ /* 0x000fe20007ffe0ff */
[----:B---3--:R-:W-:-:S05]  /*a2620*/  IADD3 R186, P2, R186, R183, RZ ;  /* 0x000000b7baba7210 */ /* 0x008fca0007f5e0ff */
        /* <DEDUP_REMOVED lines=13> */
[----:B---3--:R-:W3:Y:S01]  /*a2700*/  LDL.LU R180, [R1+0x1b84] ;  /* 0x001b840001b47983 */ /* 0x008ee20000300800 */
[----:B------:R-:W3:Y:S01]  /*a2710*/  LDL.LU R179, [R1+0x1b90] ;  /* 0x001b900001b37983 */ /* 0x000ee20000300800 */
[----:B------:R-:W-:-:S04]  /*a2720*/  SEL R3, RZ, 0x4, !P1 ;  /* 0x00000004ff037807 */ /* 0x000fc80004800000 */
[----:B------:R-:W-:-:S04]  /*a2730*/  SEL R3, R3, RZ, !P0 ;  /* 0x000000ff03037207 */ /* 0x000fc80004000000 */
[----:B------:R-:W-:Y:S01]  /*a2740*/  ISETP.NE.U32.AND P1, PT, R3, RZ, PT ;  /* 0x000000ff0300720c */ /* 0x000fe20003f25070 */
[----:B------:R-:W-:Y:S01]  /*a2750*/  IADD3 R3, R2, 0x100000, RZ ;  /* 0x0010000002037810 */ /* 0x000fe20007ffe0ff */
[----:B----4-:R-:W-:-:S11]  /*a2760*/  IADD3 R184, P2, R184, R183, RZ ;  /* 0x000000b7b8b87210 */ /* 0x010fd60007f5e0ff */
[----:B------:R1:W-:Y:S01]  /*a2770*/  LDGSTS.E [R3+0x8c00], [R176.64], P1 ;  /* 0x08c00000b0037fae */ /* 0x0003e20008921848 */
[----:B--2---:R-:W-:-:S03]  /*a2780*/  IMAD.X R185, R185, 0x1, R181, P2 ;  /* 0x00000001b9b97824 */ /* 0x004fc600010e06b5 */
[----:B------:R-:W-:Y:S04]  /*a2790*/  STL [R1+0x1bd0], R184 ;  /* 0x001bd0b801007387 */ /* 0x000fe80000100800 */
[----:B------:R2:W-:Y:S01]  /*a27a0*/  STL [R1+0x1bc4], R185 ;  /* 0x001bc4b901007387 */ /* 0x0005e20000100800 */
[----:B-1----:R-:W-:Y:S02]  /*a27b0*/  IMAD.MOV.U32 R177, RZ, RZ, R185 ;  /* 0x000000ffffb17224 */ /* 0x002fe400078e00b9 */
        /* <DEDUP_REMOVED lines=14> */
[----:B------:R-:W3:Y:S02]  /*a28a0*/  LDL.LU R187, [R1+0x1b44] ;  /* 0x001b440001bb7983 */ /* 0x000ee40000300800 */
[----:B------:R-:W3:Y:S02]  /*a28b0*/  LDL.LU R186, [R1+0x1b50] ;  /* 0x001b500001ba7983 */ /* 0x000ee40000300800 */
        /* <DEDUP_REMOVED lines=127> */
[----:B---3--:R-:W-:-:S04]  /*a30b0*/  SEL R3, RZ, 0x4, !P1 ;  /* 0x00000004ff037807 */ /* 0x008fc80004800000 */
        /* <DEDUP_REMOVED lines=31> */
[----:B------:R1:W-:Y:S01]  /*a32b0*/  STL [R1+0x1a58], R182 ;  /* 0x001a58b601007387 */ /* 0x0003e20000100800 */
[----:B------:R-:W-:-:S03]  /*a32c0*/  SEL R3, RZ, 0x4, !P1 ;  /* 0x00000004ff037807 */ /* 0x000fc60004800000 */
[----:B-1----:R-:W2:Y:S01]  /*a32d0*/  LDL.LU R182, [R1+0x1ddc] ;  /* 0x001ddc0001b67983 */ /* 0x002ea20000300800 */
[----:B------:R-:W2:Y:S01]  /*a32e0*/  LDL.LU R178, [R1+0x1de8] ;  /* 0x001de80001b27983 */ /* 0x000ea20000300800 */
        /* <DEDUP_REMOVED lines=27> */
[----:B------:R-:W-:Y:S01]  /*a34a0*/  ISETP.GT.AND P1, PT, R0, 0x3, PT ;  /* 0x000000030000780c */ /* 0x000fe20003f24270 */
[----:B------:R-:W-:-:S03]  /*a34b0*/  IMAD.SHL.U32 R213, R209, 0x4, RZ ;  /* 0x00000004d1d57824 */ /* 0x000fc600078e00ff */
[----:B------:R-:W-:-:S04]  /*a34c0*/  SEL R2, RZ, 0x4, !P1 ;  /* 0x00000004ff027807 */ /* 0x000fc80004800000 */
[----:B------:R-:W-:Y:S02]  /*a34d0*/  SEL R2, R2, RZ, !P0 ;  /* 0x000000ff02027207 */ /* 0x000fe40004000000 */
        /* <DEDUP_REMOVED lines=141> */
[----:B------:R-:W-:Y:S02]  /*a3db0*/  MOV R176, R184 ;  /* 0x000000b800b07202 */ /* 0x000fe40000000f00 */
        /* <DEDUP_REMOVED lines=90> */
[----:B------:R-:W-:Y:S02]  /*a4360*/  IMAD.MOV.U32 R176, RZ, RZ, R179 ;  /* 0x000000ffffb07224 */ /* 0x000fe400078e00b3 */
[----:B------:R-:W-:Y:S01]  /*a4370*/  IMAD.MOV.U32 R177, RZ, RZ, R180 ;  /* 0x000000ffffb17224 */ /* 0x000fe200078e00b4 */
[----:B------:R-:W-:Y:S01]  /*a4380*/  STL [R1+0x1c08], R179 ;  /* 0x001c08b301007387 */ /* 0x000fe20000100800 */
[----:B------:R1:W-:Y:S03]  /*a4390*/  STL [R1+0x1bfc], R180 ;  /* 0x001bfcb401007387 */ /* 0x0003e60000100800 */
        /* <DEDUP_REMOVED lines=21> */
[----:B---3--:R-:W3:Y:S01]  /*a44f0*/  LDL.LU R185, [R1+0x1b5c] ;  /* 0x001b5c0001b97983 */ /* 0x008ee20000300800 */
        /* <DEDUP_REMOVED lines=62> */
[----:B-1----:R-:W3:Y:S01]  /*a48e0*/  LDL.LU R182, [R1+0x1ab4] ;  /* 0x001ab40001b67983 */ /* 0x002ee20000300800 */
[----:B------:R-:W3:Y:S01]  /*a48f0*/  LDL.LU R178, [R1+0x1ac8] ;  /* 0x001ac80001b27983 */ /* 0x000ee20000300800 */
        /* <DEDUP_REMOVED lines=12> */
[----:B------:R-:W-:Y:S01]  /*a49c0*/  IADD3 R179, P2, R179, R183, RZ ;  /* 0x000000b7b3b37210 */ /* 0x000fe20007f5e0ff */
[----:B------:R-:W-:Y:S02]  /*a49d0*/  IMAD.MOV.U32 R176, RZ, RZ, R186 ;  /* 0x000000ffffb07224 */ /* 0x000fe400078e00ba */
[----:B------:R-:W-:Y:S01]  /*a49e0*/  IMAD.MOV.U32 R177, RZ, RZ, R187 ;  /* 0x000000ffffb17224 */ /* 0x000fe200078e00bb */
[----:B------:R-:W-:Y:S01]  /*a49f0*/  STL [R1+0x1b28], R186 ;  /* 0x001b28ba01007387 */ /* 0x000fe20000100800 */
[----:B------:R-:W-:Y:S02]  /*a4a00*/  IMAD.X R180, R180, 0x1, R181, P2 ;  /* 0x00000001b4b47824 */ /* 0x000fe400010e06b5 */
[----:B------:R-:W-:Y:S01]  /*a4a10*/  STL [R1+0x1b1c], R187 ;  /* 0x001b1cbb01007387 */ /* 0x000fe20000100800 */
[----:B------:R1:W-:Y:S04]  /*a4a20*/  LDGSTS.E [R3+0xbe00], [R176.64], P1 ;  /* 0x0be00000b0037fae */ /* 0x0003e80008921848 */
[----:B------:R-:W-:Y:S01]  /*a4a30*/  STL [R1+0x1b08], R179 ;  /* 0x001b08b301007387 */ /* 0x000fe20000100800 */
[----:B------:R2:W-:Y:S02]  /*a4a40*/  STL [R1+0x1afc], R180 ;  /* 0x001afcb401007387 */ /* 0x0005e40000100800 */
[----:B-1----:R-:W-:-:S02]  /*a4a50*/  IMAD.MOV.U32 R177, RZ, RZ, R180 ;  /* 0x000000ffffb17224 */ /* 0x002fc400078e00b4 */
[----:B------:R-:W-:Y:S01]  /*a4a60*/  IMAD.MOV.U32 R176, RZ, RZ, R179 ;  /* 0x000000ffffb07224 */ /* 0x000fe200078e00b3 */
[----:B--2---:R-:W2:Y:S01]  /*a4a70*/  LDL.LU R180, [R1+0x1a94] ;  /* 0x001a940001b47983 */ /* 0x004ea20000300800 */
[----:B------:R-:W2:Y:S01]  /*a4a80*/  LDL.LU R179, [R1+0x1aa8] ;  /* 0x001aa80001b37983 */ /* 0x000ea20000300800 */
[----:B----4-:R-:W-:-:S05]  /*a4a90*/  IADD3 R184, P2, R184, R183, RZ ;  /* 0x000000b7b8b87210 */ /* 0x010fca0007f5e0ff */
[----:B---3--:R-:W-:Y:S01]  /*a4aa0*/  IMAD.X R185, R185, 0x1, R181, P2 ;  /* 0x00000001b9b97824 */ /* 0x008fe200010e06b5 */
[----:B------:R-:W-:Y:S04]  /*a4ab0*/  STL [R1+0x1ae8], R184 ;  /* 0x001ae8b801007387 */ /* 0x000fe80000100800 */
[----:B------:R1:W-:Y:S01]  /*a4ac0*/  STL [R1+0x1adc], R185 ;  /* 0x001adcb901007387 */ /* 0x0003e20000100800 */
[----:B------:R-:W3:Y:S02]  /*a4ad0*/  LDL.LU R187, [R1+0x1a64] ;  /* 0x001a640001bb7983 */ /* 0x000ee40000300800 */
        /* <DEDUP_REMOVED lines=8> */
[----:B------:R-:W-:Y:S01]  /*a4b60*/  ISETP.GT.AND P1, PT, R0, 0x67, PT ;  /* 0x000000670000780c */ /* 0x000fe20003f24270 */
[----:B-1----:R-:W-:Y:S02]  /*a4b70*/  IMAD.MOV.U32 R177, RZ, RZ, R185 ;  /* 0x000000ffffb17224 */ /* 0x002fe400078e00b9 */
[----:B------:R-:W-:Y:S01]  /*a4b80*/  IMAD.MOV.U32 R176, RZ, RZ, R184 ;  /* 0x000000ffffb07224 */ /* 0x000fe200078e00b8 */
[----:B------:R-:W-:Y:S02]  /*a4b90*/  SEL R3, RZ, 0x4, !P1 ;  /* 0x00000004ff037807 */ /* 0x000fe40004800000 */
[----:B------:R-:W-:-:S05]  /*a4ba0*/  IADD3 R178, P2, R178, R183, RZ ;  /* 0x000000b7b2b27210 */ /* 0x000fca0007f5e0ff */
[----:B------:R-:W-:Y:S01]  /*a4bb0*/  IMAD.X R182, R182, 0x1, R181, P2 ;  /* 0x00000001b6b67824 */ /* 0x000fe200010e06b5 */
[----:B------:R-:W-:Y:S04]  /*a4bc0*/  STL [R1+0x1ac8], R178 ;  /* 0x001ac8b201007387 */ /* 0x000fe80000100800 */
[----:B------:R1:W-:Y:S01]  /*a4bd0*/  STL [R1+0x1ab4], R182 ;  /* 0x001ab4b601007387 */ /* 0x0003e20000100800 */
[----:B------:R-:W3:Y:S02]  /*a4be0*/  LDL.LU R185, [R1+0x1a44] ;  /* 0x001a440001b97983 */ /* 0x000ee40000300800 */
[----:B------:R-:W3:Y:S01]  /*a4bf0*/  LDL.LU R184, [R1+0x1a80] ;  /* 0x001a800001b87983 */ /* 0x000ee20000300800 */
        /* <DEDUP_REMOVED lines=8> */
[----:B------:R-:W3:Y:S01]  /*a4c80*/  LDL.LU R182, [R1+0x1a24] ;  /* 0x001a240001b67983 */ /* 0x000ee20000300800 */
[----:B------:R-:W3:Y:S01]  /*a4c90*/  LDL.LU R178, [R1+0x1a60] ;  /* 0x001a600001b27983 */ /* 0x000ee20000300800 */
[----:B------:R-:W-:-:S04]  /*a4ca0*/  SEL R3, RZ, 0x4, !P1 ;  /* 0x00000004ff037807 */ /* 0x000fc80004800000 */
[----:B------:R-:W-:-:S04]  /*a4cb0*/  SEL R3, R3, RZ, !P0 ;  /* 0x000000ff03037207 */ /* 0x000fc80004000000 */
[----:B------:R-:W-:Y:S01]  /*a4cc0*/  ISETP.NE.U32.AND P1, PT, R3, RZ, PT ;  /* 0x000000ff0300720c */ /* 0x000fe20003f25070 */
[----:B------:R-:W-:Y:S11]  /*a4cd0*/  IADD3 R3, R2, 0x100000, RZ ;  /* 0x0010000002037810 */ /* 0x000ff60007ffe0ff */
[----:B------:R-:W-:Y:S01]  /*a4ce0*/  @!UPT UIADD3 URZ, URZ, URZ, URZ ;  /* 0x0000003f3f3ff290 */ /* 0x000fe2000fffe03f */
[----:B------:R1:W-:Y:S01]  /*a4cf0*/  LDGSTS.E [R3+0xd600], [R176.64], P1 ;  /* 0x0d600000b0037fae */ /* 0x0003e20008921848 */
[----:B--2---:R-:W-:-:S05]  /*a4d00*/  IADD3 R179, P2, R179, R183, RZ ;  /* 0x000000b7b3b37210 */ /* 0x004fca0007f5e0ff */
[----:B------:R-:W-:Y:S01]  /*a4d10*/  IMAD.X R180, R180, 0x1, R181, P2 ;  /* 0x00000001b4b47824 */ /* 0x000fe200010e06b5 */
[----:B------:R-:W-:Y:S01]  /*a4d20*/  STL [R1+0x1aa8], R179 ;  /* 0x001aa8b301007387 */ /* 0x000fe20000100800 */
[----:B-1----:R-:W-:Y:S02]  /*a4d30*/  IMAD.MOV.U32 R176, RZ, RZ, R179 ;  /* 0x000000ffffb07224 */ /* 0x002fe400078e00b3 */
[----:B------:R-:W-:Y:S01]  /*a4d40*/  IMAD.MOV.U32 R177, RZ, RZ, R180 ;  /* 0x000000ffffb17224 */ /* 0x000fe200078e00b4 */
[----:B------:R1:W-:Y:S04]  /*a4d50*/  STL [R1+0x1a94], R180 ;  /* 0x001a94b401007387 */ /* 0x0003e80000100800 */
[----:B-1----:R-:W2:Y:S01]  /*a4d60*/  LDL.LU R180, [R1+0xa1c] ;  /* 0x000a1c0001b47983 */ /* 0x002ea20000300800 */
[----:B------:R-:W2:Y:S01]  /*a4d70*/  LDL.LU R179, [R1+0x1a40] ;  /* 0x001a400001b37983 */ /* 0x000ea20000300800 */
[----:B----4-:R-:W-:-:S05]  /*a4d80*/  IADD3 R186, P2, R186, R183, RZ ;  /* 0x000000b7baba7210 */ /* 0x010fca0007f5e0ff */
[----:B---3--:R-:W-:Y:S01]  /*a4d90*/  IMAD.X R187, R187, 0x1, R181, P2 ;  /* 0x00000001bbbb7824 */ /* 0x008fe200010e06b5 */
[----:B------:R-:W-:Y:S04]  /*a4da0*/  STL [R1+0x1a88], R186 ;  /* 0x001a88ba01007387 */ /* 0x000fe80000100800 */
[----:B------:R-:W-:Y:S01]  /*a4db0*/  STL [R1+0x1a64], R187 ;  /* 0x001a64bb01007387 */ /* 0x000fe20000100800 */
        /* <DEDUP_REMOVED lines=13> */
[----:B------:R-:W-:Y:S02]  /*a4e90*/  IADD3 R3, R2, 0x100000, RZ ;  /* 0x0010000002037810 */ /* 0x000fe40007ffe0ff */
[----:B------:R-:W-:Y:S02]  /*a4ea0*/  IMAD.MOV.U32 R176, RZ, RZ, R186 ;  /* 0x000000ffffb07224 */ /* 0x000fe400078e00ba */
[----:B------:R-:W-:-:S08]  /*a4eb0*/  IMAD.MOV.U32 R177, RZ, RZ, R187 ;  /* 0x000000ffffb17224 */ /* 0x000fd000078e00bb */
[----:B------:R1:W-:Y:S01]  /*a4ec0*/  LDGSTS.E [R3+0xe600], [R176.64], P1 ;  /* 0x0e600000b0037fae */ /* 0x0003e20008921848 */
[----:B------:R-:W-:Y:S02]  /*a4ed0*/  ISETP.GT.AND P1, PT, R0, 0x77, PT ;  /* 0x000000770000780c */ /* 0x000fe40003f24270 */
[----:B------:R-:W-:Y:S02]  /*a4ee0*/  IADD3 R184, P2, R184, R183, RZ ;  /* 0x000000b7b8b87210 */ /* 0x000fe40007f5e0ff */
[----:B-1----:R-:W-:-:S04]  /*a4ef0*/  SEL R3, RZ, 0x4, !P1 ;  /* 0x00000004ff037807 */ /* 0x002fc80004800000 */
[----:B------:R-:W-:-:S04]  /*a4f00*/  SEL R3, R3, RZ, !P0 ;  /* 0x000000ff03037207 */ /* 0x000fc80004000000 */
[----:B------:R-:W-:Y:S01]  /*a4f10*/  ISETP.NE.U32.AND P1, PT, R3, RZ, PT ;  /* 0x000000ff0300720c */ /* 0x000fe20003f25070 */
[----:B------:R-:W-:Y:S01]  /*a4f20*/  IMAD.X R185, R185, 0x1, R181, P2 ;  /* 0x00000001b9b97824 */ /* 0x000fe200010e06b5 */
[----:B------:R-:W-:Y:S01]  /*a4f30*/  IADD3 R3, R2, 0x100000, RZ ;  /* 0x0010000002037810 */ /* 0x000fe20007ffe0ff */
        /* <DEDUP_REMOVED lines=11> */
[----:B------:R-:W-:Y:S01]  /*a4ff0*/  IMAD.MOV.U32 R177, RZ, RZ, R182 ;  /* 0x000000ffffb17224 */ /* 0x000fe200078e00b6 */
[----:B------:R-:W1:Y:S07]  /*a5000*/  S2R R209, SR_TID.X ;  /* 0x0000000000d17919 */ /* 0x000e6e0000002100 */
[----:B------:R1:W-:Y:S01]  /*a5010*/  LDGSTS.E [R3+0xf600], [R176.64], P1 ;  /* 0x0f600000b0037fae */ /* 0x0003e20008921848 */
[----:B------:R-:W-:-:S04]  /*a5020*/  ISETP.GT.AND P1, PT, R0, 0x7f, PT ;  /* 0x0000007f0000780c */ /* 0x000fc80003f24270 */
[----:B-1----:R-:W-:-:S04]  /*a5030*/  SEL R3, RZ, 0x4, !P1 ;  /* 0x00000004ff037807 */ /* 0x002fc80004800000 */
[----:B------:R-:W-:-:S04]  /*a5040*/  SEL R3, R3, RZ, !P0 ;  /* 0x000000ff03037207 */ /* 0x000fc80004000000 */
[----:B------:R-:W-:Y:S01]  /*a5050*/  ISETP.NE.U32.AND P1, PT, R3, RZ, PT ;  /* 0x000000ff0300720c */ /* 0x000fe20003f25070 */
[----:B------:R-:W-:Y:S01]  /*a5060*/  STL [R1+0x1a80], R184 ;  /* 0x001a80b801007387 */ /* 0x000fe20000100800 */
[----:B------:R-:W-:Y:S01]  /*a5070*/  IADD3 R176, R2, 0x100000, RZ ;  /* 0x0010000002b07810 */ /* 0x000fe20007ffe0ff */
[----:B------:R-:W-:Y:S02]  /*a5080*/  STL [R1+0x1a44], R185 ;  /* 0x001a44b901007387 */ /* 0x000fe40000100800 */
[----:B------:R1:W-:Y:S02]  /*a5090*/  STL [R1+0x1a60], R178 ;  /* 0x001a60b201007387 */ /* 0x0003e40000100800 */
[----:B-1----:R-:W-:Y:S01]  /*a50a0*/  LOP3.LUT R178, R209, 0x7f, RZ, 0xc0, !PT ;  /* 0x0000007fd1b27812 */ /* 0x002fe200078ec0ff */
[----:B------:R1:W-:Y:S01]  /*a50b0*/  STL [R1+0x1a24], R182 ;  /* 0x001a24b601007387 */ /* 0x0003e20000100800 */
[----:B--2---:R-:W-:-:S05]  /*a50c0*/  IADD3 R179, P2, R179, R183, RZ ;  /* 0x000000b7b3b37210 */ /* 0x004fca0007f5e0ff */
[----:B------:R-:W-:Y:S02]  /*a50d0*/  IMAD.X R180, R180, 0x1, R181, P2 ;  /* 0x00000001b4b47824 */ /* 0x000fe400010e06b5 */
[----:B------:R-:W-:Y:S02]  /*a50e0*/  IMAD.MOV.U32 R2, RZ, RZ, R179 ;  /* 0x000000ffff027224 */ /* 0x000fe400078e00b3 */
[----:B------:R-:W-:-:S05]  /*a50f0*/  IMAD.MOV.U32 R3, RZ, RZ, R180 ;  /* 0x000000ffff037224 */ /* 0x000fca00078e00b4 */
[----:B------:R1:W-:Y:S01]  /*a5100*/  LDGSTS.E [R176+0xfe00], [R2.64], P1 ;  /* 0x0fe0000002b07fae */ /* 0x0003e20008921848 */
[----:B------:R-:W-:-:S04]  /*a5110*/  ISETP.GE.AND P1, PT, R178, R0, PT ;  /* 0x00000000b200720c */ /* 0x000fc80003f26270 */
[----:B------:R-:W-:Y:S02]  /*a5120*/  SEL R0, RZ, 0x4, P1 ;  /* 0x00000004ff007807 */ /* 0x000fe40000800000 */
[----:B----4-:R-:W-:Y:S01]  /*a5130*/  IADD3 R189, P1, R189, UR7, RZ ;  /* 0x00000007bdbd7c10 */ /* 0x010fe2000ff3e0ff */
[----:B------:R1:W-:Y:S03]  /*a5140*/  STL [R1+0x1a40], R179 ;  /* 0x001a40b301007387 */ /* 0x0003e60000100800 */
[----:B---3--:R-:W-:Y:S01]  /*a5150*/  IADD3.X R190, R190, UR6, RZ, P1, !PT ;  /* 0x00000006bebe7c10 */ /* 0x008fe20008ffe4ff */
[----:B------:R1:W-:Y:S01]  /*a5160*/  STL [R1+0xa1c], R180 ;  /* 0x000a1cb401007387 */ /* 0x0003e20000100800 */
[----:B------:R1:W-:Y:S03]  /*a5170*/  STL [R1+0xef8], R189 ;  /* 0x000ef8bd01007387 */ /* 0x0003e60000100800 */
[----:B------:R1:W-:Y:S01]  /*a5180*/  STL [R1+0xef4], R190 ;  /* 0x000ef4be01007387 */ /* 0x0003e20000100800 */
[----:B------:R-:W-:Y:S01]  /*a5190*/  SEL R0, R0, RZ, !P0 ;  /* 0x000000ff00007207 */ /* 0x000fe20004000000 */
[----:B------:R-:W-:-:S03]  /*a51a0*/  IMAD.U32 R183, RZ, RZ, UR5 ;  /* 0x00000005ffb77e24 */ /* 0x000fc6000f8e00ff */
[----:B------:R-:W-:Y:S01]  /*a51b0*/  ISETP.NE.U32.AND P0, PT, R0, RZ, PT ;  /* 0x000000ff0000720c */ /* 0x000fe20003f05070 */
[----:B------:R-:W-:Y:S02]  /*a51c0*/  IMAD R183, R183, 0x40000, R215 ;  /* 0x00040000b7b77824 */ /* 0x000fe400078e02d7 */
[----:B------:R-:W2:Y:S04]  /*a51d0*/  LDL.LU R188, [R1+0xf34] ;  /* 0x000f340001bc7983 */ /* 0x000ea80000300800 */
[----:B------:R-:W3:Y:S04]  /*a51e0*/  LDL.LU R187, [R1+0xf38] ;  /* 0x000f380001bb7983 */ /* 0x000ee80000300800 */
        /* <DEDUP_REMOVED lines=28> */
[----:B-1----:R-:W4:Y:S04]  /*a53b0*/  LDL.LU R8, [R1+0x10b8] ;  /* 0x0010b80001087983 */ /* 0x002f280000300800 */
[----:B------:R-:W4:Y:S04]  /*a53c0*/  LDL.LU R0, [R1+0x10f8] ;  /* 0x0010f80001007983 */ /* 0x000f280000300800 */
[----:B------:R-:W0:Y:S04]  /*a53d0*/  LDGDEPBAR ;  /* 0x00000000000079af */ /* 0x000e280000000000 */
[----:B------:R1:W-:Y:S01]  /*a53e0*/  LDGSTS.E [R183], [R2.64], P0 ;  /* 0x0000000002b77fae */ /* 0x0003e20008121848 */
[----:B---3--:R-:W-:-:S04]  /*a53f0*/  IADD3 R187, P1, R187, UR7, RZ ;  /* 0x00000007bbbb7c10 */ /* 0x008fc8000ff3e0ff */
[----:B--2---:R-:W-:Y:S01]  /*a5400*/  IADD3.X R188, R188, UR6, RZ, P1, !PT ;  /* 0x00000006bcbc7c10 */ /* 0x004fe20008ffe4ff */
[----:B------:R-:W-:Y:S01]  /*a5410*/  STL [R1+0xf38], R187 ;  /* 0x000f38bb01007387 */ /* 0x000fe20000100800 */
[----:B----4-:R-:W-:-:S03]  /*a5420*/  IADD3 R185, P2, R185, UR7, RZ ;  /* 0x00000007b9b97c10 */ /* 0x010fc6000ff5e0ff */
[----:B------:R-:W-:Y:S01]  /*a5430*/  STL [R1+0xf34], R188 ;  /* 0x000f34bc01007387 */ /* 0x000fe20000100800 */
[----:B------:R-:W-:-:S03]  /*a5440*/  IADD3.X R186, R186, UR6, RZ, P2, !PT ;  /* 0x00000006baba7c10 */ /* 0x000fc600097fe4ff */
[----:B------:R-:W-:Y:S01]  /*a5450*/  STL [R1+0xf78], R185 ;  /* 0x000f78b901007387 */ /* 0x000fe20000100800 */
[----:B------:R-:W-:-:S03]  /*a5460*/  IADD3 R182, P1, R182, UR7, RZ ;  /* 0x00000007b6b67c10 */ /* 0x000fc6000ff3e0ff */
[----:B------:R-:W2:Y:S04]  /*a5470*/  LDL.LU R14, [R1+0x10b4] ;  /* 0x0010b400010e7983 */ /* 0x000ea80000300800 */
[----:B------:R-:W-:Y:S01]  /*a5480*/  STL [R1+0xf74], R186 ;  /* 0x000f74ba01007387 */ /* 0x000fe20000100800 */
[----:B------:R-:W-:Y:S02]  /*a5490*/  IADD3.X R184, R184, UR6, RZ, P1, !PT ;  /* 0x00000006b8b87c10 */ /* 0x000fe40008ffe4ff */
[----:B------:R-:W-:Y:S01]  /*a54a0*/  IADD3 R180, P2, R180, UR7, RZ ;  /* 0x00000007b4b47c10 */ /* 0x000fe2000ff5e0ff */
[----:B------:R-:W3:Y:S03]  /*a54b0*/  LDL.LU R5, [R1+0x10f4] ;  /* 0x0010f40001057983 */ /* 0x000ee60000300800 */
[----:B------:R-:W-:Y:S01]  /*a54c0*/  IADD3.X R181, R181, UR6, RZ, P2, !PT ;  /* 0x00000006b5b57c10 */ /* 0x000fe200097fe4ff */
[----:B------:R-:W-:Y:S04]  /*a54d0*/  STL [R1+0xfb8], R182 ;  /* 0x000fb8b601007387 */ /* 0x000fe80000100800 */
[----:B------:R-:W-:Y:S04]  /*a54e0*/  STL [R1+0xfb4], R184 ;  /* 0x000fb4b801007387 */ /* 0x000fe80000100800 */
[----:B------:R-:W-:Y:S04]  /*a54f0*/  STL [R1+0xff8], R180 ;  /* 0x000ff8b401007387 */ /* 0x000fe80000100800 */
[----:B------:R-:W4:Y:S04]  /*a5500*/  LDL.LU R9, [R1+0x1138] ;  /* 0x0011380001097983 */ /* 0x000f280000300800 */
[----:B------:R-:W-:Y:S04]  /*a5510*/  STL [R1+0xff4], R181 ;  /* 0x000ff4b501007387 */ /* 0x000fe80000100800 */
[----:B------:R-:W4:Y:S04]  /*a5520*/  LDL.LU R4, [R1+0x1178] ;  /* 0x0011780001047983 */ /* 0x000f280000300800 */
[----:B------:R-:W4:Y:S04]  /*a5530*/  LDL.LU R10, [R1+0x1134] ;  /* 0x00113400010a7983 */ /* 0x000f280000300800 */
[----:B------:R-:W4:Y:S01]  /*a5540*/  LDL.LU R6, [R1+0x1174] ;  /* 0x0011740001067983 */ /* 0x000f220000300800 */
[----:B------:R-:W-:-:S02]  /*a5550*/  IADD3 R178, P1, R178, UR7, RZ ;  /* 0x00000007b2b27c10 */ /* 0x000fc4000ff3e0ff */
[----:B------:R-:W-:Y:S02]  /*a5560*/  IADD3 R176, P2, R176, UR7, RZ ;  /* 0x00000007b0b07c10 */ /* 0x000fe4000ff5e0ff */
[----:B------:R-:W-:Y:S01]  /*a5570*/  IADD3.X R179, R179, UR6, RZ, P1, !PT ;  /* 0x00000006b3b37c10 */ /* 0x000fe20008ffe4ff */
[----:B------:R-:W-:Y:S01]  /*a5580*/  STL [R1+0x1038], R178 ;  /* 0x001038b201007387 */ /* 0x000fe20000100800 */
[----:B------:R-:W-:-:S03]  /*a5590*/  IADD3.X R177, R177, UR6, RZ, P2, !PT ;  /* 0x00000006b1b17c10 */ /* 0x000fc600097fe4ff */
[----:B------:R-:W-:Y:S01]  /*a55a0*/  STL [R1+0x1034], R179 ;  /* 0x001034b301007387 */ /* 0x000fe20000100800 */
[----:B-1----:R-:W-:-:S03]  /*a55b0*/  IMAD.MOV.U32 R2, RZ, RZ, R187 ;  /* 0x000000ffff027224 */ /* 0x002fc600078e00bb */
[----:B------:R-:W-:Y:S01]  /*a55c0*/  STL [R1+0x1078], R176 ;  /* 0x001078b001007387 */ /* 0x000fe20000100800 */
[----:B------:R-:W-:-:S03]  /*a55d0*/  IMAD.MOV.U32 R3, RZ, RZ, R188 ;  /* 0x000000ffff037224 */ /* 0x000fc600078e00bc */
[----:B------:R-:W4:Y:S04]  /*a55e0*/  LDL.LU R11, [R1+0x11b8] ;  /* 0x0011b800010b7983 */ /* 0x000f280000300800 */
[----:B------:R-:W-:Y:S04]  /*a55f0*/  STL [R1+0x1074], R177 ;  /* 0x001074b101007387 */ /* 0x000fe80000100800 */
[----:B------:R-:W4:Y:S04]  /*a5600*/  LDL.LU R7, [R1+0x11f8] ;  /* 0x0011f80001077983 */ /* 0x000f280000300800 */
[----:B------:R-:W4:Y:S04]  /*a5610*/  LDL.LU R13, [R1+0x11b4] ;  /* 0x0011b400010d7983 */ /* 0x000f280000300800 */
[----:B------:R1:W-:Y:S04]  /*a5620*/  LDGSTS.E [R183+0x1000], [R2.64], P0 ;  /* 0x0100000002b77fae */ /* 0x0003e80008121848 */
[----:B------:R-:W4:Y:S01]  /*a5630*/  LDL.LU R12, [R1+0x11f4] ;  /* 0x0011f400010c7983 */ /* 0x000f220000300800 */
[----:B-1----:R-:W-:-:S02]  /*a5640*/  IMAD.MOV.U32 R2, RZ, RZ, R185 ;  /* 0x000000ffff027224 */ /* 0x002fc400078e00b9 */
[----:B------:R-:W-:-:S05]  /*a5650*/  IMAD.MOV.U32 R3, RZ, RZ, R186 ;  /* 0x000000ffff037224 */ /* 0x000fca00078e00ba */
[----:B------:R1:W-:Y:S02]  /*a5660*/  LDGSTS.E [R183+0x2000], [R2.64], P0 ;  /* 0x0200000002b77fae */ /* 0x0003e40008121848 */
[----:B-1----:R-:W-:Y:S02]  /*a5670*/  IMAD.MOV.U32 R2, RZ, RZ, R182 ;  /* 0x000000ffff027224 */ /* 0x002fe400078e00b6 */
[----:B------:R-:W-:-:S05]  /*a5680*/  IMAD.MOV.U32 R3, RZ, RZ, R184 ;  /* 0x000000ffff037224 */ /* 0x000fca00078e00b8 */
[----:B------:R1:W-:Y:S01]  /*a5690*/  LDGSTS.E [R183+0x3000], [R2.64], P0 ;  /* 0x0300000002b77fae */ /* 0x0003e20008121848 */
[----:B------:R-:W-:Y:S01]  /*a56a0*/  IADD3 R8, P1, R8, UR7, RZ ;  /* 0x0000000708087c10 */ /* 0x000fe2000ff3e0ff */
[----:B-1----:R-:W-:Y:S02]  /*a56b0*/  IMAD.MOV.U32 R2, RZ, RZ, R180 ;  /* 0x000000ffff027224 */ /* 0x002fe400078e00b4 */
[----:B------:R-:W-:-:S05]  /*a56c0*/  IMAD.MOV.U32 R3, RZ, RZ, R181 ;  /* 0x000000ffff037224 */ /* 0x000fca00078e00b5 */
[----:B------:R1:W-:Y:S01]  /*a56d0*/  LDGSTS.E [R183+0x4000], [R2.64], P0 ;  /* 0x0400000002b77fae */ /* 0x0003e20008121848 */
[----:B------:R-:W-:Y:S01]  /*a56e0*/  IADD3 R0, P2, R0, UR7, RZ ;  /* 0x0000000700007c10 */ /* 0x000fe2000ff5e0ff */
[----:B-1----:R-:W-:Y:S02]  /*a56f0*/  IMAD.MOV.U32 R2, RZ, RZ, R178 ;  /* 0x000000ffff027224 */ /* 0x002fe400078e00b2 */
[----:B------:R-:W-:-:S05]  /*a5700*/  IMAD.MOV.U32 R3, RZ, RZ, R179 ;  /* 0x000000ffff037224 */ /* 0x000fca00078e00b3 */
[----:B------:R1:W-:Y:S04]  /*a5710*/  LDGSTS.E [R183+0x5000], [R2.64], P0 ;  /* 0x0500000002b77fae */ /* 0x0003e80008121848 */
[----:B------:R2:W-:Y:S01]  /*a5720*/  STL [R1+0x10b8], R8 ;  /* 0x0010b80801007387 */ /* 0x0005e20000100800 */
[----:B-1----:R-:W-:Y:S02]  /*a5730*/  IMAD.MOV.U32 R2, RZ, RZ, R176 ;  /* 0x000000ffff027224 */ /* 0x002fe400078e00b0 */
[----:B------:R-:W-:-:S05]  /*a5740*/  IMAD.MOV.U32 R3, RZ, RZ, R177 ;  /* 0x000000ffff037224 */ /* 0x000fca00078e00b1 */
[----:B------:R1:W-:Y:S02]  /*a5750*/  LDGSTS.E [R183+0x6000], [R2.64], P0 ;  /* 0x0600000002b77fae */ /* 0x0003e40008121848 */
[----:B-1----:R-:W-:Y:S01]  /*a5760*/  IMAD.MOV.U32 R2, RZ, RZ, R8 ;  /* 0x000000ffff027224 */ /* 0x002fe200078e0008 */
[----:B--2---:R-:W-:-:S05]  /*a5770*/  IADD3.X R14, R14, UR6, RZ, P1, !PT ;  /* 0x000000060e0e7c10 */ /* 0x004fca0008ffe4ff */
[----:B------:R1:W-:Y:S01]  /*a5780*/  STL [R1+0x10b4], R14 ;  /* 0x0010b40e01007387 */ /* 0x0003e20000100800 */
[----:B---3--:R-:W-:-:S03]  /*a5790*/  IADD3.X R5, R5, UR6, RZ, P2, !PT ;  /* 0x0000000605057c10 */ /* 0x008fc600097fe4ff */
[----:B------:R2:W-:Y:S01]  /*a57a0*/  STL [R1+0x10f8], R0 ;  /* 0x0010f80001007387 */ /* 0x0005e20000100800 */
[----:B------:R-:W-:-:S03]  /*a57b0*/  IMAD.MOV.U32 R3, RZ, RZ, R14 ;  /* 0x000000ffff037224 */ /* 0x000fc600078e000e */
[----:B------:R-:W3:Y:S04]  /*a57c0*/  LDL.LU R8, [R1+0x1238] ;  /* 0x0012380001087983 */ /* 0x000ee80000300800 */
[----:B------:R2:W-:Y:S04]  /*a57d0*/  STL [R1+0x10f4], R5 ;  /* 0x0010f40501007387 */ /* 0x0005e80000100800 */
[----:B------:R-:W3:Y:S01]  /*a57e0*/  LDL.LU R15, [R1+0x1278] ;  /* 0x00127800010f7983 */ /* 0x000ee20000300800 */
[----:B----4-:R-:W-:-:S03]  /*a57f0*/  IADD3 R9, P1, R9, UR7, RZ ;  /* 0x0000000709097c10 */ /* 0x010fc6000ff3e0ff */
[----:B-1----:R-:W4:Y:S04]  /*a5800*/  LDL.LU R14, [R1+0x1234] ;  /* 0x00123400010e7983 */ /* 0x002f280000300800 */
[----:B------:R1:W-:Y:S01]  /*a5810*/  LDGSTS.E [R183+0x7000], [R2.64], P0 ;  /* 0x0700000002b77fae */ /* 0x0003e20008121848 */
[----:B------:R-:W-:-:S03]  /*a5820*/  IADD3 R4, P2, R4, UR7, RZ ;  /* 0x0000000704047c10 */ /* 0x000fc6000ff5e0ff */
[----:B------:R-:W4:Y:S01]  /*a5830*/  LDL.LU R16, [R1+0x1274] ;  /* 0x0012740001107983 */ /* 0x000f220000300800 */
[----:B------:R-:W-:Y:S01]  /*a5840*/  IADD3.X R10, R10, UR6, RZ, P1, !PT ;  /* 0x000000060a0a7c10 */ /* 0x000fe20008ffe4ff */
[----:B-1----:R-:W-:Y:S02]  /*a5850*/  IMAD.MOV.U32 R2, RZ, RZ, R0 ;  /* 0x000000ffff027224 */ /* 0x002fe400078e0000 */
[----:B------:R-:W-:Y:S01]  /*a5860*/  IMAD.MOV.U32 R3, RZ, RZ, R5 ;  /* 0x000000ffff037224 */ /* 0x000fe200078e0005 */
[----:B--2---:R-:W2:Y:S01]  /*a5870*/  LDL.LU R0, [R1+0x12b8] ;  /* 0x0012b80001007983 */ /* 0x004ea20000300800 */
[----:B------:R-:W-:-:S03]  /*a5880*/  IADD3.X R6, R6, UR6, RZ, P2, !PT ;  /* 0x0000000606067c10 */ /* 0x000fc600097fe4ff */
[----:B------:R-:W2:Y:S04]  /*a5890*/  LDL.LU R5, [R1+0x12f8] ;  /* 0x0012f80001057983 */ /* 0x000ea80000300800 */
[----:B------:R1:W-:Y:S04]  /*a58a0*/  STL [R1+0x1138], R9 ;  /* 0x0011380901007387 */ /* 0x0003e80000100800 */
[----:B------:R1:W-:Y:S04]  /*a58b0*/  LDGSTS.E [R183+0x8000], [R2.64], P0 ;  /* 0x0800000002b77fae */ /* 0x0003e80008121848 */
[----:B------:R1:W-:Y:S04]  /*a58c0*/  STL [R1+0x1134], R10 ;  /* 0x0011340a01007387 */ /* 0x0003e80000100800 */
[----:B------:R1:W-:Y:S02]  /*a58d0*/  STL [R1+0x1178], R4 ;  /* 0x0011780401007387 */ /* 0x0003e40000100800 */
[----:B-1----:R-:W-:-:S02]  /*a58e0*/  IMAD.MOV.U32 R2, RZ, RZ, R9 ;  /* 0x000000ffff027224 */ /* 0x002fc400078e0009 */
[----:B------:R-:W2:Y:S01]  /*a58f0*/  LDL.LU R9, [R1+0x12b4] ;  /* 0x0012b40001097983 */ /* 0x000ea20000300800 */
[----:B------:R-:W-:-:S03]  /*a5900*/  IMAD.MOV.U32 R3, RZ, RZ, R10 ;  /* 0x000000ffff037224 */ /* 0x000fc600078e000a */
[----:B------:R1:W-:Y:S04]  /*a5910*/  STL [R1+0x1174], R6 ;  /* 0x0011740601007387 */ /* 0x0003e80000100800 */
[----:B------:R-:W2:Y:S01]  /*a5920*/  LDL.LU R10, [R1+0x12f4] ;  /* 0x0012f400010a7983 */ /* 0x000ea20000300800 */
[----:B------:R-:W-:-:S03]  /*a5930*/  IADD3 R11, P1, R11, UR7, RZ ;  /* 0x000000070b0b7c10 */ /* 0x000fc6000ff3e0ff */
[----:B------:R1:W-:Y:S01]  /*a5940*/  LDGSTS.E [R183+0x9000], [R2.64], P0 ;  /* 0x0900000002b77fae */ /* 0x0003e20008121848 */
[----:B------:R-:W-:Y:S02]  /*a5950*/  IADD3.X R13, R13, UR6, RZ, P1, !PT ;  /* 0x000000060d0d7c10 */ /* 0x000fe40008ffe4ff */
[----:B------:R-:W-:Y:S01]  /*a5960*/  IADD3 R7, P2, R7, UR7, RZ ;  /* 0x0000000707077c10 */ /* 0x000fe2000ff5e0ff */
[----:B-1----:R-:W-:Y:S02]  /*a5970*/  IMAD.MOV.U32 R2, RZ, RZ, R4 ;  /* 0x000000ffff027224 */ /* 0x002fe400078e0004 */
[----:B------:R-:W-:Y:S01]  /*a5980*/  IMAD.MOV.U32 R3, RZ, RZ, R6 ;  /* 0x000000ffff037224 */ /* 0x000fe200078e0006 */
[----:B------:R-:W2:Y:S01]  /*a5990*/  LDL.LU R4, [R1+0x1338] ;  /* 0x0013380001047983 */ /* 0x000ea20000300800 */
[----:B------:R-:W-:-:S03]  /*a59a0*/  IADD3.X R12, R12, UR6, RZ, P2, !PT ;  /* 0x000000060c0c7c10 */ /* 0x000fc600097fe4ff */
[----:B------:R-:W2:Y:S04]  /*a59b0*/  LDL.LU R6, [R1+0x1378] ;  /* 0x0013780001067983 */ /* 0x000ea80000300800 */
[----:B------:R1:W-:Y:S04]  /*a59c0*/  STL [R1+0x11b8], R11 ;  /* 0x0011b80b01007387 */ /* 0x0003e80000100800 */
[----:B------:R1:W-:Y:S04]  /*a59d0*/  LDGSTS.E [R183+0xa000], [R2.64], P0 ;  /* 0x0a00000002b77fae */ /* 0x0003e80008121848 */
[----:B------:R1:W-:Y:S04]  /*a59e0*/  STL [R1+0x11b4], R13 ;  /* 0x0011b40d01007387 */ /* 0x0003e80000100800 */
[----:B------:R-:W-:Y:S01]  /*a59f0*/  STL [R1+0x11f8], R7 ;  /* 0x0011f80701007387 */ /* 0x000fe20000100800 */
[----:B-1----:R-:W-:-:S03]  /*a5a00*/  IMAD.MOV.U32 R2, RZ, RZ, R11 ;  /* 0x000000ffff027224 */ /* 0x002fc600078e000b */
[----:B------:R-:W2:Y:S01]  /*a5a10*/  LDL.LU R11, [R1+0x1334] ;  /* 0x00133400010b7983 */ /* 0x000ea20000300800 */
[----:B------:R-:W-:-:S03]  /*a5a20*/  IMAD.MOV.U32 R3, RZ, RZ, R13 ;  /* 0x000000ffff037224 */ /* 0x000fc600078e000d */
[----:B------:R1:W-:Y:S04]  /*a5a30*/  STL [R1+0x11f4], R12 ;  /* 0x0011f40c01007387 */ /* 0x0003e80000100800 */
[----:B------:R-:W2:Y:S04]  /*a5a40*/  LDL.LU R13, [R1+0x1374] ;  /* 0x00137400010d7983 */ /* 0x000ea80000300800 */
[----:B------:R1:W-:Y:S02]  /*a5a50*/  LDGSTS.E [R183+0xb000], [R2.64], P0 ;  /* 0x0b00000002b77fae */ /* 0x0003e40008121848 */
[----:B-1----:R-:W-:-:S02]  /*a5a60*/  IMAD.MOV.U32 R2, RZ, RZ, R7 ;  /* 0x000000ffff027224 */ /* 0x002fc400078e0007 */
[----:B------:R-:W-:Y:S02]  /*a5a70*/  IMAD.MOV.U32 R3, RZ, RZ, R12 ;  /* 0x000000ffff037224 */ /* 0x000fe400078e000c */
[----:B------:R-:W2:Y:S04]  /*a5a80*/  LDL.LU R12, [R1+0x13b8] ;  /* 0x0013b800010c7983 */ /* 0x000ea80000300800 */
[----:B------:R-:W2:Y:S04]  /*a5a90*/  LDL.LU R7, [R1+0x13f8] ;  /* 0x0013f80001077983 */ /* 0x000ea80000300800 */
[----:B------:R1:W-:Y:S01]  /*a5aa0*/  LDGSTS.E [R183+0xc000], [R2.64], P0 ;  /* 0x0c00000002b77fae */ /* 0x0003e20008121848 */
[----:B---3--:R-:W-:-:S05]  /*a5ab0*/  IADD3 R8, P1, R8, UR7, RZ ;  /* 0x0000000708087c10 */ /* 0x008fca000ff3e0ff */
[----:B------:R-:W-:Y:S01]  /*a5ac0*/  STL [R1+0x1238], R8 ;  /* 0x0012380801007387 */ /* 0x000fe20000100800 */
[----:B------:R-:W-:Y:S02]  /*a5ad0*/  IADD3 R15, P2, R15, UR7, RZ ;  /* 0x000000070f0f7c10 */ /* 0x000fe4000ff5e0ff */
[----:B----4-:R-:W-:Y:S01]  /*a5ae0*/  IADD3.X R14, R14, UR6, RZ, P1, !PT ;  /* 0x000000060e0e7c10 */ /* 0x010fe20008ffe4ff */
[----:B-1----:R-:W-:-:S04]  /*a5af0*/  IMAD.MOV.U32 R2, RZ, RZ, R8 ;  /* 0x000000ffff027224 */ /* 0x002fc800078e0008 */
[----:B------:R-:W-:Y:S01]  /*a5b00*/  IMAD.MOV.U32 R3, RZ, RZ, R14 ;  /* 0x000000ffff037224 */ /* 0x000fe200078e000e */
[----:B------:R1:W-:Y:S01]  /*a5b10*/  STL [R1+0x1234], R14 ;  /* 0x0012340e01007387 */ /* 0x0003e20000100800 */
[----:B------:R-:W-:-:S03]  /*a5b20*/  IADD3.X R16, R16, UR6, RZ, P2, !PT ;  /* 0x0000000610107c10 */ /* 0x000fc600097fe4ff */
[----:B------:R-:W-:Y:S04]  /*a5b30*/  STL [R1+0x1278], R15 ;  /* 0x0012780f01007387 */ /* 0x000fe80000100800 */
[----:B------:R3:W-:Y:S04]  /*a5b40*/  LDGSTS.E [R183+0xd000], [R2.64], P0 ;  /* 0x0d00000002b77fae */ /* 0x0007e80008121848 */
[----:B-1----:R-:W4:Y:S01]  /*a5b50*/  LDL.LU R14, [R1+0x13b4] ;  /* 0x0013b400010e7983 */ /* 0x002f220000300800 */
[----:B--2---:R-:W-:-:S03]  /*a5b60*/  IADD3 R0, P1, R0, UR7, RZ ;  /* 0x0000000700007c10 */ /* 0x004fc6000ff3e0ff */
[----:B------:R-:W-:Y:S01]  /*a5b70*/  STL [R1+0x1274], R16 ;  /* 0x0012741001007387 */ /* 0x000fe20000100800 */
[----:B------:R-:W-:Y:S01]  /*a5b80*/  IADD3 R5, P2, R5, UR7, RZ ;  /* 0x0000000705057c10 */ /* 0x000fe2000ff5e0ff */
[----:B---3--:R-:W-:Y:S02]  /*a5b90*/  IMAD.MOV.U32 R2, RZ, RZ, R15 ;  /* 0x000000ffff027224 */ /* 0x008fe400078e000f */
[----:B------:R-:W2:Y:S01]  /*a5ba0*/  LDL.LU R8, [R1+0x13f4] ;  /* 0x0013f40001087983 */ /* 0x000ea20000300800 */
[----:B------:R-:W-:-:S03]  /*a5bb0*/  IMAD.MOV.U32 R3, RZ, RZ, R16 ;  /* 0x000000ffff037224 */ /* 0x000fc600078e0010 */
[----:B------:R-:W-:Y:S04]  /*a5bc0*/  STL [R1+0x12b8], R0 ;  /* 0x0012b80001007387 */ /* 0x000fe80000100800 */
[----:B------:R1:W-:Y:S01]  /*a5bd0*/  LDGSTS.E [R183+0xe000], [R2.64], P0 ;  /* 0x0e00000002b77fae */ /* 0x0003e20008121848 */
[----:B------:R-:W-:Y:S01]  /*a5be0*/  IADD3.X R9, R9, UR6, RZ, P1, !PT ;  /* 0x0000000609097c10 */ /* 0x000fe20008ffe4ff */
[----:B-1----:R-:W-:-:S04]  /*a5bf0*/  IMAD.MOV.U32 R2, RZ, RZ, R0 ;  /* 0x000000ffff027224 */ /* 0x002fc800078e0000 */
[----:B------:R-:W-:Y:S01]  /*a5c00*/  IMAD.MOV.U32 R3, RZ, RZ, R9 ;  /* 0x000000ffff037224 */ /* 0x000fe200078e0009 */
[----:B------:R1:W-:Y:S01]  /*a5c10*/  STL [R1+0x12b4], R9 ;  /* 0x0012b40901007387 */ /* 0x0003e20000100800 */
[----:B------:R-:W-:-:S03]  /*a5c20*/  IADD3.X R10, R10, UR6, RZ, P2, !PT ;  /* 0x000000060a0a7c10 */ /* 0x000fc600097fe4ff */
[----:B------:R-:W-:Y:S04]  /*a5c30*/  STL [R1+0x12f8], R5 ;  /* 0x0012f80501007387 */ /* 0x000fe80000100800 */
[----:B------:R3:W-:Y:S04]  /*a5c40*/  LDGSTS.E [R183+0xf000], [R2.64], P0 ;  /* 0x0f00000002b77fae */ /* 0x0007e80008121848 */
[----:B-1----:R-:W2:Y:S04]  /*a5c50*/  LDL.LU R9, [R1+0x1438] ;  /* 0x0014380001097983 */ /* 0x002ea80000300800 */
[----:B------:R1:W-:Y:S04]  /*a5c60*/  STL [R1+0x12f4], R10 ;  /* 0x0012f40a01007387 */ /* 0x0003e80000100800 */
[----:B------:R-:W2:Y:S01]  /*a5c70*/  LDL.LU R0, [R1+0x1478] ;  /* 0x0014780001007983 */ /* 0x000ea20000300800 */
[----:B---3--:R-:W-:-:S03]  /*a5c80*/  IMAD.MOV.U32 R3, RZ, RZ, R10 ;  /* 0x000000ffff037224 */ /* 0x008fc600078e000a */
[----:B-1----:R-:W3:Y:S01]  /*a5c90*/  LDL.LU R10, [R1+0x1434] ;  /* 0x00143400010a7983 */ /* 0x002ee20000300800 */
[----:B------:R-:W-:-:S03]  /*a5ca0*/  IMAD.MOV.U32 R2, RZ, RZ, R5 ;  /* 0x000000ffff027224 */ /* 0x000fc600078e0005 */
[----:B------:R-:W3:Y:S01]  /*a5cb0*/  LDL.LU R5, [R1+0x1474] ;  /* 0x0014740001057983 */ /* 0x000ee20000300800 */
[----:B------:R-:W-:Y:S02]  /*a5cc0*/  IADD3 R4, P1, R4, UR7, RZ ;  /* 0x0000000704047c10 */ /* 0x000fe4000ff3e0ff */
[----:B------:R-:W-:Y:S01]  /*a5cd0*/  IADD3 R6, P2, R6, UR7, RZ ;  /* 0x0000000706067c10 */ /* 0x000fe2000ff5e0ff */
[----:B------:R1:W-:Y:S04]  /*a5ce0*/  LDGSTS.E [R183+0x10000], [R2.64], P0 ;  /* 0x1000000002b77fae */ /* 0x0003e80008121848 */
[----:B------:R1:W-:Y:S01]  /*a5cf0*/  STL [R1+0x1338], R4 ;  /* 0x0013380401007387 */ /* 0x0003e20000100800 */
[----:B------:R-:W-:Y:S01]  /*a5d00*/  IADD3.X R11, R11, UR6, RZ, P1, !PT ;  /* 0x000000060b0b7c10 */ /* 0x000fe20008ffe4ff */
[----:B-1----:R-:W-:-:S04]  /*a5d10*/  IMAD.MOV.U32 R2, RZ, RZ, R4 ;  /* 0x000000ffff027224 */ /* 0x002fc800078e0004 */
[----:B------:R-:W-:Y:S01]  /*a5d20*/  IMAD.MOV.U32 R3, RZ, RZ, R11 ;  /* 0x000000ffff037224 */ /* 0x000fe200078e000b */
[----:B------:R1:W-:Y:S01]  /*a5d30*/  STL [R1+0x1334], R11 ;  /* 0x0013340b01007387 */ /* 0x0003e20000100800 */
[----:B------:R-:W-:-:S03]  /*a5d40*/  IADD3.X R13, R13, UR6, RZ, P2, !PT ;  /* 0x000000060d0d7c10 */ /* 0x000fc600097fe4ff */
[----:B------:R1:W-:Y:S04]  /*a5d50*/  STL [R1+0x1378], R6 ;  /* 0x0013780601007387 */ /* 0x0003e80000100800 */
[----:B------:R-:W3:Y:S04]  /*a5d60*/  LDL.LU R4, [R1+0x14b8] ;  /* 0x0014b80001047983 */ /* 0x000ee80000300800 */
[----:B------:R1:W-:Y:S04]  /*a5d70*/  STL [R1+0x1374], R13 ;  /* 0x0013740d01007387 */ /* 0x0003e80000100800 */
[----:B------:R1:W-:Y:S04]  /*a5d80*/  LDGSTS.E [R183+0x11000], [R2.64], P0 ;  /* 0x1100000002b77fae */ /* 0x0003e80008121848 */
[----:B-1----:R-:W3:Y:S01]  /*a5d90*/  LDL.LU R11, [R1+0x14f8] ;  /* 0x0014f800010b7983 */ /* 0x002ee20000300800 */
[----:B------:R-:W-:-:S03]  /*a5da0*/  IMAD.MOV.U32 R2, RZ, RZ, R6 ;  /* 0x000000ffff027224 */ /* 0x000fc600078e0006 */
[----:B------:R-:W3:Y:S01]  /*a5db0*/  LDL.LU R6, [R1+0x14b4] ;  /* 0x0014b40001067983 */ /* 0x000ee20000300800 */
[----:B------:R-:W-:-:S03]  /*a5dc0*/  IMAD.MOV.U32 R3, RZ, RZ, R13 ;  /* 0x000000ffff037224 */ /* 0x000fc600078e000d */
[----:B------:R-:W3:Y:S01]  /*a5dd0*/  LDL.LU R13, [R1+0x14f4] ;  /* 0x0014f400010d7983 */ /* 0x000ee20000300800 */
[----:B------:R-:W-:Y:S02]  /*a5de0*/  IADD3 R12, P1, R12, UR7, RZ ;  /* 0x000000070c0c7c10 */ /* 0x000fe4000ff3e0ff */
[----:B------:R-:W-:Y:S01]  /*a5df0*/  IADD3 R7, P2, R7, UR7, RZ ;  /* 0x0000000707077c10 */ /* 0x000fe2000ff5e0ff */
[----:B------:R1:W-:Y:S04]  /*a5e00*/  LDGSTS.E [R183+0x12000], [R2.64], P0 ;  /* 0x1200000002b77fae */ /* 0x0003e80008121848 */
[----:B------:R2:W-:Y:S01]  /*a5e10*/  STL [R1+0x13b8], R12 ;  /* 0x0013b80c01007387 */ /* 0x0005e20000100800 */
[----:B-1----:R-:W-:Y:S01]  /*a5e20*/  IMAD.MOV.U32 R2, RZ, RZ, R12 ;  /* 0x000000ffff027224 */ /* 0x002fe200078e000c */
[----:B----4-:R-:W-:-:S05]  /*a5e30*/  IADD3.X R14, R14, UR6, RZ, P1, !PT ;  /* 0x000000060e0e7c10 */ /* 0x010fca0008ffe4ff */
[----:B------:R1:W-:Y:S01]  /*a5e40*/  STL [R1+0x13b4], R14 ;  /* 0x0013b40e01007387 */ /* 0x0003e20000100800 */
[----:B--2---:R-:W-:-:S03]  /*a5e50*/  IADD3.X R8, R8, UR6, RZ, P2, !PT ;  /* 0x0000000608087c10 */ /* 0x004fc600097fe4ff */
[----:B------:R2:W-:Y:S01]  /*a5e60*/  STL [R1+0x13f8], R7 ;  /* 0x0013f80701007387 */ /* 0x0005e20000100800 */
[----:B------:R-:W-:-:S03]  /*a5e70*/  IMAD.MOV.U32 R3, RZ, RZ, R14 ;  /* 0x000000ffff037224 */ /* 0x000fc600078e000e */
[----:B------:R-:W4:Y:S04]  /*a5e80*/  LDL.LU R12, [R1+0x1538] ;  /* 0x00153800010c7983 */ /* 0x000f280000300800 */
[----:B------:R2:W-:Y:S04]  /*a5e90*/  STL [R1+0x13f4], R8 ;  /* 0x0013f40801007387 */ /* 0x0005e80000100800 */
[----:B------:R-:W4:Y:S04]  /*a5ea0*/  LDL.LU R15, [R1+0x1578] ;  /* 0x00157800010f7983 */ /* 0x000f280000300800 */
[----:B-1----:R-:W4:Y:S04]  /*a5eb0*/  LDL.LU R14, [R1+0x1534] ;  /* 0x00153400010e7983 */ /* 0x002f280000300800 */
[----:B------:R1:W-:Y:S04]  /*a5ec0*/  LDGSTS.E [R183+0x13000], [R2.64], P0 ;  /* 0x1300000002b77fae */ /* 0x0003e80008121848 */
[----:B------:R-:W4:Y:S01]  /*a5ed0*/  LDL.LU R16, [R1+0x1574] ;  /* 0x0015740001107983 */ /* 0x000f220000300800 */
[----:B------:R-:W-:Y:S01]  /*a5ee0*/  IADD3 R9, P1, R9, UR7, RZ ;  /* 0x0000000709097c10 */ /* 0x000fe2000ff3e0ff */
[----:B-1----:R-:W-:-:S02]  /*a5ef0*/  IMAD.MOV.U32 R2, RZ, RZ, R7 ;  /* 0x000000ffff027224 */ /* 0x002fc400078e0007 */
[----:B------:R-:W-:Y:S01]  /*a5f00*/  IMAD.MOV.U32 R3, RZ, RZ, R8 ;  /* 0x000000ffff037224 */ /* 0x000fe200078e0008 */
[----:B--2---:R-:W2:Y:S01]  /*a5f10*/  LDL.LU R7, [R1+0x15b8] ;  /* 0x0015b80001077983 */ /* 0x004ea20000300800 */
[----:B------:R-:W-:-:S03]  /*a5f20*/  IADD3 R0, P2, R0, UR7, RZ ;  /* 0x0000000700007c10 */ /* 0x000fc6000ff5e0ff */
[----:B------:R-:W2:Y:S01]  /*a5f30*/  LDL.LU R8, [R1+0x15f8] ;  /* 0x0015f80001087983 */ /* 0x000ea20000300800 */
[----:B---3--:R-:W-:-:S03]  /*a5f40*/  IADD3.X R10, R10, UR6, RZ, P1, !PT ;  /* 0x000000060a0a7c10 */ /* 0x008fc60008ffe4ff */
[----:B------:R1:W-:Y:S01]  /*a5f50*/  STL [R1+0x1438], R9 ;  /* 0x0014380901007387 */ /* 0x0003e20000100800 */
[----:B------:R-:W-:-:S03]  /*a5f60*/  IADD3.X R5, R5, UR6, RZ, P2, !PT ;  /* 0x0000000605057c10 */ /* 0x000fc600097fe4ff */
[----:B------:R3:W-:Y:S04]  /*a5f70*/  LDGSTS.E [R183+0x14000], [R2.64], P0 ;  /* 0x1400000002b77fae */ /* 0x0007e80008121848 */
[----:B------:R1:W-:Y:S04]  /*a5f80*/  STL [R1+0x1434], R10 ;  /* 0x0014340a01007387 */ /* 0x0003e80000100800 */
[----:B------:R-:W-:Y:S01]  /*a5f90*/  STL [R1+0x1478], R0 ;  /* 0x0014780001007387 */ /* 0x000fe20000100800 */
[----:B---3--:R-:W-:-:S03]  /*a5fa0*/  IMAD.MOV.U32 R2, RZ, RZ, R9 ;  /* 0x000000ffff027224 */ /* 0x008fc600078e0009 */
[----:B-1----:R-:W4:Y:S01]  /*a5fb0*/  LDL.LU R9, [R1+0x15b4] ;  /* 0x0015b40001097983 */ /* 0x002f220000300800 */
[----:B------:R-:W-:-:S03]  /*a5fc0*/  IMAD.MOV.U32 R3, RZ, RZ, R10 ;  /* 0x000000ffff037224 */ /* 0x000fc600078e000a */
[----:B------:R1:W-:Y:S04]  /*a5fd0*/  STL [R1+0x1474], R5 ;  /* 0x0014740501007387 */ /* 0x0003e80000100800 */
[----:B------:R-:W4:Y:S04]  /*a5fe0*/  LDL.LU R10, [R1+0x15f4] ;  /* 0x0015f400010a7983 */ /* 0x000f280000300800 */
[----:B------:R1:W-:Y:S01]  /*a5ff0*/  LDGSTS.E [R183+0x15000], [R2.64], P0 ;  /* 0x1500000002b77fae */ /* 0x0003e20008121848 */
[----:B------:R-:W-:Y:S01]  /*a6000*/  IADD3 R4, P1, R4, UR7, RZ ;  /* 0x0000000704047c10 */ /* 0x000fe2000ff3e0ff */
[----:B-1----:R-:W-:-:S02]  /*a6010*/  IMAD.MOV.U32 R2, RZ, RZ, R0 ;  /* 0x000000ffff027224 */ /* 0x002fc400078e0000 */
[----:B------:R-:W-:Y:S01]  /*a6020*/  IMAD.MOV.U32 R3, RZ, RZ, R5 ;  /* 0x000000ffff037224 */ /* 0x000fe200078e0005 */
[----:B------:R-:W-:Y:S01]  /*a6030*/  IADD3 R11, P2, R11, UR7, RZ ;  /* 0x000000070b0b7c10 */ /* 0x000fe2000ff5e0ff */
[----:B------:R-:W4:Y:S04]  /*a6040*/  LDL.LU R5, [R1+0x1638] ;  /* 0x0016380001057983 */ /* 0x000f280000300800 */
[----:B------:R-:W4:Y:S01]  /*a6050*/  LDL.LU R0, [R1+0x1678] ;  /* 0x0016780001007983 */ /* 0x000f220000300800 */
[----:B------:R-:W-:-:S03]  /*a6060*/  IADD3.X R6, R6, UR6, RZ, P1, !PT ;  /* 0x0000000606067c10 */ /* 0x000fc60008ffe4ff */
[----:B------:R-:W-:Y:S01]  /*a6070*/  STL [R1+0x14b8], R4 ;  /* 0x0014b80401007387 */ /* 0x000fe20000100800 */
[----:B------:R-:W-:-:S03]  /*a6080*/  IADD3.X R13, R13, UR6, RZ, P2, !PT ;  /* 0x000000060d0d7c10 */ /* 0x000fc600097fe4ff */
[----:B------:R1:W-:Y:S04]  /*a6090*/  LDGSTS.E [R183+0x16000], [R2.64], P0 ;  /* 0x1600000002b77fae */ /* 0x0003e80008121848 */
[----:B------:R1:W-:Y:S04]  /*a60a0*/  STL [R1+0x14b4], R6 ;  /* 0x0014b40601007387 */ /* 0x0003e80000100800 */
[----:B------:R-:W-:Y:S01]  /*a60b0*/  STL [R1+0x14f8], R11 ;  /* 0x0014f80b01007387 */ /* 0x000fe20000100800 */
[----:B-1----:R-:W-:-:S03]  /*a60c0*/  IMAD.MOV.U32 R3, RZ, RZ, R6 ;  /* 0x000000ffff037224 */ /* 0x002fc600078e0006 */
[----:B------:R-:W4:Y:S01]  /*a60d0*/  LDL.LU R6, [R1+0x1634] ;  /* 0x0016340001067983 */ /* 0x000f220000300800 */
[----:B------:R-:W-:-:S03]  /*a60e0*/  IMAD.MOV.U32 R2, RZ, RZ, R4 ;  /* 0x000000ffff027224 */ /* 0x000fc600078e0004 */
[----:B------:R1:W-:Y:S04]  /*a60f0*/  STL [R1+0x14f4], R13 ;  /* 0x0014f40d01007387 */ /* 0x0003e80000100800 */
[----:B------:R-:W4:Y:S04]  /*a6100*/  LDL.LU R4, [R1+0x1674] ;  /* 0x0016740001047983 */ /* 0x000f280000300800 */
[----:B------:R1:W-:Y:S02]  /*a6110*/  LDGSTS.E [R183+0x17000], [R2.64], P0 ;  /* 0x1700000002b77fae */ /* 0x0003e40008121848 */
[----:B-1----:R-:W-:-:S02]  /*a6120*/  IMAD.MOV.U32 R2, RZ, RZ, R11 ;  /* 0x000000ffff027224 */ /* 0x002fc400078e000b */
[----:B------:R-:W-:Y:S02]  /*a6130*/  IMAD.MOV.U32 R3, RZ, RZ, R13 ;  /* 0x000000ffff037224 */ /* 0x000fe400078e000d */
[----:B------:R-:W4:Y:S04]  /*a6140*/  LDL.LU R13, [R1+0x16b8] ;  /* 0x0016b800010d7983 */ /* 0x000f280000300800 */
[----:B------:R1:W-:Y:S04]  /*a6150*/  LDGSTS.E [R183+0x18000], [R2.64], P0 ;  /* 0x1800000002b77fae */ /* 0x0003e80008121848 */
[----:B------:R-:W4:Y:S02]  /*a6160*/  LDL.LU R11, [R1+0x16f8] ;  /* 0x0016f800010b7983 */ /* 0x000f240000300800 */
[----:B----4-:R-:W-:-:S05]  /*a6170*/  IADD3 R12, P1, R12, UR7, RZ ;  /* 0x000000070c0c7c10 */ /* 0x010fca000ff3e0ff */
[----:B-1----:R-:W-:Y:S01]  /*a6180*/  IMAD.MOV.U32 R2, RZ, RZ, R12 ;  /* 0x000000ffff027224 */ /* 0x002fe200078e000c */
[----:B------:R-:W-:Y:S02]  /*a6190*/  IADD3 R15, P2, R15, UR7, RZ ;  /* 0x000000070f0f7c10 */ /* 0x000fe4000ff5e0ff */
[----:B------:R-:W-:Y:S01]  /*a61a0*/  IADD3.X R14, R14, UR6, RZ, P1, !PT ;  /* 0x000000060e0e7c10 */ /* 0x000fe20008ffe4ff */
[----:B------:R-:W-:Y:S04]  /*a61b0*/  STL [R1+0x1538], R12 ;  /* 0x0015380c01007387 */ /* 0x000fe80000100800 */
[----:B------:R-:W-:Y:S01]  /*a61c0*/  IMAD.MOV.U32 R3, RZ, RZ, R14 ;  /* 0x000000ffff037224 */ /* 0x000fe200078e000e */
[----:B------:R-:W-:Y:S01]  /*a61d0*/  IADD3.X R16, R16, UR6, RZ, P2, !PT ;  /* 0x0000000610107c10 */ /* 0x000fe200097fe4ff */
[----:B------:R1:W-:Y:S04]  /*a61e0*/  STL [R1+0x1534], R14 ;  /* 0x0015340e01007387 */ /* 0x0003e80000100800 */
[----:B------:R-:W-:Y:S04]  /*a61f0*/  STL [R1+0x1578], R15 ;  /* 0x0015780f01007387 */ /* 0x000fe80000100800 */
[----:B------:R4:W-:Y:S04]  /*a6200*/  LDGSTS.E [R183+0x19000], [R2.64], P0 ;  /* 0x1900000002b77fae */ /* 0x0009e80008121848 */
[----:B-1----:R-:W3:Y:S01]  /*a6210*/  LDL.LU R14, [R1+0x16b4] ;  /* 0x0016b400010e7983 */ /* 0x002ee20000300800 */
[----:B--2---:R-:W-:-:S03]  /*a6220*/  IADD3 R7, P1, R7, UR7, RZ ;  /* 0x0000000707077c10 */ /* 0x004fc6000ff3e0ff */
[----:B------:R-:W-:Y:S01]  /*a6230*/  STL [R1+0x1574], R16 ;  /* 0x0015741001007387 */ /* 0x000fe20000100800 */
[----:B----4-:R-:W-:-:S03]  /*a6240*/  IMAD.MOV.U32 R2, RZ, RZ, R15 ;  /* 0x000000ffff027224 */ /* 0x010fc600078e000f */
[----:B------:R-:W2:Y:S01]  /*a6250*/  LDL.LU R12, [R1+0x16f4] ;  /* 0x0016f400010c7983 */ /* 0x000ea20000300800 */
[----:B------:R-:W-:Y:S01]  /*a6260*/  IMAD.MOV.U32 R3, RZ, RZ, R16 ;  /* 0x000000ffff037224 */ /* 0x000fe200078e0010 */
[----:B------:R-:W-:Y:S02]  /*a6270*/  IADD3 R8, P2, R8, UR7, RZ ;  /* 0x0000000708087c10 */ /* 0x000fe4000ff5e0ff */
        /* <DEDUP_REMOVED lines=12> */
[----:B----4-:R-:W-:-:S02]  /*a6340*/  IMAD.MOV.U32 R3, RZ, RZ, R10 ;  /* 0x000000ffff037224 */ /* 0x010fc400078e000a */
[----:B------:R-:W-:Y:S01]  /*a6350*/  IMAD.MOV.U32 R2, RZ, RZ, R8 ;  /* 0x000000ffff027224 */ /* 0x000fe200078e0008 */
[----:B-1----:R-:W4:Y:S04]  /*a6360*/  LDL.LU R10, [R1+0x1734] ;  /* 0x00173400010a7983 */ /* 0x002f280000300800 */
[----:B------:R-:W4:Y:S01]  /*a6370*/  LDL.LU R8, [R1+0x1774] ;  /* 0x0017740001087983 */ /* 0x000f220000300800 */
[----:B------:R-:W-:Y:S02]  /*a6380*/  IADD3 R5, P1, R5, UR7, RZ ;  /* 0x0000000705057c10 */ /* 0x000fe4000ff3e0ff */
[----:B------:R-:W-:Y:S01]  /*a6390*/  IADD3 R0, P2, R0, UR7, RZ ;  /* 0x0000000700007c10 */ /* 0x000fe2000ff5e0ff */
[----:B------:R1:W-:Y:S04]  /*a63a0*/  LDGSTS.E [R183+0x1c000], [R2.64], P0 ;  /* 0x1c00000002b77fae */ /* 0x0003e80008121848 */
[----:B------:R-:W-:Y:S01]  /*a63b0*/  STL [R1+0x1638], R5 ;  /* 0x0016380501007387 */ /* 0x000fe20000100800 */
[----:B-1----:R-:W-:Y:S01]  /*a63c0*/  IMAD.MOV.U32 R2, RZ, RZ, R5 ;  /* 0x000000ffff027224 */ /* 0x002fe200078e0005 */
[----:B------:R-:W-:-:S05]  /*a63d0*/  IADD3.X R6, R6, UR6, RZ, P1, !PT ;  /* 0x0000000606067c10 */ /* 0x000fca0008ffe4ff */
[----:B------:R-:W-:Y:S01]  /*a63e0*/  IMAD.MOV.U32 R3, RZ, RZ, R6 ;  /* 0x000000ffff037224 */ /* 0x000fe200078e0006 */
[----:B------:R-:W-:Y:S01]  /*a63f0*/  IADD3.X R4, R4, UR6, RZ, P2, !PT ;  /* 0x0000000604047c10 */ /* 0x000fe200097fe4ff */
[----:B------:R1:W-:Y:S04]  /*a6400*/  STL [R1+0x1634], R6 ;  /* 0x0016340601007387 */ /* 0x0003e80000100800 */
[----:B------:R-:W-:Y:S04]  /*a6410*/  STL [R1+0x1678], R0 ;  /* 0x0016780001007387 */ /* 0x000fe80000100800 */
[----:B------:R1:W-:Y:S04]  /*a6420*/  STL [R1+0x1674], R4 ;  /* 0x0016740401007387 */ /* 0x0003e80000100800 */
[----:B------:R1:W-:Y:S04]  /*a6430*/  LDGSTS.E [R183+0x1d000], [R2.64], P0 ;  /* 0x1d00000002b77fae */ /* 0x0003e80008121848 */
[----:B-1----:R-:W4:Y:S04]  /*a6440*/  LDL.LU R6, [R1+0x17b4] ;  /* 0x0017b40001067983 */ /* 0x002f280000300800 */
[----:B------:R-:W4:Y:S01]  /*a6450*/  LDL.LU R5, [R1+0x17b8] ;  /* 0x0017b80001057983 */ /* 0x000f220000300800 */
[----:B------:R-:W-:-:S02]  /*a6460*/  IMAD.MOV.U32 R3, RZ, RZ, R4 ;  /* 0x000000ffff037224 */ /* 0x000fc400078e0004 */
[----:B------:R-:W-:Y:S01]  /*a6470*/  IMAD.MOV.U32 R2, RZ, RZ, R0 ;  /* 0x000000ffff027224 */ /* 0x000fe200078e0000 */
[----:B------:R-:W4:Y:S04]  /*a6480*/  LDL.LU R4, [R1+0x17f4] ;  /* 0x0017f40001047983 */ /* 0x000f280000300800 */
[----:B------:R-:W4:Y:S01]  /*a6490*/  LDL.LU R0, [R1+0x17f8] ;  /* 0x0017f80001007983 */ /* 0x000f220000300800 */
[----:B------:R-:W-:Y:S02]  /*a64a0*/  IADD3 R13, P1, R13, UR7, RZ ;  /* 0x000000070d0d7c10 */ /* 0x000fe4000ff3e0ff */
[----:B------:R-:W-:Y:S01]  /*a64b0*/  IADD3 R11, P2, R11, UR7, RZ ;  /* 0x000000070b0b7c10 */ /* 0x000fe2000ff5e0ff */
[----:B------:R1:W-:Y:S04]  /*a64c0*/  LDGSTS.E [R183+0x1e000], [R2.64], P0 ;  /* 0x1e00000002b77fae */ /* 0x0003e80008121848 */
[----:B------:R2:W-:Y:S01]  /*a64d0*/  STL [R1+0x16b8], R13 ;  /* 0x0016b80d01007387 */ /* 0x0005e20000100800 */
[----:B-1----:R-:W-:Y:S01]  /*a64e0*/  IMAD.MOV.U32 R2, RZ, RZ, R13 ;  /* 0x000000ffff027224 */ /* 0x002fe200078e000d */
[----:B---3--:R-:W-:-:S05]  /*a64f0*/  IADD3.X R14, R14, UR6, RZ, P1, !PT ;  /* 0x000000060e0e7c10 */ /* 0x008fca0008ffe4ff */
[----:B------:R-:W-:Y:S01]  /*a6500*/  STL [R1+0x16b4], R14 ;  /* 0x0016b40e01007387 */ /* 0x000fe20000100800 */
[----:B--2---:R-:W-:-:S03]  /*a6510*/  IADD3.X R12, R12, UR6, RZ, P2, !PT ;  /* 0x000000060c0c7c10 */ /* 0x004fc600097fe4ff */
[----:B------:R1:W-:Y:S01]  /*a6520*/  STL [R1+0x16f8], R11 ;  /* 0x0016f80b01007387 */ /* 0x0003e20000100800 */
[----:B------:R-:W-:-:S03]  /*a6530*/  IMAD.MOV.U32 R3, RZ, RZ, R14 ;  /* 0x000000ffff037224 */ /* 0x000fc600078e000e */
[----:B------:R2:W-:Y:S04]  /*a6540*/  STL [R1+0x16f4], R12 ;  /* 0x0016f40c01007387 */ /* 0x0005e80000100800 */
[----:B------:R-:W3:Y:S04]  /*a6550*/  LDL.LU R18, [R1+0x1834] ;  /* 0x0018340001127983 */ /* 0x000ee80000300800 */
[----:B------:R-:W3:Y:S04]  /*a6560*/  LDL.LU R17, [R1+0x1838] ;  /* 0x0018380001117983 */ /* 0x000ee80000300800 */
[----:B------:R-:W3:Y:S04]  /*a6570*/  LDL.LU R16, [R1+0x1874] ;  /* 0x0018740001107983 */ /* 0x000ee80000300800 */
[----:B------:R-:W3:Y:S04]  /*a6580*/  LDL.LU R15, [R1+0x1878] ;  /* 0x00187800010f7983 */ /* 0x000ee80000300800 */
[----:B------:R1:W-:Y:S04]  /*a6590*/  LDGSTS.E [R183+0x1f000], [R2.64], P0 ;  /* 0x1f00000002b77fae */ /* 0x0003e80008121848 */
[----:B------:R-:W3:Y:S01]  /*a65a0*/  LDL.LU R13, [R1+0x18b8] ;  /* 0x0018b800010d7983 */ /* 0x000ee20000300800 */
[----:B------:R-:W-:Y:S01]  /*a65b0*/  IADD3 R9, P1, R9, UR7, RZ ;  /* 0x0000000709097c10 */ /* 0x000fe2000ff3e0ff */
[----:B-1----:R-:W-:-:S02]  /*a65c0*/  IMAD.MOV.U32 R2, RZ, RZ, R11 ;  /* 0x000000ffff027224 */ /* 0x002fc400078e000b */
[----:B------:R-:W3:Y:S01]  /*a65d0*/  LDL.LU R11, [R1+0x18f8] ;  /* 0x0018f800010b7983 */ /* 0x000ee20000300800 */
[----:B------:R-:W-:-:S03]  /*a65e0*/  IADD3 R7, P2, R7, UR7, RZ ;  /* 0x0000000707077c10 */ /* 0x000fc6000ff5e0ff */
[----:B------:R-:W-:Y:S01]  /*a65f0*/  STL [R1+0x1738], R9 ;  /* 0x0017380901007387 */ /* 0x000fe20000100800 */
[----:B----4-:R-:W-:Y:S01]  /*a6600*/  IADD3.X R10, R10, UR6, RZ, P1, !PT ;  /* 0x000000060a0a7c10 */ /* 0x010fe20008ffe4ff */
[----:B------:R-:W-:Y:S01]  /*a6610*/  IMAD.MOV.U32 R3, RZ, RZ, R12 ;  /* 0x000000ffff037224 */ /* 0x000fe200078e000c */
[----:B------:R-:W-:-:S03]  /*a6620*/  IADD3.X R8, R8, UR6, RZ, P2, !PT ;  /* 0x0000000608087c10 */ /* 0x000fc600097fe4ff */
[----:B------:R1:W-:Y:S04]  /*a6630*/  STL [R1+0x1734], R10 ;  /* 0x0017340a01007387 */ /* 0x0003e80000100800 */
[----:B------:R-:W-:Y:S04]  /*a6640*/  STL [R1+0x1778], R7 ;  /* 0x0017780701007387 */ /* 0x000fe80000100800 */
[----:B------:R-:W4:Y:S04]  /*a6650*/  LDL.LU R14, [R1+0x18b4] ;  /* 0x0018b400010e7983 */ /* 0x000f280000300800 */
[----:B------:R1:W-:Y:S04]  /*a6660*/  STL [R1+0x1774], R8 ;  /* 0x0017740801007387 */ /* 0x0003e80000100800 */
[----:B--2---:R-:W2:Y:S04]  /*a6670*/  LDL.LU R12, [R1+0x18f4] ;  /* 0x0018f400010c7983 */ /* 0x004ea80000300800 */
[----:B------:R1:W-:Y:S02]  /*a6680*/  LDGSTS.E [R183+0x20000], [R2.64], P0 ;  /* 0x2000000002b77fae */ /* 0x0003e40008121848 */
[----:B-1----:R-:W-:-:S02]  /*a6690*/  IMAD.MOV.U32 R2, RZ, RZ, R9 ;  /* 0x000000ffff027224 */ /* 0x002fc400078e0009 */
[----:B------:R-:W-:Y:S02]  /*a66a0*/  IMAD.MOV.U32 R3, RZ, RZ, R10 ;  /* 0x000000ffff037224 */ /* 0x000fe400078e000a */
[----:B------:R-:W2:Y:S04]  /*a66b0*/  LDL.LU R10, [R1+0x1934] ;  /* 0x00193400010a7983 */ /* 0x000ea80000300800 */
[----:B------:R-:W2:Y:S04]  /*a66c0*/  LDL.LU R9, [R1+0x1938] ;  /* 0x0019380001097983 */ /* 0x000ea80000300800 */
[----:B------:R1:W-:Y:S02]  /*a66d0*/  LDGSTS.E [R183+0x21000], [R2.64], P0 ;  /* 0x2100000002b77fae */ /* 0x0003e40008121848 */
[----:B-1----:R-:W-:-:S02]  /*a66e0*/  IMAD.MOV.U32 R3, RZ, RZ, R8 ;  /* 0x000000ffff037224 */ /* 0x002fc400078e0008 */
[----:B------:R-:W-:Y:S01]  /*a66f0*/  IMAD.MOV.U32 R2, RZ, RZ, R7 ;  /* 0x000000ffff027224 */ /* 0x000fe200078e0007 */
[----:B------:R-:W2:Y:S04]  /*a6700*/  LDL.LU R8, [R1+0x1974] ;  /* 0x0019740001087983 */ /* 0x000ea80000300800 */
[----:B------:R-:W2:Y:S01]  /*a6710*/  LDL.LU R7, [R1+0x1978] ;  /* 0x0019780001077983 */ /* 0x000ea20000300800 */
[----:B------:R-:W-:Y:S02]  /*a6720*/  IADD3 R5, P1, R5, UR7, RZ ;  /* 0x0000000705057c10 */ /* 0x000fe4000ff3e0ff */
[----:B------:R-:W-:Y:S01]  /*a6730*/  IADD3 R0, P2, R0, UR7, RZ ;  /* 0x0000000700007c10 */ /* 0x000fe2000ff5e0ff */
[----:B------:R1:W-:Y:S01]  /*a6740*/  LDGSTS.E [R183+0x22000], [R2.64], P0 ;  /* 0x2200000002b77fae */ /* 0x0003e20008121848 */
[----:B------:R-:W-:-:S02]  /*a6750*/  IADD3.X R6, R6, UR6, RZ, P1, !PT ;  /* 0x0000000606067c10 */ /* 0x000fc40008ffe4ff */
[----:B------:R-:W-:Y:S01]  /*a6760*/  IADD3.X R4, R4, UR6, RZ, P2, !PT ;  /* 0x0000000604047c10 */ /* 0x000fe200097fe4ff */
[----:B------:R-:W-:Y:S04]  /*a6770*/  STL [R1+0x17b8], R5 ;  /* 0x0017b80501007387 */ /* 0x000fe80000100800 */
[----:B------:R1:W-:Y:S02]  /*a6780*/  STL [R1+0x17b4], R6 ;  /* 0x0017b40601007387 */ /* 0x0003e40000100800 */
[----:B-1----:R-:W-:Y:S02]  /*a6790*/  IMAD.MOV.U32 R2, RZ, RZ, R5 ;  /* 0x000000ffff027224 */ /* 0x002fe400078e0005 */
[----:B------:R-:W-:Y:S01]  /*a67a0*/  STL [R1+0x17f8], R0 ;  /* 0x0017f80001007387 */ /* 0x000fe20000100800 */
[----:B------:R-:W-:-:S03]  /*a67b0*/  IMAD.MOV.U32 R3, RZ, RZ, R6 ;  /* 0x000000ffff037224 */ /* 0x000fc600078e0006 */
[----:B------:R1:W-:Y:S04]  /*a67c0*/  STL [R1+0x17f4], R4 ;  /* 0x0017f40401007387 */ /* 0x0003e80000100800 */
[----:B------:R-:W2:Y:S04]  /*a67d0*/  LDL.LU R6, [R1+0x198c] ;  /* 0x00198c0001067983 */ /* 0x000ea80000300800 */
[----:B------:R-:W2:Y:S04]  /*a67e0*/  LDL.LU R5, [R1+0x1990] ;  /* 0x0019900001057983 */ /* 0x000ea80000300800 */
[----:B------:R1:W-:Y:S02]  /*a67f0*/  LDGSTS.E [R183+0x23000], [R2.64], P0 ;  /* 0x2300000002b77fae */ /* 0x0003e40008121848 */
[----:B-1----:R-:W-:Y:S01]  /*a6800*/  MOV R3, R4 ;  /* 0x0000000400037202 */ /* 0x002fe20000000f00 */
[----:B------:R-:W-:Y:S01]  /*a6810*/  IMAD.MOV.U32 R2, RZ, RZ, R0 ;  /* 0x000000ffff027224 */ /* 0x000fe200078e0000 */
[----:B------:R-:W2:Y:S04]  /*a6820*/  LDL.LU R4, [R1+0x1994] ;  /* 0x0019940001047983 */ /* 0x000ea80000300800 */
[----:B------:R-:W2:Y:S04]  /*a6830*/  LDL.LU R0, [R1+0x1998] ;  /* 0x0019980001007983 */ /* 0x000ea80000300800 */
[----:B------:R1:W-:Y:S01]  /*a6840*/  LDGSTS.E [R183+0x24000], [R2.64], P0 ;  /* 0x2400000002b77fae */ /* 0x0003e20008121848 */
[----:B---3--:R-:W-:-:S04]  /*a6850*/  IADD3 R17, P1, R17, UR7, RZ ;  /* 0x0000000711117c10 */ /* 0x008fc8000ff3e0ff */
[----:B------:R-:W-:Y:S02]  /*a6860*/  IADD3.X R18, R18, UR6, RZ, P1, !PT ;  /* 0x0000000612127c10 */ /* 0x000fe40008ffe4ff */
[----:B------:R-:W-:Y:S01]  /*a6870*/  IADD3 R15, P2, R15, UR7, RZ ;  /* 0x000000070f0f7c10 */ /* 0x000fe2000ff5e0ff */
[----:B-1----:R-:W-:Y:S02]  /*a6880*/  IMAD.MOV.U32 R2, RZ, RZ, R17 ;  /* 0x000000ffff027224 */ /* 0x002fe400078e0011 */
[----:B------:R-:W-:Y:S01]  /*a6890*/  IMAD.MOV.U32 R3, RZ, RZ, R18 ;  /* 0x000000ffff037224 */ /* 0x000fe200078e0012 */
[----:B------:R-:W-:Y:S02]  /*a68a0*/  IADD3.X R16, R16, UR6, RZ, P2, !PT ;  /* 0x0000000610107c10 */ /* 0x000fe400097fe4ff */
[----:B------:R-:W-:Y:S01]  /*a68b0*/  IADD3 R13, P1, R13, UR7, RZ ;  /* 0x000000070d0d7c10 */ /* 0x000fe2000ff3e0ff */
[----:B------:R-:W-:Y:S04]  /*a68c0*/  STL [R1+0x1838], R17 ;  /* 0x0018381101007387 */ /* 0x000fe80000100800 */
[----:B------:R-:W-:Y:S04]  /*a68d0*/  STL [R1+0x1834], R18 ;  /* 0x0018341201007387 */ /* 0x000fe80000100800 */
[----:B------:R-:W-:Y:S04]  /*a68e0*/  STL [R1+0x1878], R15 ;  /* 0x0018780f01007387 */ /* 0x000fe80000100800 */
[----:B------:R1:W-:Y:S01]  /*a68f0*/  LDGSTS.E [R183+0x25000], [R2.64], P0 ;  /* 0x2500000002b77fae */ /* 0x0003e20008121848 */
[----:B------:R-:W-:-:S03]  /*a6900*/  IADD3 R11, P2, R11, UR7, RZ ;  /* 0x000000070b0b7c10 */ /* 0x000fc6000ff5e0ff */
[----:B------:R3:W-:Y:S04]  /*a6910*/  STL [R1+0x1874], R16 ;  /* 0x0018741001007387 */ /* 0x0007e80000100800 */
[----:B------:R-:W-:Y:S01]  /*a6920*/  STL [R1+0x18b8], R13 ;  /* 0x0018b80d01007387 */ /* 0x000fe20000100800 */
[----:B-1----:R-:W-:Y:S02]  /*a6930*/  IMAD.MOV.U32 R2, RZ, RZ, R15 ;  /* 0x000000ffff027224 */ /* 0x002fe400078e000f */
[----:B------:R-:W-:-:S05]  /*a6940*/  IMAD.MOV.U32 R3, RZ, RZ, R16 ;  /* 0x000000ffff037224 */ /* 0x000fca00078e0010 */
[----:B------:R1:W-:Y:S01]  /*a6950*/  LDGSTS.E [R183+0x26000], [R2.64], P0 ;  /* 0x2600000002b77fae */ /* 0x0003e20008121848 */
[----:B----4-:R-:W-:-:S05]  /*a6960*/  IADD3.X R14, R14, UR6, RZ, P1, !PT ;  /* 0x000000060e0e7c10 */ /* 0x010fca0008ffe4ff */
[----:B------:R4:W-:Y:S01]  /*a6970*/  STL [R1+0x18b4], R14 ;  /* 0x0018b40e01007387 */ /* 0x0009e20000100800 */
[----:B--2---:R-:W-:-:S03]  /*a6980*/  IADD3.X R12, R12, UR6, RZ, P2, !PT ;  /* 0x000000060c0c7c10 */ /* 0x004fc600097fe4ff */
[----:B------:R-:W-:Y:S01]  /*a6990*/  STL [R1+0x18f8], R11 ;  /* 0x0018f80b01007387 */ /* 0x000fe20000100800 */
[----:B-1----:R-:W-:-:S03]  /*a69a0*/  IMAD.MOV.U32 R2, RZ, RZ, R13 ;  /* 0x000000ffff027224 */ /* 0x002fc600078e000d */
[----:B------:R1:W-:Y:S01]  /*a69b0*/  STL [R1+0x18f4], R12 ;  /* 0x0018f40c01007387 */ /* 0x0003e20000100800 */
[----:B------:R-:W-:-:S03]  /*a69c0*/  IMAD.MOV.U32 R3, RZ, RZ, R14 ;  /* 0x000000ffff037224 */ /* 0x000fc600078e000e */
[----:B---3--:R-:W2:Y:S04]  /*a69d0*/  LDL.LU.64 R16, [R1+0xee8] ;  /* 0x000ee80001107983 */ /* 0x008ea80000300a00 */
[----:B----4-:R-:W3:Y:S04]  /*a69e0*/  LDL.LU.64 R14, [R1+0xee0] ;  /* 0x000ee000010e7983 */ /* 0x010ee80000300a00 */
[----:B------:R4:W-:Y:S01]  /*a69f0*/  LDGSTS.E [R183+0x27000], [R2.64], P0 ;  /* 0x2700000002b77fae */ /* 0x0009e20008121848 */
[----:B------:R-:W-:-:S04]  /*a6a00*/  IADD3 R9, P1, R9, UR7, RZ ;  /* 0x0000000709097c10 */ /* 0x000fc8000ff3e0ff */
[----:B------:R-:W-:Y:S01]  /*a6a10*/  IADD3.X R10, R10, UR6, RZ, P1, !PT ;  /* 0x000000060a0a7c10 */ /* 0x000fe20008ffe4ff */
[----:B------:R-:W-:Y:S01]  /*a6a20*/  STL [R1+0x1938], R9 ;  /* 0x0019380901007387 */ /* 0x000fe20000100800 */
[----:B----4-:R-:W-:Y:S02]  /*a6a30*/  IMAD.MOV.U32 R2, RZ, RZ, R11 ;  /* 0x000000ffff027224 */ /* 0x010fe400078e000b */
[----:B------:R-:W-:Y:S01]  /*a6a40*/  IMAD.MOV.U32 R3, RZ, RZ, R12 ;  /* 0x000000ffff037224 */ /* 0x000fe200078e000c */
[----:B------:R4:W-:Y:S04]  /*a6a50*/  STL [R1+0x1934], R10 ;  /* 0x0019340a01007387 */ /* 0x0009e80000100800 */
[----:B------:R1:W-:Y:S01]  /*a6a60*/  LDGSTS.E [R183+0x28000], [R2.64], P0 ;  /* 0x2800000002b77fae */ /* 0x0003e20008121848 */
[----:B------:R-:W-:-:S04]  /*a6a70*/  IADD3 R7, P2, R7, UR7, RZ ;  /* 0x0000000707077c10 */ /* 0x000fc8000ff5e0ff */
[----:B------:R-:W-:Y:S01]  /*a6a80*/  IADD3.X R8, R8, UR6, RZ, P2, !PT ;  /* 0x0000000608087c10 */ /* 0x000fe200097fe4ff */
[----:B------:R-:W-:Y:S04]  /*a6a90*/  STL [R1+0x1978], R7 ;  /* 0x0019780701007387 */ /* 0x000fe80000100800 */
[----:B-1----:R-:W3:Y:S01]  /*a6aa0*/  LDL.LU.64 R12, [R1+0xed8] ;  /* 0x000ed800010c7983 */ /* 0x002ee20000300a00 */
[----:B------:R-:W-:Y:S02]  /*a6ab0*/  IMAD.MOV.U32 R3, RZ, RZ, R10 ;  /* 0x000000ffff037224 */ /* 0x000fe400078e000a */
[----:B------:R-:W-:Y:S01]  /*a6ac0*/  IMAD.MOV.U32 R2, RZ, RZ, R9 ;  /* 0x000000ffff027224 */ /* 0x000fe200078e0009 */
[----:B------:R1:W-:Y:S04]  /*a6ad0*/  STL [R1+0x1974], R8 ;  /* 0x0019740801007387 */ /* 0x0003e80000100800 */
[----:B----4-:R-:W4:Y:S04]  /*a6ae0*/  LDL.LU.64 R10, [R1+0xed0] ;  /* 0x000ed000010a7983 */ /* 0x010f280000300a00 */
[----:B------:R1:W-:Y:S02]  /*a6af0*/  LDGSTS.E [R183+0x29000], [R2.64], P0 ;  /* 0x2900000002b77fae */ /* 0x0003e40008121848 */
[----:B-1----:R-:W-:-:S02]  /*a6b00*/  IMAD.MOV.U32 R3, RZ, RZ, R8 ;  /* 0x000000ffff037224 */ /* 0x002fc400078e0008 */
[----:B------:R-:W4:Y:S01]  /*a6b10*/  LDL.LU.64 R8, [R1+0xec8] ;  /* 0x000ec80001087983 */ /* 0x000f220000300a00 */
[----:B------:R-:W-:-:S03]  /*a6b20*/  IADD3 R5, P1, R5, UR7, RZ ;  /* 0x0000000705057c10 */ /* 0x000fc6000ff3e0ff */
[----:B------:R-:W4:Y:S01]  /*a6b30*/  LDL.LU.64 R34, [R1+0xec0] ;  /* 0x000ec00001227983 */ /* 0x000f220000300a00 */
[----:B------:R-:W-:-:S03]  /*a6b40*/  IADD3.X R6, R6, UR6, RZ, P1, !PT ;  /* 0x0000000606067c10 */ /* 0x000fc60008ffe4ff */
[----:B------:R-:W-:Y:S04]  /*a6b50*/  STL [R1+0x1990], R5 ;  /* 0x0019900501007387 */ /* 0x000fe80000100800 */
[----:B------:R1:W-:Y:S01]  /*a6b60*/  STL [R1+0x198c], R6 ;  /* 0x00198c0601007387 */ /* 0x0003e20000100800 */
[----:B------:R-:W-:-:S04]  /*a6b70*/  IADD3 R0, P2, R0, UR7, RZ ;  /* 0x0000000700007c10 */ /* 0x000fc8000ff5e0ff */
[----:B------:R-:W-:Y:S01]  /*a6b80*/  IADD3.X R4, R4, UR6, RZ, P2, !PT ;  /* 0x0000000604047c10 */ /* 0x000fe200097fe4ff */
[----:B------:R2:W-:Y:S04]  /*a6b90*/  STL [R1+0x1998], R0 ;  /* 0x0019980001007387 */ /* 0x0005e80000100800 */
[----:B------:R-:W4:Y:S04]  /*a6ba0*/  LDL.LU.64 R32, [R1+0xeb8] ;  /* 0x000eb80001207983 */ /* 0x000f280000300a00 */
[----:B------:R1:W-:Y:S04]  /*a6bb0*/  STL [R1+0x1994], R4 ;  /* 0x0019940401007387 */ /* 0x0003e80000100800 */
[----:B------:R-:W4:Y:S04]  /*a6bc0*/  LDL.LU.64 R30, [R1+0xeb0] ;  /* 0x000eb000011e7983 */ /* 0x000f280000300a00 */
[----:B------:R-:W4:Y:S04]  /*a6bd0*/  LDL.LU.64 R28, [R1+0xea8] ;  /* 0x000ea800011c7983 */ /* 0x000f280000300a00 */
[----:B------:R-:W4:Y:S01]  /*a6be0*/  LDL.LU.64 R26, [R1+0xea0] ;  /* 0x000ea000011a7983 */ /* 0x000f220000300a00 */
[----:B------:R-:W-:-:S03]  /*a6bf0*/  IMAD.MOV.U32 R2, RZ, RZ, R7 ;  /* 0x000000ffff027224 */ /* 0x000fc600078e0007 */
[----:B------:R-:W4:Y:S04]  /*a6c00*/  LDL.LU.64 R24, [R1+0xe98] ;  /* 0x000e980001187983 */ /* 0x000f280000300a00 */
[----:B------:R-:W4:Y:S04]  /*a6c10*/  LDL.LU.64 R22, [R1+0xe90] ;  /* 0x000e900001167983 */ /* 0x000f280000300a00 */
[----:B------:R1:W-:Y:S04]  /*a6c20*/  LDGSTS.E [R183+0x2a000], [R2.64], P0 ;  /* 0x2a00000002b77fae */ /* 0x0003e80008121848 */
[----:B------:R-:W4:Y:S01]  /*a6c30*/  LDL.LU.64 R20, [R1+0xe88] ;  /* 0x000e880001147983 */ /* 0x000f220000300a00 */
[----:B-1----:R-:W-:-:S02]  /*a6c40*/  IMAD.MOV.U32 R2, RZ, RZ, R5 ;  /* 0x000000ffff027224 */ /* 0x002fc400078e0005 */
[----:B------:R-:W-:Y:S02]  /*a6c50*/  IMAD.MOV.U32 R3, RZ, RZ, R6 ;  /* 0x000000ffff037224 */ /* 0x000fe400078e0006 */
[----:B------:R-:W4:Y:S04]  /*a6c60*/  LDL.LU R6, [R1+0xefc] ;  /* 0x000efc0001067983 */ /* 0x000f280000300800 */
[----:B------:R1:W-:Y:S04]  /*a6c70*/  LDGSTS.E [R183+0x2b000], [R2.64], P0 ;  /* 0x2b00000002b77fae */ /* 0x0003e80008121848 */
[----:B------:R-:W4:Y:S04]  /*a6c80*/  LDL.LU R5, [R1+0xf00] ;  /* 0x000f000001057983 */ /* 0x000f280000300800 */
[----:B------:R-:W4:Y:S01]  /*a6c90*/  LDL.LU.64 R18, [R1+0xe80] ;  /* 0x000e800001127983 */ /* 0x000f220000300a00 */
[----:B-1----:R-:W-:-:S02]  /*a6ca0*/  IMAD.MOV.U32 R2, RZ, RZ, R0 ;  /* 0x000000ffff027224 */ /* 0x002fc400078e0000 */
[----:B------:R-:W-:-:S05]  /*a6cb0*/  IMAD.MOV.U32 R3, RZ, RZ, R4 ;  /* 0x000000ffff037224 */ /* 0x000fca00078e0004 */
[----:B------:R1:W-:Y:S01]  /*a6cc0*/  LDGSTS.E [R183+0x2c000], [R2.64], P0 ;  /* 0x2c00000002b77fae */ /* 0x0003e20008121848 */
[----:B--2---:R-:W-:-:S04]  /*a6cd0*/  IADD3 R0, P1, R16, UR7, RZ ;  /* 0x0000000710007c10 */ /* 0x004fc8000ff3e0ff */
[----:B-1----:R-:W-:Y:S02]  /*a6ce0*/  IADD3.X R2, R17, UR6, RZ, P1, !PT ;  /* 0x0000000611027c10 */ /* 0x002fe40008ffe4ff */
[----:B------:R-:W2:Y:S01]  /*a6cf0*/  LDL.LU.64 R16, [R1+0xe78] ;  /* 0x000e780001107983 */ /* 0x000ea20000300a00 */
[----:B---3--:R-:W-:-:S04]  /*a6d00*/  IADD3 R182, P1, R14, UR7, RZ ;  /* 0x000000070eb67c10 */ /* 0x008fc8000ff3e0ff */
[----:B------:R-:W-:Y:S02]  /*a6d10*/  IADD3.X R3, R15, UR6, RZ, P1, !PT ;  /* 0x000000060f037c10 */ /* 0x000fe40008ffe4ff */
[----:B------:R-:W3:Y:S01]  /*a6d20*/  LDL.LU.64 R14, [R1+0xe70] ;  /* 0x000e7000010e7983 */ /* 0x000ee20000300a00 */
[----:B------:R-:W-:-:S04]  /*a6d30*/  IADD3 R181, P1, R12, UR7, RZ ;  /* 0x000000070cb57c10 */ /* 0x000fc8000ff3e0ff */
[----:B------:R-:W-:Y:S02]  /*a6d40*/  IADD3.X R176, R13, UR6, RZ, P1, !PT ;  /* 0x000000060db07c10 */ /* 0x000fe40008ffe4ff */
[----:B------:R-:W3:Y:S01]  /*a6d50*/  LDL.LU.64 R12, [R1+0xe68] ;  /* 0x000e6800010c7983 */ /* 0x000ee20000300a00 */
[----:B----4-:R-:W-:-:S04]  /*a6d60*/  IADD3 R180, P1, R10, UR7, RZ ;  /* 0x000000070ab47c10 */ /* 0x010fc8000ff3e0ff */
[----:B------:R-:W-:Y:S02]  /*a6d70*/  IADD3.X R177, R11, UR6, RZ, P1, !PT ;  /* 0x000000060bb17c10 */ /* 0x000fe40008ffe4ff */
[----:B------:R-:W4:Y:S01]  /*a6d80*/  LDL.LU.64 R10, [R1+0xe60] ;  /* 0x000e6000010a7983 */ /* 0x000f220000300a00 */
[----:B------:R-:W-:-:S04]  /*a6d90*/  IADD3 R179, P1, R8, UR7, RZ ;  /* 0x0000000708b37c10 */ /* 0x000fc8000ff3e0ff */
[----:B------:R-:W-:Y:S02]  /*a6da0*/  IADD3.X R178, R9, UR6, RZ, P1, !PT ;  /* 0x0000000609b27c10 */ /* 0x000fe40008ffe4ff */
[----:B------:R-:W4:Y:S01]  /*a6db0*/  LDL.LU.64 R8, [R1+0xe58] ;  /* 0x000e580001087983 */ /* 0x000f220000300a00 */
[----:B------:R-:W-:-:S04]  /*a6dc0*/  IADD3 R185, P1, R34, UR7, RZ ;  /* 0x0000000722b97c10 */ /* 0x000fc8000ff3e0ff */
[----:B------:R-:W-:Y:S02]  /*a6dd0*/  IADD3.X R184, R35, UR6, RZ, P1, !PT ;  /* 0x0000000623b87c10 */ /* 0x000fe40008ffe4ff */
        /* <DEDUP_REMOVED lines=15> */
[----:B------:R-:W-:Y:S01]  /*a6ed0*/  IADD3.X R200, R19, UR6, RZ, P1, !PT ;  /* 0x0000000613c87c10 */ /* 0x000fe20008ffe4ff */
[----:B------:R-:W1:Y:S01]  /*a6ee0*/  S2R R21, SR_TID.X ;  /* 0x0000000000157919 */ /* 0x000e620000002100 */
[----:B------:R-:W-:Y:S02]  /*a6ef0*/  LOP3.LUT R185, R185, R184, RZ, 0x3c, !PT ;  /* 0x000000b8b9b97212 */ /* 0x000fe400078e3cff */
[----:B------:R-:W-:Y:S01]  /*a6f00*/  LOP3.LUT R187, R187, R186, RZ, 0x3c, !PT ;  /* 0x000000babbbb7212 */ /* 0x000fe200078e3cff */
[----:B------:R-:W-:Y:S01]  /*a6f10*/  IMAD.MOV.U32 R34, RZ, RZ, R0 ;  /* 0x000000ffff227224 */ /* 0x000fe200078e0000 */
[----:B------:R-:W-:Y:S01]  /*a6f20*/  LOP3.LUT R189, R189, R188, RZ, 0x3c, !PT ;  /* 0x000000bcbdbd7212 */ /* 0x000fe200078e3cff */
[----:B------:R-:W-:Y:S01]  /*a6f30*/  IMAD.MOV.U32 R35, RZ, RZ, R2 ;  /* 0x000000ffff237224 */ /* 0x000fe200078e0002 */
[----:B------:R-:W-:Y:S02]  /*a6f40*/  LOP3.LUT R191, R191, R190, RZ, 0x3c, !PT ;  /* 0x000000bebfbf7212 */ /* 0x000fe400078e3cff */
[----:B------:R-:W-:Y:S01]  /*a6f50*/  LOP3.LUT R184, R185, R184, RZ, 0x3c, !PT ;  /* 0x000000b8b9b87212 */ /* 0x000fe200078e3cff */
[----:B------:R-:W-:Y:S01]  /*a6f60*/  IMAD.MOV.U32 R2, RZ, RZ, R180 ;  /* 0x000000ffff027224 */ /* 0x000fe200078e00b4 */
        /* <DEDUP_REMOVED lines=14> */
[----:B-1----:R-:W-:Y:S01]  /*a7050*/  LOP3.LUT R21, R21, 0x7f, RZ, 0xc0, !PT ;  /* 0x0000007f15157812 */ /* 0x002fe200078ec0ff */
[----:B------:R-:W-:Y:S01]  /*a7060*/  IMAD.MOV.U32 R27, RZ, RZ, R200 ;  /* 0x000000ffff1b7224 */ /* 0x000fe200078e00c8 */
[----:B------:R1:W-:Y:S03]  /*a7070*/  LDGSTS.E [R183+0x2d000], [R34.64], P0 ;  /* 0x2d00000022b77fae */ /* 0x0003e60008121848 */
[----:B------:R-:W-:-:S05]  /*a7080*/  IMAD.SHL.U32 R19, R21, 0x4, RZ ;  /* 0x0000000415137824 */ /* 0x000fca00078e00ff */
[----:B------:R-:W-:Y:S02]  /*a7090*/  LOP3.LUT R4, R19, 0x10, RZ, 0x3c, !PT ;  /* 0x0000001013047812 */ /* 0x000fe400078e3cff */
[----:B--2---:R-:W-:-:S04]  /*a70a0*/  IADD3 R203, P1, R16, UR7, RZ ;  /* 0x0000000710cb7c10 */ /* 0x004fc8000ff3e0ff */
[----:B------:R-:W-:Y:S02]  /*a70b0*/  IADD3.X R202, R17, UR6, RZ, P1, !PT ;  /* 0x0000000611ca7c10 */ /* 0x000fe40008ffe4ff */
[----:B---3--:R-:W-:-:S04]  /*a70c0*/  IADD3 R205, P1, R14, UR7, RZ ;  /* 0x000000070ecd7c10 */ /* 0x008fc8000ff3e0ff */
[----:B------:R-:W-:Y:S01]  /*a70d0*/  IADD3.X R204, R15, UR6, RZ, P1, !PT ;  /* 0x000000060fcc7c10 */ /* 0x000fe20008ffe4ff */
[----:B------:R-:W-:Y:S02]  /*a70e0*/  IMAD.MOV.U32 R16, RZ, RZ, R182 ;  /* 0x000000ffff107224 */ /* 0x000fe400078e00b6 */
[----:B------:R-:W-:Y:S02]  /*a70f0*/  IMAD.MOV.U32 R17, RZ, RZ, R3 ;  /* 0x000000ffff117224 */ /* 0x000fe400078e0003 */
[----:B------:R-:W-:Y:S02]  /*a7100*/  IMAD.MOV.U32 R3, RZ, RZ, R177 ;  /* 0x000000ffff037224 */ /* 0x000fe400078e00b1 */
[----:B------:R-:W-:Y:S01]  /*a7110*/  IMAD.MOV.U32 R14, RZ, RZ, R195 ;  /* 0x000000ffff0e7224 */ /* 0x000fe200078e00c3 */
[----:B------:R2:W-:Y:S01]  /*a7120*/  LDGSTS.E [R183+0x2e000], [R16.64], P0 ;  /* 0x2e00000010b77fae */ /* 0x0005e20008121848 */
[----:B------:R-:W-:Y:S01]  /*a7130*/  IMAD.MOV.U32 R15, RZ, RZ, R194 ;  /* 0x000000ffff0f7224 */ /* 0x000fe200078e00c2 */
[----:B------:R-:W-:-:S04]  /*a7140*/  IADD3 R207, P1, R12, UR7, RZ ;  /* 0x000000070ccf7c10 */ /* 0x000fc8000ff3e0ff */
[----:B------:R-:W-:Y:S02]  /*a7150*/  IADD3.X R206, R13, UR6, RZ, P1, !PT ;  /* 0x000000060dce7c10 */ /* 0x000fe40008ffe4ff */
[----:B----4-:R-:W-:-:S04]  /*a7160*/  IADD3 R209, P1, R10, UR7, RZ ;  /* 0x000000070ad17c10 */ /* 0x010fc8000ff3e0ff */
[----:B------:R-:W-:Y:S02]  /*a7170*/  IADD3.X R208, R11, UR6, RZ, P1, !PT ;  /* 0x000000060bd07c10 */ /* 0x000fe40008ffe4ff */
[----:B------:R-:W-:-:S04]  /*a7180*/  IADD3 R5, P1, R5, UR7, RZ ;  /* 0x0000000705057c10 */ /* 0x000fc8000ff3e0ff */
[----:B------:R-:W-:Y:S01]  /*a7190*/  IADD3.X R6, R6, UR6, RZ, P1, !PT ;  /* 0x0000000606067c10 */ /* 0x000fe20008ffe4ff */
[----:B------:R-:W-:Y:S01]  /*a71a0*/  STL [R1+0xf00], R5 ;  /* 0x000f000501007387 */ /* 0x000fe20000100800 */
[----:B------:R-:W-:Y:S01]  /*a71b0*/  IADD3 R211, P2, R8, UR7, RZ ;  /* 0x0000000708d37c10 */ /* 0x000fe2000ff5e0ff */
[----:B------:R-:W-:-:S03]  /*a71c0*/  IMAD.MOV.U32 R8, RZ, RZ, R181 ;  /* 0x000000ffff087224 */ /* 0x000fc600078e00b5 */
[----:B------:R-:W-:Y:S01]  /*a71d0*/  IADD3.X R210, R9, UR6, RZ, P2, !PT ;  /* 0x0000000609d27c10 */ /* 0x000fe200097fe4ff */
[----:B------:R-:W-:Y:S01]  /*a71e0*/  IMAD.MOV.U32 R9, RZ, RZ, R176 ;  /* 0x000000ffff097224 */ /* 0x000fe200078e00b0 */
[----:B------:R-:W-:Y:S01]  /*a71f0*/  STL [R1+0xefc], R6 ;  /* 0x000efc0601007387 */ /* 0x000fe20000100800 */
[----:B------:R-:W-:Y:S02]  /*a7200*/  IMAD.MOV.U32 R12, RZ, RZ, R179 ;  /* 0x000000ffff0c7224 */ /* 0x000fe400078e00b3 */
[----:B------:R-:W-:Y:S01]  /*a7210*/  IMAD.MOV.U32 R13, RZ, RZ, R178 ;  /* 0x000000ffff0d7224 */ /* 0x000fe200078e00b2 */
[----:B------:R1:W-:Y:S04]  /*a7220*/  STL.64 [R1+0xee8], R34 ;  /* 0x000ee82201007387 */ /* 0x0003e80000100a00 */
[----:B------:R-:W-:Y:S04]  /*a7230*/  STL.64 [R1+0xee0], R16 ;  /* 0x000ee01001007387 */ /* 0x000fe80000100a00 */
[----:B------:R3:W-:Y:S04]  /*a7240*/  STL.64 [R1+0xed8], R8 ;  /* 0x000ed80801007387 */ /* 0x0007e80000100a00 */
[----:B------:R-:W-:Y:S04]  /*a7250*/  STL.64 [R1+0xed0], R2 ;  /* 0x000ed00201007387 */ /* 0x000fe80000100a00 */
[----:B------:R4:W-:Y:S04]  /*a7260*/  STL.64 [R1+0xec8], R12 ;  /* 0x000ec80c01007387 */ /* 0x0009e80000100a00 */
        /* <DEDUP_REMOVED lines=8> */
[----:B------:R-:W-:Y:S01]  /*a72f0*/  STL.64 [R1+0xea0], R32 ;  /* 0x000ea02001007387 */ /* 0x000fe20000100a00 */
[----:B------:R-:W-:Y:S02]  /*a7300*/  IMAD.MOV.U32 R10, RZ, RZ, R207 ;  /* 0x000000ffff0a7224 */ /* 0x000fe400078e00cf */
[----:B------:R-:W-:Y:S01]  /*a7310*/  IMAD.MOV.U32 R11, RZ, RZ, R206 ;  /* 0x000000ffff0b7224 */ /* 0x000fe200078e00ce */
[----:B------:R1:W-:Y:S01]  /*a7320*/  STL.64 [R1+0xe98], R14 ;  /* 0x000e980e01007387 */ /* 0x0003e20000100a00 */
[----:B------:R-:W-:-:S03]  /*a7330*/  IMAD.MOV.U32 R20, RZ, RZ, R209 ;  /* 0x000000ffff147224 */ /* 0x000fc600078e00d1 */
[----:B------:R-:W-:Y:S01]  /*a7340*/  STL.64 [R1+0xe90], R30 ;  /* 0x000e901e01007387 */ /* 0x000fe20000100a00 */
[----:B------:R-:W-:-:S03]  /*a7350*/  IMAD.MOV.U32 R21, RZ, RZ, R208 ;  /* 0x000000ffff157224 */ /* 0x000fc600078e00d0 */
[----:B------:R-:W-:Y:S01]  /*a7360*/  STL.64 [R1+0xe88], R28 ;  /* 0x000e881c01007387 */ /* 0x000fe20000100a00 */
[----:B------:R-:W-:Y:S02]  /*a7370*/  IMAD.MOV.U32 R18, RZ, RZ, R211 ;  /* 0x000000ffff127224 */ /* 0x000fe400078e00d3 */
[----:B------:R-:W-:Y:S01]  /*a7380*/  IMAD.MOV.U32 R19, RZ, RZ, R210 ;  /* 0x000000ffff137224 */ /* 0x000fe200078e00d2 */
[----:B------:R-:W-:Y:S04]  /*a7390*/  STL.64 [R1+0xe80], R26 ;  /* 0x000e801a01007387 */ /* 0x000fe80000100a00 */
[----:B------:R-:W-:Y:S04]  /*a73a0*/  STL.64 [R1+0xe78], R24 ;  /* 0x000e781801007387 */ /* 0x000fe80000100a00 */
[----:B------:R-:W-:Y:S04]  /*a73b0*/  STL.64 [R1+0xe70], R22 ;  /* 0x000e701601007387 */ /* 0x000fe80000100a00 */
[----:B------:R2:W-:Y:S04]  /*a73c0*/  STL.64 [R1+0xe68], R10 ;  /* 0x000e680a01007387 */ /* 0x0005e80000100a00 */
[----:B-1----:R1:W5:Y:S04]  /*a73d0*/  LDL.LU.64 R34, [R1+0x2ab0] ;  /* 0x002ab00001227983 */ /* 0x0023680000300a00 */
[----:B------:R-:W-:Y:S04]  /*a73e0*/  STL.64 [R1+0xe60], R20 ;  /* 0x000e601401007387 */ /* 0x000fe80000100a00 */
[----:B------:R-:W-:Y:S04]  /*a73f0*/  STL.64 [R1+0xe58], R18 ;  /* 0x000e581201007387 */ /* 0x000fe80000100a00 */
[----:B------:R3:W-:Y:S04]  /*a7400*/  LDGSTS.E [R183+0x2f000], [R8.64], P0 ;  /* 0x2f00000008b77fae */ /* 0x0007e80008121848 */
[----:B------:R1:W-:Y:S04]  /*a7410*/  LDGSTS.E [R183+0x30000], [R2.64], P0 ;  /* 0x3000000002b77fae */ /* 0x0003e80008121848 */
[----:B------:R4:W-:Y:S04]  /*a7420*/  LDGSTS.E [R183+0x31000], [R12.64], P0 ;  /* 0x310000000cb77fae */ /* 0x0009e80008121848 */
[----:B---3--:R-:W3:Y:S04]  /*a7430*/  LDL.LU R9, [R1+0xf40] ;  /* 0x000f400001097983 */ /* 0x008ee80000300800 */
[----:B--2---:R-:W2:Y:S04]  /*a7440*/  LDL.LU R16, [R1+0xf80] ;  /* 0x000f800001107983 */ /* 0x004ea80000300800 */
[----:B----4-:R-:W4:Y:S04]  /*a7450*/  LDL.LU R13, [R1+0xf3c] ;  /* 0x000f3c00010d7983 */ /* 0x010f280000300800 */
[----:B------:R-:W4:Y:S04]  /*a7460*/  LDL.LU R17, [R1+0xf7c] ;  /* 0x000f7c0001117983 */ /* 0x000f280000300800 */
[----:B------:R-:W4:Y:S04]  /*a7470*/  LDL.LU R7, [R1+0xfc0] ;  /* 0x000fc00001077983 */ /* 0x000f280000300800 */
[----:B------:R1:W-:Y:S04]  /*a7480*/  LDGSTS.E [R183+0x32000], [R184.64], P0 ;  /* 0x32000000b8b77fae */ /* 0x0003e80008121848 */
[----:B------:R-:W4:Y:S04]  /*a7490*/  LDL.LU R12, [R1+0x1000] ;  /* 0x00100000010c7983 */ /* 0x000f280000300800 */
[----:B------:R1:W-:Y:S04]  /*a74a0*/  LDGSTS.E [R183+0x33000], [R186.64], P0 ;  /* 0x33000000bab77fae */ /* 0x0003e80008121848 */
[----:B------:R-:W4:Y:S04]  /*a74b0*/  LDL.LU R8, [R1+0xfbc] ;  /* 0x000fbc0001087983 */ /* 0x000f280000300800 */
[----:B------:R1:W-:Y:S04]  /*a74c0*/  LDGSTS.E [R183+0x34000], [R188.64], P0 ;  /* 0x34000000bcb77fae */ /* 0x0003e80008121848 */
[----:B------:R1:W-:Y:S04]  /*a74d0*/  LDGSTS.E [R183+0x35000], [R190.64], P0 ;  /* 0x35000000beb77fae */ /* 0x0003e80008121848 */
[----:B------:R1:W-:Y:S04]  /*a74e0*/  LDGSTS.E [R183+0x36000], [R32.64], P0 ;  /* 0x3600000020b77fae */ /* 0x0003e80008121848 */
[----:B------:R1:W-:Y:S01]  /*a74f0*/  LDGSTS.E [R183+0x37000], [R14.64], P0 ;  /* 0x370000000eb77fae */ /* 0x0003e20008121848 */
[----:B------:R-:W-:-:S03]  /*a7500*/  IMAD.U32 R0, RZ, RZ, UR5 ;  /* 0x00000005ff007e24 */ /* 0x000fc6000f8e00ff */
[----:B------:R2:W-:Y:S04]  /*a7510*/  LDGSTS.E [R183+0x38000], [R30.64], P0 ;  /* 0x380000001eb77fae */ /* 0x0005e80008121848 */
[----:B-1----:R-:W4:Y:S01]  /*a7520*/  LDL.LU R14, [R1+0xffc] ;  /* 0x000ffc00010e7983 */ /* 0x002f220000300800 */
[----:B------:R-:W-:-:S03]  /*a7530*/  IMAD R0, R0, 0x40000, R4 ;  /* 0x0004000000007824 */ /* 0x000fc600078e0204 */
[----:B------:R1:W-:Y:S04]  /*a7540*/  LDGSTS.E [R183+0x39000], [R28.64], P0 ;  /* 0x390000001cb77fae */ /* 0x0003e80008121848 */
[----:B------:R1:W-:Y:S04]  /*a7550*/  LDGSTS.E [R183+0x3a000], [R26.64], P0 ;  /* 0x3a0000001ab77fae */ /* 0x0003e80008121848 */
[----:B------:R1:W-:Y:S04]  /*a7560*/  LDGSTS.E [R183+0x3b000], [R24.64], P0 ;  /* 0x3b00000018b77fae */ /* 0x0003e80008121848 */
[----:B------:R-:W4:Y:S04]  /*a7570*/  LDL.LU R4, [R1+0x1040] ;  /* 0x0010400001047983 */ /* 0x000f280000300800 */
[----:B------:R1:W-:Y:S04]  /*a7580*/  LDGSTS.E [R183+0x3c000], [R22.64], P0 ;  /* 0x3c00000016b77fae */ /* 0x0003e80008121848 */
[----:B------:R1:W-:Y:S01]  /*a7590*/  LDGSTS.E [R183+0x3d000], [R10.64], P0 ;  /* 0x3d0000000ab77fae */ /* 0x0003e20008121848 */
[----:B------:R-:W-:-:S02]  /*a75a0*/  IMAD.MOV.U32 R2, RZ, RZ, R5 ;  /* 0x000000ffff027224 */ /* 0x000fc400078e0005 */
[----:B------:R-:W-:Y:S01]  /*a75b0*/  IMAD.MOV.U32 R3, RZ, RZ, R6 ;  /* 0x000000ffff037224 */ /* 0x000fe200078e0006 */
[----:B------:R2:W-:Y:S04]  /*a75c0*/  LDGSTS.E [R183+0x3e000], [R20.64], P0 ;  /* 0x3e00000014b77fae */ /* 0x0005e80008121848 */
[----:B------:R2:W-:Y:S04]  /*a75d0*/  LDGSTS.E [R183+0x3f000], [R18.64], P0 ;  /* 0x3f00000012b77fae */ /* 0x0005e80008121848 */
[----:B-1----:R-:W4:Y:S04]  /*a75e0*/  LDL.LU R11, [R1+0x1080] ;  /* 0x00108000010b7983 */ /* 0x002f280000300800 */
[----:B------:R-:W4:Y:S04]  /*a75f0*/  LDL.LU R10, [R1+0x103c] ;  /* 0x00103c00010a7983 */ /* 0x000f280000300800 */
[----:B------:R-:W4:Y:S04]  /*a7600*/  LDL.LU R15, [R1+0x107c] ;  /* 0x00107c00010f7983 */ /* 0x000f280000300800 */
[----:B------:R-:W4:Y:S04]  /*a7610*/  LDL.LU R5, [R1+0x10c0] ;  /* 0x0010c00001057983 */ /* 0x000f280000300800 */
[----:B------:R-:W4:Y:S04]  /*a7620*/  LDL.LU R6, [R1+0x1100] ;  /* 0x0011000001067983 */ /* 0x000f280000300800 */
[----:B------:R1:W-:Y:S01]  /*a7630*/  LDGSTS.E [R0+0x200], [R2.64], P0 ;  /* 0x0020000002007fae */ /* 0x0003e20008121848 */
[----:B---3--:R-:W-:-:S02]  /*a7640*/  IADD3 R9, P1, R9, UR7, RZ ;  /* 0x0000000709097c10 */ /* 0x008fc4000ff3e0ff */
[----:B--2---:R-:W-:Y:S02]  /*a7650*/  IADD3 R16, P2, R16, UR7, RZ ;  /* 0x0000000710107c10 */ /* 0x004fe4000ff5e0ff */
[----:B----4-:R-:W-:Y:S01]  /*a7660*/  IADD3.X R13, R13, UR6, RZ, P1, !PT ;  /* 0x000000060d0d7c10 */ /* 0x010fe20008ffe4ff */
[----:B------:R-:W-:Y:S01]  /*a7670*/  STL [R1+0xf40], R9 ;  /* 0x000f400901007387 */ /* 0x000fe20000100800 */
[----:B-1----:R-:W-:Y:S01]  /*a7680*/  IMAD.MOV.U32 R2, RZ, RZ, R9 ;  /* 0x000000ffff027224 */ /* 0x002fe200078e0009 */
[----:B------:R-:W-:Y:S02]  /*a7690*/  IADD3.X R17, R17, UR6, RZ, P2, !PT ;  /* 0x0000000611117c10 */ /* 0x000fe400097fe4ff */
[----:B------:R-:W-:Y:S01]  /*a76a0*/  IMAD.MOV.U32 R3, RZ, RZ, R13 ;  /* 0x000000ffff037224 */ /* 0x000fe200078e000d */
[----:B------:R1:W-:Y:S01]  /*a76b0*/  STL [R1+0xf3c], R13 ;  /* 0x000f3c0d01007387 */ /* 0x0003e20000100800 */
[----:B------:R-:W-:-:S03]  /*a76c0*/  IADD3 R7, P1, R7, UR7, RZ ;  /* 0x0000000707077c10 */ /* 0x000fc6000ff3e0ff */
[----:B------:R-:W-:Y:S04]  /*a76d0*/  STL [R1+0xf80], R16 ;  /* 0x000f801001007387 */ /* 0x000fe80000100800 */
[----:B------:R2:W-:Y:S04]  /*a76e0*/  LDGSTS.E [R0+0x1200], [R2.64], P0 ;  /* 0x0120000002007fae */ /* 0x0005e80008121848 */
[----:B-1----:R-:W3:Y:S01]  /*a76f0*/  LDL.LU R13, [R1+0x10bc] ;  /* 0x0010bc00010d7983 */ /* 0x002ee20000300800 */
[----:B------:R-:W-:-:S03]  /*a7700*/  IADD3 R12, P2, R12, UR7, RZ ;  /* 0x000000070c0c7c10 */ /* 0x000fc6000ff5e0ff */
[----:B------:R-:W-:Y:S01]  /*a7710*/  STL [R1+0xf7c], R17 ;  /* 0x000f7c1101007387 */ /* 0x000fe20000100800 */
[----:B------:R-:W-:Y:S01]  /*a7720*/  IADD3.X R8, R8, UR6, RZ, P1, !PT ;  /* 0x0000000608087c10 */ /* 0x000fe20008ffe4ff */
[----:B--2---:R-:W-:Y:S02]  /*a7730*/  IMAD.MOV.U32 R2, RZ, RZ, R16 ;  /* 0x000000ffff027224 */ /* 0x004fe400078e0010 */
[----:B------:R-:W2:Y:S01]  /*a7740*/  LDL.LU R9, [R1+0x10fc] ;  /* 0x0010fc0001097983 */ /* 0x000ea20000300800 */
[----:B------:R-:W-:-:S03]  /*a7750*/  IMAD.MOV.U32 R3, RZ, RZ, R17 ;  /* 0x000000ffff037224 */ /* 0x000fc600078e0011 */
[----:B------:R-:W-:Y:S04]  /*a7760*/  STL [R1+0xfc0], R7 ;  /* 0x000fc00701007387 */ /* 0x000fe80000100800 */
[----:B------:R1:W-:Y:S04]  /*a7770*/  LDGSTS.E [R0+0x2200], [R2.64], P0 ;  /* 0x0220000002007fae */ /* 0x0003e80008121848 */
[----:B------:R4:W-:Y:S04]  /*a7780*/  STL [R1+0xfbc], R8 ;  /* 0x000fbc0801007387 */ /* 0x0009e80000100800 */
[----:B------:R-:W-:Y:S01]  /*a7790*/  STL [R1+0x1000], R12 ;  /* 0x0010000c01007387 */ /* 0x000fe20000100800 */
[----:B-1----:R-:W-:-:S02]  /*a77a0*/  IMAD.MOV.U32 R2, RZ, RZ, R7 ;  /* 0x000000ffff027224 */ /* 0x002fc400078e0007 */
[----:B------:R-:W-:Y:S02]  /*a77b0*/  IMAD.MOV.U32 R3, RZ, RZ, R8 ;  /* 0x000000ffff037224 */ /* 0x000fe400078e0008 */
[----:B----4-:R-:W4:Y:S01]  /*a77c0*/  LDL.LU R8, [R1+0x1140] ;  /* 0x0011400001087983 */ /* 0x010f220000300800 */
[----:B------:R-:W-:-:S03]  /*a77d0*/  IADD3.X R14, R14, UR6, RZ, P2, !PT ;  /* 0x000000060e0e7c10 */ /* 0x000fc600097fe4ff */
[----:B------:R1:W-:Y:S04]  /*a77e0*/  LDGSTS.E [R0+0x3200], [R2.64], P0 ;  /* 0x0320000002007fae */ /* 0x0003e80008121848 */
[----:B------:R1:W-:Y:S04]  /*a77f0*/  STL [R1+0xffc], R14 ;  /* 0x000ffc0e01007387 */ /* 0x0003e80000100800 */
[----:B------:R-:W4:Y:S01]  /*a7800*/  LDL.LU R7, [R1+0x1180] ;  /* 0x0011800001077983 */ /* 0x000f220000300800 */
[----:B-1----:R-:W-:-:S03]  /*a7810*/  IMAD.MOV.U32 R3, RZ, RZ, R14 ;  /* 0x000000ffff037224 */ /* 0x002fc600078e000e */
[----:B------:R-:W4:Y:S01]  /*a7820*/  LDL.LU R14, [R1+0x113c] ;  /* 0x00113c00010e7983 */ /* 0x000f220000300800 */
[----:B------:R-:W-:-:S03]  /*a7830*/  IMAD.MOV.U32 R2, RZ, RZ, R12 ;  /* 0x000000ffff027224 */ /* 0x000fc600078e000c */
[----:B------:R-:W4:Y:S01]  /*a7840*/  LDL.LU R12, [R1+0x117c] ;  /* 0x00117c00010c7983 */ /* 0x000f220000300800 */
[----:B------:R-:W-:-:S03]  /*a7850*/  IADD3 R4, P1, R4, UR7, RZ ;  /* 0x0000000704047c10 */ /* 0x000fc6000ff3e0ff */
[----:B------:R1:W-:Y:S04]  /*a7860*/  LDGSTS.E [R0+0x4200], [R2.64], P0 ;  /* 0x0420000002007fae */ /* 0x0003e80008121848 */
[----:B------:R-:W-:Y:S01]  /*a7870*/  STL [R1+0x1040], R4 ;  /* 0x0010400401007387 */ /* 0x000fe20000100800 */
[----:B------:R-:W-:Y:S02]  /*a7880*/  IADD3 R11, P2, R11, UR7, RZ ;  /* 0x000000070b0b7c10 */ /* 0x000fe4000ff5e0ff */
[----:B------:R-:W-:Y:S01]  /*a7890*/  IADD3.X R10, R10, UR6, RZ, P1, !PT ;  /* 0x000000060a0a7c10 */ /* 0x000fe20008ffe4ff */
[----:B-1----:R-:W-:Y:S01]  /*a78a0*/  IMAD.MOV.U32 R2, RZ, RZ, R4 ;  /* 0x000000ffff027224 */ /* 0x002fe200078e0004 */
[----:B------:R-:W-:-:S03]  /*a78b0*/  IADD3.X R15, R15, UR6, RZ, P2, !PT ;  /* 0x000000060f0f7c10 */ /* 0x000fc600097fe4ff */
[----:B------:R-:W-:Y:S01]  /*a78c0*/  IMAD.MOV.U32 R3, RZ, RZ, R10 ;  /* 0x000000ffff037224 */ /* 0x000fe200078e000a */
[----:B------:R1:W-:Y:S04]  /*a78d0*/  STL [R1+0x103c], R10 ;  /* 0x00103c0a01007387 */ /* 0x0003e80000100800 */
[----:B------:R-:W-:Y:S04]  /*a78e0*/  STL [R1+0x1080], R11 ;  /* 0x0010800b01007387 */ /* 0x000fe80000100800 */
[----:B------:R1:W-:Y:S04]  /*a78f0*/  LDGSTS.E [R0+0x5200], [R2.64], P0 ;  /* 0x0520000002007fae */ /* 0x0003e80008121848 */
[----:B-1----:R-:W4:Y:S04]  /*a7900*/  LDL.LU R10, [R1+0x11c0] ;  /* 0x0011c000010a7983 */ /* 0x002f280000300800 */
[----:B------:R1:W-:Y:S04]  /*a7910*/  STL [R1+0x107c], R15 ;  /* 0x00107c0f01007387 */ /* 0x0003e80000100800 */
[----:B------:R-:W4:Y:S01]  /*a7920*/  LDL.LU R4, [R1+0x1200] ;  /* 0x0012000001047983 */ /* 0x000f220000300800 */
[----:B------:R-:W-:-:S03]  /*a7930*/  IMAD.MOV.U32 R3, RZ, RZ, R15 ;  /* 0x000000ffff037224 */ /* 0x000fc600078e000f */
[----:B-1----:R-:W4:Y:S01]  /*a7940*/  LDL.LU R15, [R1+0x11bc] ;  /* 0x0011bc00010f7983 */ /* 0x002f220000300800 */
[----:B------:R-:W-:-:S03]  /*a7950*/  IMAD.MOV.U32 R2, RZ, RZ, R11 ;  /* 0x000000ffff027224 */ /* 0x000fc600078e000b */
[----:B------:R-:W4:Y:S01]  /*a7960*/  LDL.LU R11, [R1+0x11fc] ;  /* 0x0011fc00010b7983 */ /* 0x000f220000300800 */
[----:B------:R-:W-:Y:S02]  /*a7970*/  IADD3 R5, P1, R5, UR7, RZ ;  /* 0x0000000705057c10 */ /* 0x000fe4000ff3e0ff */
[----:B------:R-:W-:Y:S01]  /*a7980*/  IADD3 R6, P2, R6, UR7, RZ ;  /* 0x0000000706067c10 */ /* 0x000fe2000ff5e0ff */
[----:B------:R1:W-:Y:S04]  /*a7990*/  LDGSTS.E [R0+0x6200], [R2.64], P0 ;  /* 0x0620000002007fae */ /* 0x0003e80008121848 */
[----:B------:R2:W-:Y:S01]  /*a79a0*/  STL [R1+0x10c0], R5 ;  /* 0x0010c00501007387 */ /* 0x0005e20000100800 */
[----:B-1----:R-:W-:Y:S01]  /*a79b0*/  IMAD.MOV.U32 R2, RZ, RZ, R5 ;  /* 0x000000ffff027224 */ /* 0x002fe200078e0005 */
[----:B---3--:R-:W-:-:S05]  /*a79c0*/  IADD3.X R13, R13, UR6, RZ, P1, !PT ;  /* 0x000000060d0d7c10 */ /* 0x008fca0008ffe4ff */
[----:B------:R1:W-:Y:S01]  /*a79d0*/  STL [R1+0x10bc], R13 ;  /* 0x0010bc0d01007387 */ /* 0x0003e20000100800 */
[----:B--2---:R-:W-:-:S03]  /*a79e0*/  IADD3.X R9, R9, UR6, RZ, P2, !PT ;  /* 0x0000000609097c10 */ /* 0x004fc600097fe4ff */
[----:B------:R2:W-:Y:S01]  /*a79f0*/  STL [R1+0x1100], R6 ;  /* 0x0011000601007387 */ /* 0x0005e20000100800 */
[----:B------:R-:W-:-:S03]  /*a7a00*/  IMAD.MOV.U32 R3, RZ, RZ, R13 ;  /* 0x000000ffff037224 */ /* 0x000fc600078e000d */
[----:B------:R-:W3:Y:S04]  /*a7a10*/  LDL.LU R5, [R1+0x1240] ;  /* 0x0012400001057983 */ /* 0x000ee80000300800 */
[----:B------:R2:W-:Y:S04]  /*a7a20*/  STL [R1+0x10fc], R9 ;  /* 0x0010fc0901007387 */ /* 0x0005e80000100800 */
[----:B------:R-:W3:Y:S04]  /*a7a30*/  LDL.LU R16, [R1+0x1280] ;  /* 0x0012800001107983 */ /* 0x000ee80000300800 */
[----:B-1----:R-:W3:Y:S04]  /*a7a40*/  LDL.LU R13, [R1+0x123c] ;  /* 0x00123c00010d7983 */ /* 0x002ee80000300800 */
[----:B------:R1:W-:Y:S01]  /*a7a50*/  LDGSTS.E [R0+0x7200], [R2.64], P0 ;  /* 0x0720000002007fae */ /* 0x0003e20008121848 */
[----:B----4-:R-:W-:-:S03]  /*a7a60*/  IADD3 R8, P1, R8, UR7, RZ ;  /* 0x0000000708087c10 */ /* 0x010fc6000ff3e0ff */
[----:B------:R-:W4:Y:S01]  /*a7a70*/  LDL.LU R17, [R1+0x127c] ;  /* 0x00127c0001117983 */ /* 0x000f220000300800 */
[----:B-1----:R-:W-:Y:S02]  /*a7a80*/  IMAD.MOV.U32 R2, RZ, RZ, R6 ;  /* 0x000000ffff027224 */ /* 0x002fe400078e0006 */
[----:B------:R-:W-:Y:S01]  /*a7a90*/  IMAD.MOV.U32 R3, RZ, RZ, R9 ;  /* 0x000000ffff037224 */ /* 0x000fe200078e0009 */
[----:B------:R-:W-:Y:S01]  /*a7aa0*/  IADD3 R7, P2, R7, UR7, RZ ;  /* 0x0000000707077c10 */ /* 0x000fe2000ff5e0ff */
[----:B--2---:R-:W2:Y:S04]  /*a7ab0*/  LDL.LU R6, [R1+0x12c0] ;  /* 0x0012c00001067983 */ /* 0x004ea80000300800 */
[----:B------:R-:W2:Y:S01]  /*a7ac0*/  LDL.LU R9, [R1+0x1300] ;  /* 0x0013000001097983 */ /* 0x000ea20000300800 */
[----:B------:R-:W-:-:S03]  /*a7ad0*/  IADD3.X R14, R14, UR6, RZ, P1, !PT ;  /* 0x000000060e0e7c10 */ /* 0x000fc60008ffe4ff */
[----:B------:R1:W-:Y:S01]  /*a7ae0*/  STL [R1+0x1140], R8 ;  /* 0x0011400801007387 */ /* 0x0003e20000100800 */
[----:B------:R-:W-:-:S03]  /*a7af0*/  IADD3.X R12, R12, UR6, RZ, P2, !PT ;  /* 0x000000060c0c7c10 */ /* 0x000fc600097fe4ff */
[----:B------:R1:W-:Y:S04]  /*a7b00*/  LDGSTS.E [R0+0x8200], [R2.64], P0 ;  /* 0x0820000002007fae */ /* 0x0003e80008121848 */
[----:B------:R1:W-:Y:S04]  /*a7b10*/  STL [R1+0x113c], R14 ;  /* 0x00113c0e01007387 */ /* 0x0003e80000100800 */
[----:B------:R1:W-:Y:S02]  /*a7b20*/  STL [R1+0x1180], R7 ;  /* 0x0011800701007387 */ /* 0x0003e40000100800 */
[----:B-1----:R-:W-:-:S02]  /*a7b30*/  IMAD.MOV.U32 R2, RZ, RZ, R8 ;  /* 0x000000ffff027224 */ /* 0x002fc400078e0008 */
[----:B------:R-:W2:Y:S01]  /*a7b40*/  LDL.LU R8, [R1+0x12bc] ;  /* 0x0012bc0001087983 */ /* 0x000ea20000300800 */
[----:B------:R-:W-:-:S03]  /*a7b50*/  IMAD.MOV.U32 R3, RZ, RZ, R14 ;  /* 0x000000ffff037224 */ /* 0x000fc600078e000e */
[----:B------:R1:W-:Y:S04]  /*a7b60*/  STL [R1+0x117c], R12 ;  /* 0x00117c0c01007387 */ /* 0x0003e80000100800 */
[----:B------:R-:W2:Y:S04]  /*a7b70*/  LDL.LU R14, [R1+0x12fc] ;  /* 0x0012fc00010e7983 */ /* 0x000ea80000300800 */
[----:B------:R1:W-:Y:S01]  /*a7b80*/  LDGSTS.E [R0+0x9200], [R2.64], P0 ;  /* 0x0920000002007fae */ /* 0x0003e20008121848 */
[----:B------:R-:W-:Y:S01]  /*a7b90*/  IADD3 R10, P1, R10, UR7, RZ ;  /* 0x000000070a0a7c10 */ /* 0x000fe2000ff3e0ff */
[----:B-1----:R-:W-:-:S02]  /*a7ba0*/  IMAD.MOV.U32 R2, RZ, RZ, R7 ;  /* 0x000000ffff027224 */ /* 0x002fc400078e0007 */
[----:B------:R-:W-:Y:S01]  /*a7bb0*/  IMAD.MOV.U32 R3, RZ, RZ, R12 ;  /* 0x000000ffff037224 */ /* 0x000fe200078e000c */
[----:B------:R-:W2:Y:S01]  /*a7bc0*/  LDL.LU R7, [R1+0x1340] ;  /* 0x0013400001077983 */ /* 0x000ea20000300800 */
[----:B------:R-:W-:-:S03]  /*a7bd0*/  IADD3 R4, P2, R4, UR7, RZ ;  /* 0x0000000704047c10 */ /* 0x000fc6000ff5e0ff */
[----:B------:R-:W2:Y:S01]  /*a7be0*/  LDL.LU R12, [R1+0x1380] ;  /* 0x00138000010c7983 */ /* 0x000ea20000300800 */
[----:B------:R-:W-:-:S03]  /*a7bf0*/  IADD3.X R15, R15, UR6, RZ, P1, !PT ;  /* 0x000000060f0f7c10 */ /* 0x000fc60008ffe4ff */
[----:B------:R1:W-:Y:S01]  /*a7c00*/  STL [R1+0x11c0], R10 ;  /* 0x0011c00a01007387 */ /* 0x0003e20000100800 */
[----:B------:R-:W-:-:S03]  /*a7c10*/  IADD3.X R11, R11, UR6, RZ, P2, !PT ;  /* 0x000000060b0b7c10 */ /* 0x000fc600097fe4ff */
        /* <DEDUP_REMOVED lines=17> */
[----:B------:R-:W-:Y:S01]  /*a7d30*/  IADD3.X R13, R13, UR6, RZ, P1, !PT ;  /* 0x000000060d0d7c10 */ /* 0x000fe20008ffe4ff */
[----:B-1----:R-:W-:-:S04]  /*a7d40*/  IMAD.MOV.U32 R2, RZ, RZ, R5 ;  /* 0x000000ffff027224 */ /* 0x002fc800078e0005 */
[----:B------:R-:W-:Y:S01]  /*a7d50*/  IMAD.MOV.U32 R3, RZ, RZ, R13 ;  /* 0x000000ffff037224 */ /* 0x000fe200078e000d */
[----:B------:R1:W-:Y:S01]  /*a7d60*/  STL [R1+0x123c], R13 ;  /* 0x00123c0d01007387 */ /* 0x0003e20000100800 */
[----:B----4-:R-:W-:-:S03]  /*a7d70*/  IADD3.X R17, R17, UR6, RZ, P2, !PT ;  /* 0x0000000611117c10 */ /* 0x010fc600097fe4ff */
        /* <DEDUP_REMOVED lines=16> */
[----:B------:R3:W-:Y:S04]  /*a7e80*/  STL [R1+0x1300], R9 ;  /* 0x0013000901007387 */ /* 0x0007e80000100800 */
[----:B------:R3:W-:Y:S04]  /*a7e90*/  LDGSTS.E [R0+0xf200], [R2.64], P0 ;  /* 0x0f20000002007fae */ /* 0x0007e80008121848 */
[----:B-1----:R-:W2:Y:S04]  /*a7ea0*/  LDL.LU R8, [R1+0x1440] ;  /* 0x0014400001087983 */ /* 0x002ea80000300800 */
[----:B------:R1:W-:Y:S04]  /*a7eb0*/  STL [R1+0x12fc], R14 ;  /* 0x0012fc0e01007387 */ /* 0x0003e80000100800 */
[----:B------:R-:W2:Y:S01]  /*a7ec0*/  LDL.LU R6, [R1+0x1480] ;  /* 0x0014800001067983 */ /* 0x000ea20000300800 */
[----:B---3--:R-:W-:-:S03]  /*a7ed0*/  IMAD.MOV.U32 R2, RZ, RZ, R9 ;  /* 0x000000ffff027224 */ /* 0x008fc600078e0009 */
[----:B------:R-:W3:Y:S01]  /*a7ee0*/  LDL.LU R9, [R1+0x143c] ;  /* 0x00143c0001097983 */ /* 0x000ee20000300800 */
[----:B------:R-:W-:-:S03]  /*a7ef0*/  IMAD.MOV.U32 R3, RZ, RZ, R14 ;  /* 0x000000ffff037224 */ /* 0x000fc600078e000e */
[----:B-1----:R-:W3:Y:S01]  /*a7f00*/  LDL.LU R14, [R1+0x147c] ;  /* 0x00147c00010e7983 */ /* 0x002ee20000300800 */
        /* <DEDUP_REMOVED lines=9> */
[----:B------:R-:W-:Y:S04]  /*a7fa0*/  STL [R1+0x1380], R12 ;  /* 0x0013800c01007387 */ /* 0x000fe80000100800 */
        /* <DEDUP_REMOVED lines=24> */
[----:B-1----:R-:W-:Y:S01]  /*a8130*/  IMAD.MOV.U32 R2, RZ, RZ, R4 ;  /* 0x000000ffff027224 */ /* 0x002fe200078e0004 */
[----:B------:R-:W-:Y:S01]  /*a8140*/  IADD3 R8, P1, R8, UR7, RZ ;  /* 0x0000000708087c10 */ /* 0x000fe2000ff3e0ff */
[----:B------:R-:W-:Y:S01]  /*a8150*/  IMAD.MOV.U32 R3, RZ, RZ, R5 ;  /* 0x000000ffff037224 */ /* 0x000fe200078e0005 */
[----:B--2---:R-:W2:Y:S04]  /*a8160*/  LDL.LU R4, [R1+0x15c0] ;  /* 0x0015c00001047983 */ /* 0x004ea80000300800 */
[----:B------:R-:W2:Y:S01]  /*a8170*/  LDL.LU R5, [R1+0x1600] ;  /* 0x0016000001057983 */ /* 0x000ea20000300800 */
[----:B------:R-:W-:-:S02]  /*a8180*/  IADD3 R6, P2, R6, UR7, RZ ;  /* 0x0000000706067c10 */ /* 0x000fc4000ff5e0ff */
[----:B---3--:R-:W-:Y:S01]  /*a8190*/  IADD3.X R9, R9, UR6, RZ, P1, !PT ;  /* 0x0000000609097c10 */ /* 0x008fe20008ffe4ff */
[----:B------:R1:W-:Y:S01]  /*a81a0*/  STL [R1+0x1440], R8 ;  /* 0x0014400801007387 */ /* 0x0003e20000100800 */
[----:B------:R-:W-:-:S03]  /*a81b0*/  IADD3.X R14, R14, UR6, RZ, P2, !PT ;  /* 0x000000060e0e7c10 */ /* 0x000fc600097fe4ff */
[----:B------:R3:W-:Y:S04]  /*a81c0*/  LDGSTS.E [R0+0x14200], [R2.64], P0 ;  /* 0x1420000002007fae */ /* 0x0007e80008121848 */
[----:B------:R1:W-:Y:S04]  /*a81d0*/  STL [R1+0x143c], R9 ;  /* 0x00143c0901007387 */ /* 0x0003e80000100800 */
[----:B------:R-:W-:Y:S01]  /*a81e0*/  STL [R1+0x1480], R6 ;  /* 0x0014800601007387 */ /* 0x000fe20000100800 */
[----:B---3--:R-:W-:-:S03]  /*a81f0*/  IMAD.MOV.U32 R2, RZ, RZ, R8 ;  /* 0x000000ffff027224 */ /* 0x008fc600078e0008 */
[----:B-1----:R-:W3:Y:S01]  /*a8200*/  LDL.LU R8, [R1+0x15bc] ;  /* 0x0015bc0001087983 */ /* 0x002ee20000300800 */
[----:B------:R-:W-:-:S03]  /*a8210*/  IMAD.MOV.U32 R3, RZ, RZ, R9 ;  /* 0x000000ffff037224 */ /* 0x000fc600078e0009 */
[----:B------:R1:W-:Y:S04]  /*a8220*/  STL [R1+0x147c], R14 ;  /* 0x00147c0e01007387 */ /* 0x0003e80000100800 */
[----:B------:R-:W3:Y:S04]  /*a8230*/  LDL.LU R9, [R1+0x15fc] ;  /* 0x0015fc0001097983 */ /* 0x000ee80000300800 */
[----:B------:R1:W-:Y:S01]  /*a8240*/  LDGSTS.E [R0+0x15200], [R2.64], P0 ;  /* 0x1520000002007fae */ /* 0x0003e20008121848 */
[----:B------:R-:W-:Y:S01]  /*a8250*/  IADD3 R7, P1, R7, UR7, RZ ;  /* 0x0000000707077c10 */ /* 0x000fe2000ff3e0ff */
[----:B-1----:R-:W-:-:S02]  /*a8260*/  IMAD.MOV.U32 R2, RZ, RZ, R6 ;  /* 0x000000ffff027224 */ /* 0x002fc400078e0006 */
[----:B------:R-:W-:Y:S02]  /*a8270*/  IMAD.MOV.U32 R3, RZ, RZ, R14 ;  /* 0x000000ffff037224 */ /* 0x000fe400078e000e */
[----:B------:R-:W3:Y:S01]  /*a8280*/  LDL.LU R14, [R1+0x1640] ;  /* 0x00164000010e7983 */ /* 0x000ee20000300800 */
[----:B------:R-:W-:-:S03]  /*a8290*/  IADD3 R10, P2, R10, UR7, RZ ;  /* 0x000000070a0a7c10 */ /* 0x000fc6000ff5e0ff */
[----:B------:R-:W3:Y:S04]  /*a82a0*/  LDL.LU R6, [R1+0x1680] ;  /* 0x0016800001067983 */ /* 0x000ee80000300800 */
[----:B------:R-:W-:Y:S01]  /*a82b0*/  STL [R1+0x14c0], R7 ;  /* 0x0014c00701007387 */ /* 0x000fe20000100800 */
[----:B------:R-:W-:-:S03]  /*a82c0*/  IADD3.X R15, R15, UR6, RZ, P1, !PT ;  /* 0x000000060f0f7c10 */ /* 0x000fc60008ffe4ff */
[----:B------:R1:W-:Y:S01]  /*a82d0*/  LDGSTS.E [R0+0x16200], [R2.64], P0 ;  /* 0x1620000002007fae */ /* 0x0003e20008121848 */
[----:B------:R-:W-:-:S03]  /*a82e0*/  IADD3.X R12, R12, UR6, RZ, P2, !PT ;  /* 0x000000060c0c7c10 */ /* 0x000fc600097fe4ff */
[----:B------:R1:W-:Y:S04]  /*a82f0*/  STL [R1+0x14bc], R15 ;  /* 0x0014bc0f01007387 */ /* 0x0003e80000100800 */
[----:B------:R-:W-:Y:S01]  /*a8300*/  STL [R1+0x1500], R10 ;  /* 0x0015000a01007387 */ /* 0x000fe20000100800 */
[----:B-1----:R-:W-:-:S03]  /*a8310*/  IMAD.MOV.U32 R3, RZ, RZ, R15 ;  /* 0x000000ffff037224 */ /* 0x002fc600078e000f */
[----:B------:R-:W3:Y:S01]  /*a8320*/  LDL.LU R15, [R1+0x163c] ;  /* 0x00163c00010f7983 */ /* 0x000ee20000300800 */
[----:B------:R-:W-:-:S03]  /*a8330*/  IMAD.MOV.U32 R2, RZ, RZ, R7 ;  /* 0x000000ffff027224 */ /* 0x000fc600078e0007 */
[----:B------:R1:W-:Y:S04]  /*a8340*/  STL [R1+0x14fc], R12 ;  /* 0x0014fc0c01007387 */ /* 0x0003e80000100800 */
[----:B------:R-:W3:Y:S04]  /*a8350*/  LDL.LU R7, [R1+0x167c] ;  /* 0x00167c0001077983 */ /* 0x000ee80000300800 */
[----:B------:R1:W-:Y:S02]  /*a8360*/  LDGSTS.E [R0+0x17200], [R2.64], P0 ;  /* 0x1720000002007fae */ /* 0x0003e40008121848 */
[----:B-1----:R-:W-:-:S02]  /*a8370*/  IMAD.MOV.U32 R2, RZ, RZ, R10 ;  /* 0x000000ffff027224 */ /* 0x002fc400078e000a */
[----:B------:R-:W-:Y:S02]  /*a8380*/  IMAD.MOV.U32 R3, RZ, RZ, R12 ;  /* 0x000000ffff037224 */ /* 0x000fe400078e000c */
[----:B------:R-:W3:Y:S04]  /*a8390*/  LDL.LU R12, [R1+0x16c0] ;  /* 0x0016c000010c7983 */ /* 0x000ee80000300800 */
[----:B------:R1:W-:Y:S04]  /*a83a0*/  LDGSTS.E [R0+0x18200], [R2.64], P0 ;  /* 0x1820000002007fae */ /* 0x0003e80008121848 */
[----:B------:R-:W3:Y:S01]  /*a83b0*/  LDL.LU R10, [R1+0x1700] ;  /* 0x00170000010a7983 */ /* 0x000ee20000300800 */
[----:B----4-:R-:W-:-:S05]  /*a83c0*/  IADD3 R11, P1, R11, UR7, RZ ;  /* 0x000000070b0b7c10 */ /* 0x010fca000ff3e0ff */
[----:B-1----:R-:W-:Y:S01]  /*a83d0*/  IMAD.MOV.U32 R2, RZ, RZ, R11 ;  /* 0x000000ffff027224 */ /* 0x002fe200078e000b */
[----:B------:R-:W-:Y:S02]  /*a83e0*/  IADD3 R16, P2, R16, UR7, RZ ;  /* 0x0000000710107c10 */ /* 0x000fe4000ff5e0ff */
[----:B------:R-:W-:-:S05]  /*a83f0*/  IADD3.X R13, R13, UR6, RZ, P1, !PT ;  /* 0x000000060d0d7c10 */ /* 0x000fca0008ffe4ff */
[----:B------:R-:W-:Y:S01]  /*a8400*/  IMAD.MOV.U32 R3, RZ, RZ, R13 ;  /* 0x000000ffff037224 */ /* 0x000fe200078e000d */
[----:B------:R-:W-:Y:S01]  /*a8410*/  IADD3.X R17, R17, UR6, RZ, P2, !PT ;  /* 0x0000000611117c10 */ /* 0x000fe200097fe4ff */
[----:B------:R-:W-:Y:S04]  /*a8420*/  STL [R1+0x1540], R11 ;  /* 0x0015400b01007387 */ /* 0x000fe80000100800 */
[----:B------:R1:W-:Y:S04]  /*a8430*/  LDGSTS.E [R0+0x19200], [R2.64], P0 ;  /* 0x1920000002007fae */ /* 0x0003e80008121848 */
[----:B------:R4:W-:Y:S01]  /*a8440*/  STL [R1+0x153c], R13 ;  /* 0x00153c0d01007387 */ /* 0x0009e20000100800 */
[----:B--2---:R-:W-:-:S03]  /*a8450*/  IADD3 R4, P1, R4, UR7, RZ ;  /* 0x0000000704047c10 */ /* 0x004fc6000ff3e0ff */
[----:B------:R-:W-:Y:S01]  /*a8460*/  STL [R1+0x1580], R16 ;  /* 0x0015801001007387 */ /* 0x000fe20000100800 */
[----:B-1----:R-:W-:Y:S02]  /*a8470*/  IMAD.MOV.U32 R2, RZ, RZ, R16 ;  /* 0x000000ffff027224 */ /* 0x002fe400078e0010 */
[----:B------:R-:W-:Y:S01]  /*a8480*/  IMAD.MOV.U32 R3, RZ, RZ, R17 ;  /* 0x000000ffff037224 */ /* 0x000fe200078e0011 */
[----:B----4-:R-:W2:Y:S01]  /*a8490*/  LDL.LU R13, [R1+0x16bc] ;  /* 0x0016bc00010d7983 */ /* 0x010ea20000300800 */
[----:B------:R-:W-:-:S03]  /*a84a0*/  IADD3 R5, P2, R5, UR7, RZ ;  /* 0x0000000705057c10 */ /* 0x000fc6000ff5e0ff */
[----:B------:R-:W-:Y:S04]  /*a84b0*/  STL [R1+0x157c], R17 ;  /* 0x00157c1101007387 */ /* 0x000fe80000100800 */
[----:B------:R-:W4:Y:S04]  /*a84c0*/  LDL.LU R11, [R1+0x16fc] ;  /* 0x0016fc00010b7983 */ /* 0x000f280000300800 */
[----:B------:R1:W-:Y:S04]  /*a84d0*/  LDGSTS.E [R0+0x1a200], [R2.64], P0 ;  /* 0x1a20000002007fae */ /* 0x0003e80008121848 */
[----:B------:R-:W-:Y:S01]  /*a84e0*/  STL [R1+0x15c0], R4 ;  /* 0x0015c00401007387 */ /* 0x000fe20000100800 */
[----:B---3--:R-:W-:Y:S01]  /*a84f0*/  IADD3.X R8, R8, UR6, RZ, P1, !PT ;  /* 0x0000000608087c10 */ /* 0x008fe20008ffe4ff */
[----:B-1----:R-:W-:-:S04]  /*a8500*/  IMAD.MOV.U32 R2, RZ, RZ, R4 ;  /* 0x000000ffff027224 */ /* 0x002fc800078e0004 */
[----:B------:R-:W-:Y:S01]  /*a8510*/  IMAD.MOV.U32 R3, RZ, RZ, R8 ;  /* 0x000000ffff037224 */ /* 0x000fe200078e0008 */
[----:B------:R1:W-:Y:S01]  /*a8520*/  STL [R1+0x15bc], R8 ;  /* 0x0015bc0801007387 */ /* 0x0003e20000100800 */
[----:B------:R-:W-:-:S03]  /*a8530*/  IADD3.X R9, R9, UR6, RZ, P2, !PT ;  /* 0x0000000609097c10 */ /* 0x000fc600097fe4ff */
[----:B------:R-:W-:Y:S04]  /*a8540*/  STL [R1+0x1600], R5 ;  /* 0x0016000501007387 */ /* 0x000fe80000100800 */
[----:B------:R3:W-:Y:S04]  /*a8550*/  LDGSTS.E [R0+0x1b200], [R2.64], P0 ;  /* 0x1b20000002007fae */ /* 0x0007e80008121848 */
[----:B-1----:R-:W4:Y:S04]  /*a8560*/  LDL.LU R8, [R1+0x1740] ;  /* 0x0017400001087983 */ /* 0x002f280000300800 */
[----:B------:R1:W-:Y:S04]  /*a8570*/  STL [R1+0x15fc], R9 ;  /* 0x0015fc0901007387 */ /* 0x0003e80000100800 */
[----:B------:R-:W4:Y:S01]  /*a8580*/  LDL.LU R4, [R1+0x1780] ;  /* 0x0017800001047983 */ /* 0x000f220000300800 */
[----:B---3--:R-:W-:-:S02]  /*a8590*/  IMAD.MOV.U32 R3, RZ, RZ, R9 ;  /* 0x000000ffff037224 */ /* 0x008fc400078e0009 */
[----:B------:R-:W-:Y:S01]  /*a85a0*/  IMAD.MOV.U32 R2, RZ, RZ, R5 ;  /* 0x000000ffff027224 */ /* 0x000fe200078e0005 */
[----:B-1----:R-:W3:Y:S04]  /*a85b0*/  LDL.LU R9, [R1+0x173c] ;  /* 0x00173c0001097983 */ /* 0x002ee80000300800 */
[----:B------:R-:W3:Y:S01]  /*a85c0*/  LDL.LU R5, [R1+0x177c] ;  /* 0x00177c0001057983 */ /* 0x000ee20000300800 */
[----:B------:R-:W-:Y:S02]  /*a85d0*/  IADD3 R14, P1, R14, UR7, RZ ;  /* 0x000000070e0e7c10 */ /* 0x000fe4000ff3e0ff */
[----:B------:R-:W-:Y:S01]  /*a85e0*/  IADD3 R6, P2, R6, UR7, RZ ;  /* 0x0000000706067c10 */ /* 0x000fe2000ff5e0ff */
[----:B------:R1:W-:Y:S04]  /*a85f0*/  LDGSTS.E [R0+0x1c200], [R2.64], P0 ;  /* 0x1c20000002007fae */ /* 0x0003e80008121848 */
[----:B------:R-:W-:Y:S01]  /*a8600*/  STL [R1+0x1640], R14 ;  /* 0x0016400e01007387 */ /* 0x000fe20000100800 */
[----:B------:R-:W-:Y:S01]  /*a8610*/  IADD3.X R15, R15, UR6, RZ, P1, !PT ;  /* 0x000000060f0f7c10 */ /* 0x000fe20008ffe4ff */
[----:B-1----:R-:W-:-:S04]  /*a8620*/  IMAD.MOV.U32 R2, RZ, RZ, R14 ;  /* 0x000000ffff027224 */ /* 0x002fc800078e000e */
[----:B------:R-:W-:Y:S01]  /*a8630*/  IMAD.MOV.U32 R3, RZ, RZ, R15 ;  /* 0x000000ffff037224 */ /* 0x000fe200078e000f */
[----:B------:R-:W-:Y:S01]  /*a8640*/  IADD3.X R7, R7, UR6, RZ, P2, !PT ;  /* 0x0000000607077c10 */ /* 0x000fe200097fe4ff */
[----:B------:R-:W-:Y:S04]  /*a8650*/  STL [R1+0x163c], R15 ;  /* 0x00163c0f01007387 */ /* 0x000fe80000100800 */
[----:B------:R-:W-:Y:S04]  /*a8660*/  STL [R1+0x1680], R6 ;  /* 0x0016800601007387 */ /* 0x000fe80000100800 */
[----:B------:R1:W-:Y:S04]  /*a8670*/  STL [R1+0x167c], R7 ;  /* 0x00167c0701007387 */ /* 0x0003e80000100800 */
[----:B------:R1:W-:Y:S04]  /*a8680*/  LDGSTS.E [R0+0x1d200], [R2.64], P0 ;  /* 0x1d20000002007fae */ /* 0x0003e80008121848 */
[----:B------:R-:W3:Y:S04]  /*a8690*/  LDL.LU R17, [R1+0x17bc] ;  /* 0x0017bc0001117983 */ /* 0x000ee80000300800 */
[----:B------:R-:W3:Y:S01]  /*a86a0*/  LDL.LU R16, [R1+0x17c0] ;  /* 0x0017c00001107983 */ /* 0x000ee20000300800 */
[----:B-1----:R-:W-:-:S02]  /*a86b0*/  IMAD.MOV.U32 R3, RZ, RZ, R7 ;  /* 0x000000ffff037224 */ /* 0x002fc400078e0007 */
[----:B------:R-:W-:Y:S01]  /*a86c0*/  IMAD.MOV.U32 R2, RZ, RZ, R6 ;  /* 0x000000ffff027224 */ /* 0x000fe200078e0006 */
[----:B------:R-:W3:Y:S04]  /*a86d0*/  LDL.LU R7, [R1+0x17fc] ;  /* 0x0017fc0001077983 */ /* 0x000ee80000300800 */
[----:B------:R-:W3:Y:S01]  /*a86e0*/  LDL.LU R6, [R1+0x1800] ;  /* 0x0018000001067983 */ /* 0x000ee20000300800 */
[----:B------:R-:W-:Y:S02]  /*a86f0*/  IADD3 R12, P1, R12, UR7, RZ ;  /* 0x000000070c0c7c10 */ /* 0x000fe4000ff3e0ff */
[----:B------:R-:W-:Y:S01]  /*a8700*/  IADD3 R10, P2, R10, UR7, RZ ;  /* 0x000000070a0a7c10 */ /* 0x000fe2000ff5e0ff */
[----:B------:R1:W-:Y:S04]  /*a8710*/  LDGSTS.E [R0+0x1e200], [R2.64], P0 ;  /* 0x1e20000002007fae */ /* 0x0003e80008121848 */
[----:B------:R2:W-:Y:S01]  /*a8720*/  STL [R1+0x16c0], R12 ;  /* 0x0016c00c01007387 */ /* 0x0005e20000100800 */
[----:B-1----:R-:W-:Y:S01]  /*a8730*/  IMAD.MOV.U32 R2, RZ, RZ, R12 ;  /* 0x000000ffff027224 */ /* 0x002fe200078e000c */
[----:B--2---:R-:W-:-:S05]  /*a8740*/  IADD3.X R13, R13, UR6, RZ, P1, !PT ;  /* 0x000000060d0d7c10 */ /* 0x004fca0008ffe4ff */
[----:B------:R-:W-:Y:S01]  /*a8750*/  STL [R1+0x16bc], R13 ;  /* 0x0016bc0d01007387 */ /* 0x000fe20000100800 */
[----:B----4-:R-:W-:-:S03]  /*a8760*/  IADD3.X R11, R11, UR6, RZ, P2, !PT ;  /* 0x000000060b0b7c10 */ /* 0x010fc600097fe4ff */
[----:B------:R1:W-:Y:S01]  /*a8770*/  STL [R1+0x1700], R10 ;  /* 0x0017000a01007387 */ /* 0x0003e20000100800 */
[----:B------:R-:W-:-:S03]  /*a8780*/  IMAD.MOV.U32 R3, RZ, RZ, R13 ;  /* 0x000000ffff037224 */ /* 0x000fc600078e000d */
[----:B------:R2:W-:Y:S04]  /*a8790*/  STL [R1+0x16fc], R11 ;  /* 0x0016fc0b01007387 */ /* 0x0005e80000100800 */
[----:B------:R-:W4:Y:S04]  /*a87a0*/  LDL.LU R19, [R1+0x183c] ;  /* 0x00183c0001137983 */ /* 0x000f280000300800 */
[----:B------:R-:W4:Y:S04]  /*a87b0*/  LDL.LU R18, [R1+0x1840] ;  /* 0x0018400001127983 */ /* 0x000f280000300800 */
[----:B------:R-:W4:Y:S04]  /*a87c0*/  LDL.LU R15, [R1+0x187c] ;  /* 0x00187c00010f7983 */ /* 0x000f280000300800 */
[----:B------:R-:W4:Y:S04]  /*a87d0*/  LDL.LU R14, [R1+0x1880] ;  /* 0x00188000010e7983 */ /* 0x000f280000300800 */
[----:B------:R1:W-:Y:S04]  /*a87e0*/  LDGSTS.E [R0+0x1f200], [R2.64], P0 ;  /* 0x1f20000002007fae */ /* 0x0003e80008121848 */
[----:B------:R-:W4:Y:S01]  /*a87f0*/  LDL.LU R12, [R1+0x18c0] ;  /* 0x0018c000010c7983 */ /* 0x000f220000300800 */
[----:B------:R-:W-:Y:S01]  /*a8800*/  IADD3 R8, P1, R8, UR7, RZ ;  /* 0x0000000708087c10 */ /* 0x000fe2000ff3e0ff */
[----:B-1----:R-:W-:-:S02]  /*a8810*/  IMAD.MOV.U32 R2, RZ, RZ, R10 ;  /* 0x000000ffff027224 */ /* 0x002fc400078e000a */
[----:B------:R-:W4:Y:S01]  /*a8820*/  LDL.LU R10, [R1+0x1900] ;  /* 0x00190000010a7983 */ /* 0x000f220000300800 */
[----:B------:R-:W-:Y:S01]  /*a8830*/  IADD3 R4, P2, R4, UR7, RZ ;  /* 0x0000000704047c10 */ /* 0x000fe2000ff5e0ff */
[----:B------:R-:W-:Y:S02]  /*a8840*/  IMAD.MOV.U32 R3, RZ, RZ, R11 ;  /* 0x000000ffff037224 */ /* 0x000fe400078e000b */
[----:B------:R-:W-:Y:S01]  /*a8850*/  STL [R1+0x1740], R8 ;  /* 0x0017400801007387 */ /* 0x000fe20000100800 */
[----:B---3--:R-:W-:-:S03]  /*a8860*/  IADD3.X R9, R9, UR6, RZ, P1, !PT ;  /* 0x0000000609097c10 */ /* 0x008fc60008ffe4ff */
[----:B------:R1:W-:Y:S01]  /*a8870*/  LDGSTS.E [R0+0x20200], [R2.64], P0 ;  /* 0x2020000002007fae */ /* 0x0003e20008121848 */
[----:B------:R-:W-:-:S03]  /*a8880*/  IADD3.X R5, R5, UR6, RZ, P2, !PT ;  /* 0x0000000605057c10 */ /* 0x000fc600097fe4ff */
[----:B------:R3:W-:Y:S04]  /*a8890*/  STL [R1+0x173c], R9 ;  /* 0x00173c0901007387 */ /* 0x0007e80000100800 */
[----:B------:R-:W-:Y:S04]  /*a88a0*/  STL [R1+0x1780], R4 ;  /* 0x0017800401007387 */ /* 0x000fe80000100800 */
[----:B------:R-:W4:Y:S01]  /*a88b0*/  LDL.LU R13, [R1+0x18bc] ;  /* 0x0018bc00010d7983 */ /* 0x000f220000300800 */
[----:B-1----:R-:W-:-:S03]  /*a88c0*/  IMAD.MOV.U32 R2, RZ, RZ, R8 ;  /* 0x000000ffff027224 */ /* 0x002fc600078e0008 */
[----:B------:R1:W-:Y:S01]  /*a88d0*/  STL [R1+0x177c], R5 ;  /* 0x00177c0501007387 */ /* 0x0003e20000100800 */
[----:B------:R-:W-:-:S03]  /*a88e0*/  IMAD.MOV.U32 R3, RZ, RZ, R9 ;  /* 0x000000ffff037224 */ /* 0x000fc600078e0009 */
[----:B--2---:R-:W2:Y:S04]  /*a88f0*/  LDL.LU R11, [R1+0x18fc] ;  /* 0x0018fc00010b7983 */ /* 0x004ea80000300800 */
[----:B---3--:R-:W3:Y:S04]  /*a8900*/  LDL.LU R9, [R1+0x193c] ;  /* 0x00193c0001097983 */ /* 0x008ee80000300800 */
[----:B------:R-:W3:Y:S04]  /*a8910*/  LDL.LU R8, [R1+0x1940] ;  /* 0x0019400001087983 */ /* 0x000ee80000300800 */
[----:B------:R1:W-:Y:S02]  /*a8920*/  LDGSTS.E [R0+0x21200], [R2.64], P0 ;  /* 0x2120000002007fae */ /* 0x0003e40008121848 */
[----:B-1----:R-:W-:-:S02]  /*a8930*/  IMAD.MOV.U32 R3, RZ, RZ, R5 ;  /* 0x000000ffff037224 */ /* 0x002fc400078e0005 */
[----:B------:R-:W-:Y:S01]  /*a8940*/  IMAD.MOV.U32 R2, RZ, RZ, R4 ;  /* 0x000000ffff027224 */ /* 0x000fe200078e0004 */
[----:B------:R-:W3:Y:S04]  /*a8950*/  LDL.LU R5, [R1+0x197c] ;  /* 0x00197c0001057983 */ /* 0x000ee80000300800 */
[----:B------:R-:W3:Y:S01]  /*a8960*/  LDL.LU R4, [R1+0x1980] ;  /* 0x0019800001047983 */ /* 0x000ee20000300800 */
[----:B------:R-:W-:-:S03]  /*a8970*/  IADD3 R16, P1, R16, UR7, RZ ;  /* 0x0000000710107c10 */ /* 0x000fc6000ff3e0ff */
[----:B------:R1:W-:Y:S01]  /*a8980*/  LDGSTS.E [R0+0x22200], [R2.64], P0 ;  /* 0x2220000002007fae */ /* 0x0003e20008121848 */
[----:B------:R-:W-:Y:S02]  /*a8990*/  IADD3.X R17, R17, UR6, RZ, P1, !PT ;  /* 0x0000000611117c10 */ /* 0x000fe40008ffe4ff */
[----:B------:R-:W-:Y:S01]  /*a89a0*/  IADD3 R6, P2, R6, UR7, RZ ;  /* 0x0000000706067c10 */ /* 0x000fe2000ff5e0ff */
[----:B------:R-:W-:Y:S03]  /*a89b0*/  STL [R1+0x17c0], R16 ;  /* 0x0017c01001007387 */ /* 0x000fe60000100800 */
[----:B------:R-:W-:Y:S01]  /*a89c0*/  IADD3.X R7, R7, UR6, RZ, P2, !PT ;  /* 0x0000000607077c10 */ /* 0x000fe200097fe4ff */
[----:B------:R1:W-:Y:S02]  /*a89d0*/  STL [R1+0x17bc], R17 ;  /* 0x0017bc1101007387 */ /* 0x0003e40000100800 */
[----:B-1----:R-:W-:-:S02]  /*a89e0*/  IMAD.MOV.U32 R2, RZ, RZ, R16 ;  /* 0x000000ffff027224 */ /* 0x002fc400078e0010 */
[----:B------:R-:W-:Y:S01]  /*a89f0*/  IMAD.MOV.U32 R3, RZ, RZ, R17 ;  /* 0x000000ffff037224 */ /* 0x000fe200078e0011 */
[----:B------:R-:W-:Y:S04]  /*a8a00*/  STL [R1+0x1800], R6 ;  /* 0x0018000601007387 */ /* 0x000fe80000100800 */
[----:B------:R1:W-:Y:S04]  /*a8a10*/  STL [R1+0x17fc], R7 ;  /* 0x0017fc0701007387 */ /* 0x0003e80000100800 */
[----:B------:R-:W3:Y:S04]  /*a8a20*/  LDL.LU R17, [R1+0x199c] ;  /* 0x00199c0001117983 */ /* 0x000ee80000300800 */
[----:B------:R-:W3:Y:S04]  /*a8a30*/  LDL.LU R16, [R1+0x19a0] ;  /* 0x0019a00001107983 */ /* 0x000ee80000300800 */
[----:B------:R1:W-:Y:S02]  /*a8a40*/  LDGSTS.E [R0+0x23200], [R2.64], P0 ;  /* 0x2320000002007fae */ /* 0x0003e40008121848 */
[----:B-1----:R-:W-:-:S02]  /*a8a50*/  IMAD.MOV.U32 R3, RZ, RZ, R7 ;  /* 0x000000ffff037224 */ /* 0x002fc400078e0007 */
[----:B------:R-:W-:Y:S01]  /*a8a60*/  IMAD.MOV.U32 R2, RZ, RZ, R6 ;  /* 0x000000ffff027224 */ /* 0x000fe200078e0006 */
[----:B------:R-:W3:Y:S04]  /*a8a70*/  LDL.LU R7, [R1+0x19a4] ;  /* 0x0019a40001077983 */ /* 0x000ee80000300800 */
[----:B------:R-:W3:Y:S04]  /*a8a80*/  LDL.LU R6, [R1+0x19a8] ;  /* 0x0019a80001067983 */ /* 0x000ee80000300800 */
[----:B------:R1:W-:Y:S01]  /*a8a90*/  LDGSTS.E [R0+0x24200], [R2.64], P0 ;  /* 0x2420000002007fae */ /* 0x0003e20008121848 */
[----:B----4-:R-:W-:-:S04]  /*a8aa0*/  IADD3 R18, P1, R18, UR7, RZ ;  /* 0x0000000712127c10 */ /* 0x010fc8000ff3e0ff */
[----:B------:R-:W-:Y:S02]  /*a8ab0*/  IADD3.X R19, R19, UR6, RZ, P1, !PT ;  /* 0x0000000613137c10 */ /* 0x000fe40008ffe4ff */
[----:B------:R-:W-:Y:S01]  /*a8ac0*/  IADD3 R14, P2, R14, UR7, RZ ;  /* 0x000000070e0e7c10 */ /* 0x000fe2000ff5e0ff */
[----:B------:R-:W-:Y:S03]  /*a8ad0*/  STL [R1+0x1840], R18 ;  /* 0x0018401201007387 */ /* 0x000fe60000100800 */
[----:B------:R-:W-:Y:S02]  /*a8ae0*/  IADD3.X R15, R15, UR6, RZ, P2, !PT ;  /* 0x000000060f0f7c10 */ /* 0x000fe400097fe4ff */
[----:B------:R-:W-:Y:S01]  /*a8af0*/  IADD3 R12, P1, R12, UR7, RZ ;  /* 0x000000070c0c7c10 */ /* 0x000fe2000ff3e0ff */
[----:B------:R4:W-:Y:S01]  /*a8b00*/  STL [R1+0x183c], R19 ;  /* 0x00183c1301007387 */ /* 0x0009e20000100800 */
[----:B-1----:R-:W-:-:S02]  /*a8b10*/  IMAD.MOV.U32 R2, RZ, RZ, R18 ;  /* 0x000000ffff027224 */ /* 0x002fc400078e0012 */
[----:B------:R-:W-:Y:S01]  /*a8b20*/  IMAD.MOV.U32 R3, RZ, RZ, R19 ;  /* 0x000000ffff037224 */ /* 0x000fe200078e0013 */
[----:B------:R-:W-:Y:S01]  /*a8b30*/  STL [R1+0x1880], R14 ;  /* 0x0018800e01007387 */ /* 0x000fe20000100800 */
[----:B------:R-:W-:-:S03]  /*a8b40*/  IADD3 R10, P2, R10, UR7, RZ ;  /* 0x000000070a0a7c10 */ /* 0x000fc6000ff5e0ff */
[----:B------:R1:W-:Y:S04]  /*a8b50*/  STL [R1+0x187c], R15 ;  /* 0x00187c0f01007387 */ /* 0x0003e80000100800 */
[----:B------:R-:W-:Y:S04]  /*a8b60*/  STL [R1+0x18c0], R12 ;  /* 0x0018c00c01007387 */ /* 0x000fe80000100800 */
[----:B------:R1:W-:Y:S01]  /*a8b70*/  LDGSTS.E [R0+0x25200], [R2.64], P0 ;  /* 0x2520000002007fae */ /* 0x0003e20008121848 */
[----:B------:R-:W-:Y:S01]  /*a8b80*/  IADD3.X R13, R13, UR6, RZ, P1, !PT ;  /* 0x000000060d0d7c10 */ /* 0x000fe20008ffe4ff */
[----:B-1----:R-:W-:-:S04]  /*a8b90*/  IMAD.MOV.U32 R2, RZ, RZ, R14 ;  /* 0x000000ffff027224 */ /* 0x002fc800078e000e */
[----:B------:R1:W-:Y:S01]  /*a8ba0*/  STL [R1+0x18bc], R13 ;  /* 0x0018bc0d01007387 */ /* 0x0003e20000100800 */
[----:B--2---:R-:W-:-:S03]  /*a8bb0*/  IADD3.X R11, R11, UR6, RZ, P2, !PT ;  /* 0x000000060b0b7c10 */ /* 0x004fc600097fe4ff */
[----:B------:R-:W-:Y:S01]  /*a8bc0*/  STL [R1+0x1900], R10 ;  /* 0x0019000a01007387 */ /* 0x000fe20000100800 */
[----:B------:R-:W-:-:S03]  /*a8bd0*/  IMAD.MOV.U32 R3, RZ, RZ, R15 ;  /* 0x000000ffff037224 */ /* 0x000fc600078e000f */
[----:B------:R2:W-:Y:S01]  /*a8be0*/  STL [R1+0x18fc], R11 ;  /* 0x0018fc0b01007387 */ /* 0x0005e20000100800 */
[----:B---3--:R-:W-:-:S03]  /*a8bf0*/  IADD3 R8, P1, R8, UR7, RZ ;  /* 0x0000000708087c10 */ /* 0x008fc6000ff3e0ff */
[----:B----4-:R-:W3:Y:S01]  /*a8c00*/  LDL.LU.64 R18, [R1+0xe50] ;  /* 0x000e500001127983 */ /* 0x010ee20000300a00 */
[----:B------:R-:W-:-:S03]  /*a8c10*/  IADD3.X R9, R9, UR6, RZ, P1, !PT ;  /* 0x0000000609097c10 */ /* 0x000fc60008ffe4ff */
[----:B------:R-:W4:Y:S04]  /*a8c20*/  LDL.LU.64 R14, [R1+0xe48] ;  /* 0x000e4800010e7983 */ /* 0x000f280000300a00 */
[----:B------:R1:W-:Y:S04]  /*a8c30*/  LDGSTS.E [R0+0x26200], [R2.64], P0 ;  /* 0x2620000002007fae */ /* 0x0003e80008121848 */
[----:B------:R-:W-:Y:S04]  /*a8c40*/  STL [R1+0x1940], R8 ;  /* 0x0019400801007387 */ /* 0x000fe80000100800 */
[----:B------:R2:W-:Y:S01]  /*a8c50*/  STL [R1+0x193c], R9 ;  /* 0x00193c0901007387 */ /* 0x0005e20000100800 */
[----:B------:R-:W-:Y:S01]  /*a8c60*/  IADD3 R4, P2, R4, UR7, RZ ;  /* 0x0000000704047c10 */ /* 0x000fe2000ff5e0ff */
[----:B-1----:R-:W-:-:S02]  /*a8c70*/  IMAD.MOV.U32 R2, RZ, RZ, R12 ;  /* 0x000000ffff027224 */ /* 0x002fc400078e000c */
[----:B------:R-:W-:Y:S01]  /*a8c80*/  IMAD.MOV.U32 R3, RZ, RZ, R13 ;  /* 0x000000ffff037224 */ /* 0x000fe200078e000d */
[----:B------:R-:W-:Y:S01]  /*a8c90*/  IADD3.X R5, R5, UR6, RZ, P2, !PT ;  /* 0x0000000605057c10 */ /* 0x000fe200097fe4ff */
[----:B------:R-:W-:Y:S04]  /*a8ca0*/  STL [R1+0x1980], R4 ;  /* 0x0019800401007387 */ /* 0x000fe80000100800 */
[----:B------:R-:W4:Y:S04]  /*a8cb0*/  LDL.LU.64 R12, [R1+0xe40] ;  /* 0x000e4000010c7983 */ /* 0x000f280000300a00 */
[----:B------:R1:W-:Y:S04]  /*a8cc0*/  LDGSTS.E [R0+0x27200], [R2.64], P0 ;  /* 0x2720000002007fae */ /* 0x0003e80008121848 */
[----:B------:R2:W-:Y:S01]  /*a8cd0*/  STL [R1+0x197c], R5 ;  /* 0x00197c0501007387 */ /* 0x0005e20000100800 */
[----:B-1----:R-:W-:-:S02]  /*a8ce0*/  IMAD.MOV.U32 R2, RZ, RZ, R10 ;  /* 0x000000ffff027224 */ /* 0x002fc400078e000a */
[----:B------:R-:W-:Y:S02]  /*a8cf0*/  IMAD.MOV.U32 R3, RZ, RZ, R11 ;  /* 0x000000ffff037224 */ /* 0x000fe400078e000b */
[----:B--2---:R-:W2:Y:S04]  /*a8d00*/  LDL.LU.64 R10, [R1+0xe38] ;  /* 0x000e3800010a7983 */ /* 0x004ea80000300a00 */
[----:B------:R1:W-:Y:S02]  /*a8d10*/  LDGSTS.E [R0+0x28200], [R2.64], P0 ;  /* 0x2820000002007fae */ /* 0x0003e40008121848 */
[----:B-1----:R-:W-:Y:S02]  /*a8d20*/  IMAD.MOV.U32 R2, RZ, RZ, R8 ;  /* 0x000000ffff027224 */ /* 0x002fe400078e0008 */
[----:B------:R-:W-:-:S02]  /*a8d30*/  IMAD.MOV.U32 R3, RZ, RZ, R9 ;  /* 0x000000ffff037224 */ /* 0x000fc400078e0009 */
[----:B------:R-:W2:Y:S04]  /*a8d40*/  LDL.LU.64 R8, [R1+0xe30] ;  /* 0x000e300001087983 */ /* 0x000ea80000300a00 */
[----:B------:R1:W-:Y:S02]  /*a8d50*/  LDGSTS.E [R0+0x29200], [R2.64], P0 ;  /* 0x2920000002007fae */ /* 0x0003e40008121848 */
[----:B-1----:R-:W-:Y:S02]  /*a8d60*/  IMAD.MOV.U32 R2, RZ, RZ, R4 ;  /* 0x000000ffff027224 */ /* 0x002fe400078e0004 */
[----:B------:R-:W-:Y:S02]  /*a8d70*/  IMAD.MOV.U32 R3, RZ, RZ, R5 ;  /* 0x000000ffff037224 */ /* 0x000fe400078e0005 */
[----:B------:R-:W2:Y:S01]  /*a8d80*/  LDL.LU.64 R4, [R1+0xe28] ;  /* 0x000e280001047983 */ /* 0x000ea20000300a00 */
[----:B------:R-:W-:-:S02]  /*a8d90*/  IADD3 R16, P1, R16, UR7, RZ ;  /* 0x0000000710107c10 */ /* 0x000fc4000ff3e0ff */
[----:B------:R-:W-:Y:S01]  /*a8da0*/  IADD3 R6, P2, R6, UR7, RZ ;  /* 0x0000000706067c10 */ /* 0x000fe2000ff5e0ff */
[----:B------:R1:W-:Y:S01]  /*a8db0*/  LDGSTS.E [R0+0x2a200], [R2.64], P0 ;  /* 0x2a20000002007fae */ /* 0x0003e20008121848 */
[----:B------:R-:W-:-:S03]  /*a8dc0*/  IADD3.X R17, R17, UR6, RZ, P1, !PT ;  /* 0x0000000611117c10 */ /* 0x000fc60008ffe4ff */
[----:B------:R1:W-:Y:S01]  /*a8dd0*/  STL [R1+0x19a0], R16 ;  /* 0x0019a01001007387 */ /* 0x0003e20000100800 */
[----:B------:R-:W-:-:S03]  /*a8de0*/  IADD3.X R7, R7, UR6, RZ, P2, !PT ;  /* 0x0000000607077c10 */ /* 0x000fc600097fe4ff */
[----:B------:R-:W-:Y:S04]  /*a8df0*/  STL [R1+0x199c], R17 ;  /* 0x00199c1101007387 */ /* 0x000fe80000100800 */
[----:B------:R-:W-:Y:S04]  /*a8e00*/  STL [R1+0x19a8], R6 ;  /* 0x0019a80601007387 */ /* 0x000fe80000100800 */
[----:B------:R-:W2:Y:S04]  /*a8e10*/  LDL.LU.64 R32, [R1+0xe20] ;  /* 0x000e200001207983 */ /* 0x000ea80000300a00 */
[----:B------:R1:W-:Y:S04]  /*a8e20*/  STL [R1+0x19a4], R7 ;  /* 0x0019a40701007387 */ /* 0x0003e80000100800 */
[----:B------:R-:W2:Y:S04]  /*a8e30*/  LDL.LU.64 R30, [R1+0xe18] ;  /* 0x000e1800011e7983 */ /* 0x000ea80000300a00 */
[----:B------:R-:W2:Y:S01]  /*a8e40*/  LDL.LU.64 R28, [R1+0xe10] ;  /* 0x000e1000011c7983 */ /* 0x000ea20000300a00 */
[----:B-1----:R-:W-:-:S03]  /*a8e50*/  IMAD.MOV.U32 R2, RZ, RZ, R16 ;  /* 0x000000ffff027224 */ /* 0x002fc600078e0010 */
[----:B------:R-:W2:Y:S01]  /*a8e60*/  LDL.LU.64 R26, [R1+0xe08] ;  /* 0x000e0800011a7983 */ /* 0x000ea20000300a00 */
[----:B------:R-:W-:-:S03]  /*a8e70*/  IMAD.MOV.U32 R3, RZ, RZ, R17 ;  /* 0x000000ffff037224 */ /* 0x000fc600078e0011 */
[----:B------:R-:W2:Y:S04]  /*a8e80*/  LDL.LU.64 R24, [R1+0xe00] ;  /* 0x000e000001187983 */ /* 0x000ea80000300a00 */
[----:B------:R1:W-:Y:S04]  /*a8e90*/  LDGSTS.E [R0+0x2b200], [R2.64], P0 ;  /* 0x2b20000002007fae */ /* 0x0003e80008121848 */
[----:B------:R-:W2:Y:S04]  /*a8ea0*/  LDL.LU.64 R22, [R1+0xdf8] ;  /* 0x000df80001167983 */ /* 0x000ea80000300a00 */
[----:B------:R-:W2:Y:S01]  /*a8eb0*/  LDL.LU.64 R20, [R1+0xdf0] ;  /* 0x000df00001147983 */ /* 0x000ea20000300a00 */
[----:B-1----:R-:W-:-:S03]  /*a8ec0*/  IMAD.MOV.U32 R2, RZ, RZ, R6 ;  /* 0x000000ffff027224 */ /* 0x002fc600078e0006 */
[----:B------:R-:W2:Y:S01]  /*a8ed0*/  LDL.LU R16, [R1+0xf04] ;  /* 0x000f040001107983 */ /* 0x000ea20000300800 */
[----:B------:R-:W-:-:S03]  /*a8ee0*/  IMAD.MOV.U32 R3, RZ, RZ, R7 ;  /* 0x000000ffff037224 */ /* 0x000fc600078e0007 */
[----:B------:R-:W2:Y:S04]  /*a8ef0*/  LDL.LU R7, [R1+0xf08] ;  /* 0x000f080001077983 */ /* 0x000ea80000300800 */
[----:B------:R3:W-:Y:S02]  /*a8f00*/  LDGSTS.E [R0+0x2c200], [R2.64], P0 ;  /* 0x2c20000002007fae */ /* 0x0007e40008121848 */
[----:B---3--:R-:W-:-:S04]  /*a8f10*/  IADD3 R2, P1, R18, UR7, RZ ;  /* 0x0000000712027c10 */ /* 0x008fc8000ff3e0ff */
        /* <DEDUP_REMOVED lines=8> */
[----:B--2---:R-:W-:-:S04]  /*a8fa0*/  IADD3 R181, P1, R10, UR7, RZ ;  /* 0x000000070ab57c10 */ /* 0x004fc8000ff3e0ff */
[----:B------:R-:W-:Y:S02]  /*a8fb0*/  IADD3.X R178, R11, UR6, RZ, P1, !PT ;  /* 0x000000060bb27c10 */ /* 0x000fe40008ffe4ff */
[----:B------:R-:W2:Y:S01]  /*a8fc0*/  LDL.LU.64 R10, [R1+0xdd0] ;  /* 0x000dd000010a7983 */ /* 0x000ea20000300a00 */
[----:B------:R-:W-:-:S04]  /*a8fd0*/  IADD3 R180, P1, R8, UR7, RZ ;  /* 0x0000000708b47c10 */ /* 0x000fc8000ff3e0ff */
[----:B------:R-:W-:Y:S02]  /*a8fe0*/  IADD3.X R179, R9, UR6, RZ, P1, !PT ;  /* 0x0000000609b37c10 */ /* 0x000fe40008ffe4ff */
[----:B------:R-:W2:Y:S01]  /*a8ff0*/  LDL.LU.64 R8, [R1+0xdc8] ;  /* 0x000dc80001087983 */ /* 0x000ea20000300a00 */
[----:B------:R-:W-:-:S04]  /*a9000*/  IADD3 R185, P1, R4, UR7, RZ ;  /* 0x0000000704b97c10 */ /* 0x000fc8000ff3e0ff */
[----:B------:R-:W-:Y:S02]  /*a9010*/  IADD3.X R184, R5, UR6, RZ, P1, !PT ;  /* 0x0000000605b87c10 */ /* 0x000fe40008ffe4ff */
[----:B------:R-:W2:Y:S01]  /*a9020*/  LDL.LU.64 R4, [R1+0xdc0] ;  /* 0x000dc00001047983 */ /* 0x000ea20000300a00 */
        /* <DEDUP_REMOVED lines=14> */
[----:B------:R-:W1:Y:S01]  /*a9110*/  S2R R21, SR_TID.X ;  /* 0x0000000000157919 */ /* 0x000e620000002100 */
[----:B------:R-:W-:Y:S02]  /*a9120*/  LOP3.LUT R185, R185, R184, RZ, 0x3c, !PT ;  /* 0x000000b8b9b97212 */ /* 0x000fe400078e3cff */
[----:B------:R-:W-:Y:S01]  /*a9130*/  LOP3.LUT R187, R187, R186, RZ, 0x3c, !PT ;  /* 0x000000babbbb7212 */ /* 0x000fe200078e3cff */
[----:B------:R-:W-:Y:S01]  /*a9140*/  IMAD.MOV.U32 R33, RZ, RZ, R3 ;  /* 0x000000ffff217224 */ /* 0x000fe200078e0003 */
[----:B------:R-:W-:Y:S01]  /*a9150*/  LOP3.LUT R189, R189, R188, RZ, 0x3c, !PT ;  /* 0x000000bcbdbd7212 */ /* 0x000fe200078e3cff */
[----:B------:R-:W-:Y:S01]  /*a9160*/  IMAD.MOV.U32 R30, RZ, RZ, R183 ;  /* 0x000000ffff1e7224 */ /* 0x000fe200078e00b7 */
[----:B------:R-:W-:Y:S01]  /*a9170*/  MOV R32, R2 ;  /* 0x0000000200207202 */ /* 0x000fe20000000f00 */
[----:B------:R-:W-:Y:S01]  /*a9180*/  IMAD.MOV.U32 R31, RZ, RZ, R176 ;  /* 0x000000ffff1f7224 */ /* 0x000fe200078e00b0 */
[----:B------:R-:W-:-:S02]  /*a9190*/  LOP3.LUT R184, R185, R184, RZ, 0x3c, !PT ;  /* 0x000000b8b9b87212 */ /* 0x000fc400078e3cff */
        /* <DEDUP_REMOVED lines=8> */
[----:B------:R2:W-:Y:S01]  /*a9220*/  LDGSTS.E [R0+0x2d200], [R32.64], P0 ;  /* 0x2d20000020007fae */ /* 0x0005e20008121848 */
[----:B------:R-:W-:-:S02]  /*a9230*/  LOP3.LUT R192, R193, R192, RZ, 0x3c, !PT ;  /* 0x000000c0c1c07212 */ /* 0x000fc400078e3cff */
[----:B------:R-:W-:Y:S01]  /*a9240*/  LOP3.LUT R187, R187, R186, RZ, 0x3c, !PT ;  /* 0x000000babbbb7212 */ /* 0x000fe200078e3cff */
[----:B------:R2:W-:Y:S01]  /*a9250*/  LDGSTS.E [R0+0x2e200], [R30.64], P0 ;  /* 0x2e2000001e007fae */ /* 0x0005e20008121848 */
[----:B------:R-:W-:Y:S02]  /*a9260*/  LOP3.LUT R189, R189, R188, RZ, 0x3c, !PT ;  /* 0x000000bcbdbd7212 */ /* 0x000fe400078e3cff */
[----:B------:R-:W-:Y:S02]  /*a9270*/  LOP3.LUT R196, R197, R196, RZ, 0x3c, !PT ;  /* 0x000000c4c5c47212 */ /* 0x000fe400078e3cff */
[----:B------:R-:W-:Y:S02]  /*a9280*/  LOP3.LUT R193, R193, R192, RZ, 0x3c, !PT ;  /* 0x000000c0c1c17212 */ /* 0x000fe400078e3cff */
[----:B-1----:R-:W-:Y:S02]  /*a9290*/  LOP3.LUT R21, R21, 0x7f, RZ, 0xc0, !PT ;  /* 0x0000007f15157812 */ /* 0x002fe400078ec0ff */
[----:B------:R-:W-:-:S02]  /*a92a0*/  LOP3.LUT R197, R197, R196, RZ, 0x3c, !PT ;  /* 0x000000c4c5c57212 */ /* 0x000fc400078e3cff */
[----:B---3--:R-:W-:-:S04]  /*a92b0*/  IADD3 R201, P1, R18, UR7, RZ ;  /* 0x0000000712c97c10 */ /* 0x008fc8000ff3e0ff */
[----:B------:R-:W-:Y:S02]  /*a92c0*/  IADD3.X R200, R19, UR6, RZ, P1, !PT ;  /* 0x0000000613c87c10 */ /* 0x000fe40008ffe4ff */
[----:B----4-:R-:W-:-:S04]  /*a92d0*/  IADD3 R203, P1, R14, UR7, RZ ;  /* 0x000000070ecb7c10 */ /* 0x010fc8000ff3e0ff */
[----:B------:R-:W-:Y:S02]  /*a92e0*/  IADD3.X R202, R15, UR6, RZ, P1, !PT ;  /* 0x000000060fca7c10 */ /* 0x000fe40008ffe4ff */
[----:B------:R-:W-:-:S04]  /*a92f0*/  IADD3 R205, P1, R12, UR7, RZ ;  /* 0x000000070ccd7c10 */ /* 0x000fc8000ff3e0ff */
[----:B------:R-:W-:Y:S02]  /*a9300*/  IADD3.X R204, R13, UR6, RZ, P1, !PT ;  /* 0x000000060dcc7c10 */ /* 0x000fe40008ffe4ff */
[----:B--2---:R-:W-:-:S04]  /*a9310*/  IADD3 R207, P1, R10, UR7, RZ ;  /* 0x000000070acf7c10 */ /* 0x004fc8000ff3e0ff */
[----:B------:R-:W-:Y:S01]  /*a9320*/  IADD3.X R206, R11, UR6, RZ, P1, !PT ;  /* 0x000000060bce7c10 */ /* 0x000fe20008ffe4ff */
[----:B------:R-:W-:Y:S02]  /*a9330*/  IMAD.MOV.U32 R14, RZ, RZ, R182 ;  /* 0x000000ffff0e7224 */ /* 0x000fe400078e00b6 */
[----:B------:R-:W-:Y:S01]  /*a9340*/  IMAD.MOV.U32 R15, RZ, RZ, R177 ;  /* 0x000000ffff0f7224 */ /* 0x000fe200078e00b1 */
[----:B------:R-:W-:Y:S01]  /*a9350*/  IADD3 R209, P1, R8, UR7, RZ ;  /* 0x0000000708d17c10 */ /* 0x000fe2000ff3e0ff */
[----:B------:R-:W-:-:S03]  /*a9360*/  IMAD.MOV.U32 R177, RZ, RZ, R178 ;  /* 0x000000ffffb17224 */ /* 0x000fc600078e00b2 */
[----:B------:R1:W-:Y:S01]  /*a9370*/  LDGSTS.E [R0+0x2f200], [R14.64], P0 ;  /* 0x2f2000000e007fae */ /* 0x0003e20008121848 */
[----:B------:R-:W-:Y:S02]  /*a9380*/  IADD3.X R208, R9, UR6, RZ, P1, !PT ;  /* 0x0000000609d07c10 */ /* 0x000fe40008ffe4ff */
[----:B------:R-:W-:Y:S01]  /*a9390*/  IADD3 R7, P1, R7, UR7, RZ ;  /* 0x0000000707077c10 */ /* 0x000fe2000ff3e0ff */
[----:B------:R-:W-:Y:S01]  /*a93a0*/  IMAD.MOV.U32 R12, RZ, RZ, R180 ;  /* 0x000000ffff0c7224 */ /* 0x000fe200078e00b4 */
[----:B------:R2:W-:Y:S02]  /*a93b0*/  LDGSTS.E [R0+0x30200], [R176.64], P0 ;  /* 0x30200000b0007fae */ /* 0x0005e40008121848 */
[----:B------:R-:W-:Y:S01]  /*a93c0*/  IADD3.X R16, R16, UR6, RZ, P1, !PT ;  /* 0x0000000610107c10 */ /* 0x000fe20008ffe4ff */
[----:B------:R-:W-:Y:S01]  /*a93d0*/  IMAD.MOV.U32 R13, RZ, RZ, R179 ;  /* 0x000000ffff0d7224 */ /* 0x000fe200078e00b3 */
[----:B------:R-:W-:Y:S04]  /*a93e0*/  STL [R1+0xf08], R7 ;  /* 0x000f080701007387 */ /* 0x000fe80000100800 */
[----:B------:R-:W-:Y:S01]  /*a93f0*/  STL [R1+0xf04], R16 ;  /* 0x000f041001007387 */ /* 0x000fe20000100800 */
[----:B------:R-:W-:-:S03]  /*a9400*/  IADD3 R211, P2, R4, UR7, RZ ;  /* 0x0000000704d37c10 */ /* 0x000fc6000ff5e0ff */
[----:B------:R3:W-:Y:S01]  /*a9410*/  STL.64 [R1+0xe50], R32 ;  /* 0x000e502001007387 */ /* 0x0007e20000100a00 */
[----:B------:R-:W-:Y:S01]  /*a9420*/  IMAD.MOV.U32 R4, RZ, RZ, R191 ;  /* 0x000000ffff047224 */ /* 0x000fe200078e00bf */
[----:B------:R-:W-:Y:S02]  /*a9430*/  IADD3.X R210, R5, UR6, RZ, P2, !PT ;  /* 0x0000000605d27c10 */ /* 0x000fe400097fe4ff */
[----:B------:R4:W-:Y:S01]  /*a9440*/  STL.64 [R1+0xe48], R30 ;  /* 0x000e481e01007387 */ /* 0x0009e20000100a00 */
[----:B------:R-:W-:-:S03]  /*a9450*/  IMAD.MOV.U32 R5, RZ, RZ, R190 ;  /* 0x000000ffff057224 */ /* 0x000fc600078e00be */
[----:B------:R1:W-:Y:S01]  /*a9460*/  STL.64 [R1+0xe40], R14 ;  /* 0x000e400e01007387 */ /* 0x0003e20000100a00 */
[----:B------:R-:W-:-:S03]  /*a9470*/  IMAD.MOV.U32 R8, RZ, RZ, R195 ;  /* 0x000000ffff087224 */ /* 0x000fc600078e00c3 */
[----:B------:R-:W-:Y:S01]  /*a9480*/  STL.64 [R1+0xe38], R176 ;  /* 0x000e38b001007387 */ /* 0x000fe20000100a00 */
[----:B------:R-:W-:-:S03]  /*a9490*/  IMAD.MOV.U32 R9, RZ, RZ, R194 ;  /* 0x000000ffff097224 */ /* 0x000fc600078e00c2 */
[----:B------:R1:W-:Y:S01]  /*a94a0*/  STL.64 [R1+0xe30], R12 ;  /* 0x000e300c01007387 */ /* 0x0003e20000100a00 */
[----:B------:R-:W-:-:S03]  /*a94b0*/  IMAD.MOV.U32 R26, RZ, RZ, R201 ;  /* 0x000000ffff1a7224 */ /* 0x000fc600078e00c9 */
[----:B------:R-:W-:Y:S01]  /*a94c0*/  STL.64 [R1+0xe28], R184 ;  /* 0x000e28b801007387 */ /* 0x000fe20000100a00 */
[----:B------:R-:W-:-:S03]  /*a94d0*/  IMAD.MOV.U32 R27, RZ, RZ, R200 ;  /* 0x000000ffff1b7224 */ /* 0x000fc600078e00c8 */
[----:B------:R-:W-:Y:S01]  /*a94e0*/  STL.64 [R1+0xe20], R186 ;  /* 0x000e20ba01007387 */ /* 0x000fe20000100a00 */
[----:B------:R-:W-:-:S03]  /*a94f0*/  IMAD.MOV.U32 R24, RZ, RZ, R203 ;  /* 0x000000ffff187224 */ /* 0x000fc600078e00cb */
[----:B------:R-:W-:Y:S01]  /*a9500*/  STL.64 [R1+0xe18], R188 ;  /* 0x000e18bc01007387 */ /* 0x000fe20000100a00 */
[----:B------:R-:W-:Y:S02]  /*a9510*/  IMAD.MOV.U32 R25, RZ, RZ, R202 ;  /* 0x000000ffff197224 */ /* 0x000fe400078e00ca */
[----:B------:R-:W-:Y:S01]  /*a9520*/  IMAD.SHL.U32 R19, R21, 0x4, RZ ;  /* 0x0000000415137824 */ /* 0x000fe200078e00ff */
[----:B------:R1:W-:Y:S01]  /*a9530*/  STL.64 [R1+0xe10], R4 ;  /* 0x000e100401007387 */ /* 0x0003e20000100a00 */
[----:B------:R-:W-:Y:S02]  /*a9540*/  IMAD.MOV.U32 R22, RZ, RZ, R205 ;  /* 0x000000ffff167224 */ /* 0x000fe400078e00cd */
[----:B------:R-:W-:Y:S01]  /*a9550*/  IMAD.MOV.U32 R23, RZ, RZ, R204 ;  /* 0x000000ffff177224 */ /* 0x000fe200078e00cc */
[----:B------:R-:W-:Y:S01]  /*a9560*/  STL.64 [R1+0xe08], R192 ;  /* 0x000e08c001007387 */ /* 0x000fe20000100a00 */
[----:B------:R-:W-:Y:S02]  /*a9570*/  IMAD.MOV.U32 R10, RZ, RZ, R207 ;  /* 0x000000ffff0a7224 */ /* 0x000fe400078e00cf */
[----:B------:R-:W-:Y:S01]  /*a9580*/  IMAD.MOV.U32 R11, RZ, RZ, R206 ;  /* 0x000000ffff0b7224 */ /* 0x000fe200078e00ce */
[----:B------:R1:W-:Y:S01]  /*a9590*/  STL.64 [R1+0xe00], R8 ;  /* 0x000e000801007387 */ /* 0x0003e20000100a00 */
[----:B------:R-:W-:-:S03]  /*a95a0*/  IMAD.MOV.U32 R20, RZ, RZ, R209 ;  /* 0x000000ffff147224 */ /* 0x000fc600078e00d1 */
[----:B------:R-:W-:Y:S01]  /*a95b0*/  STL.64 [R1+0xdf8], R196 ;  /* 0x000df8c401007387 */ /* 0x000fe20000100a00 */
[----:B------:R-:W-:Y:S01]  /*a95c0*/  IMAD.MOV.U32 R21, RZ, RZ, R208 ;  /* 0x000000ffff157224 */ /* 0x000fe200078e00d0 */
[----:B------:R-:W-:Y:S02]  /*a95d0*/  LOP3.LUT R17, R19, 0x20, RZ, 0x3c, !PT ;  /* 0x0000002013117812 */ /* 0x000fe400078e3cff */
[----:B------:R-:W-:Y:S01]  /*a95e0*/  STL.64 [R1+0xdf0], R28 ;  /* 0x000df01c01007387 */ /* 0x000fe20000100a00 */
[----:B------:R-:W-:-:S03]  /*a95f0*/  IMAD.MOV.U32 R18, RZ, RZ, R211 ;  /* 0x000000ffff127224 */ /* 0x000fc600078e00d3 */
[----:B------:R-:W-:Y:S01]  /*a9600*/  STL.64 [R1+0xde8], R26 ;  /* 0x000de81a01007387 */ /* 0x000fe20000100a00 */
[----:B------:R-:W-:-:S03]  /*a9610*/  IMAD.MOV.U32 R19, RZ, RZ, R210 ;  /* 0x000000ffff137224 */ /* 0x000fc600078e00d2 */
[----:B------:R-:W-:Y:S04]  /*a9620*/  STL.64 [R1+0xde0], R24 ;  /* 0x000de01801007387 */ /* 0x000fe80000100a00 */
[----:B------:R-:W-:Y:S04]  /*a9630*/  STL.64 [R1+0xdd8], R22 ;  /* 0x000dd81601007387 */ /* 0x000fe80000100a00 */
[----:B------:R1:W-:Y:S04]  /*a9640*/  STL.64 [R1+0xdd0], R10 ;  /* 0x000dd00a01007387 */ /* 0x0003e80000100a00 */
[----:B---3--:R3:W5:Y:S04]  /*a9650*/  LDL.LU.64 R32, [R1+0x2aa8] ;  /* 0x002aa80001207983 */ /* 0x0087680000300a00 */
[----:B------:R-:W-:Y:S04]  /*a9660*/  STL.64 [R1+0xdc8], R20 ;  /* 0x000dc81401007387 */ /* 0x000fe80000100a00 */
[----:B----4-:R3:W5:Y:S04]  /*a9670*/  LDL.LU.64 R30, [R1+0x2aa0] ;  /* 0x002aa000011e7983 */ /* 0x0107680000300a00 */
[----:B------:R-:W-:Y:S04]  /*a9680*/  STL.64 [R1+0xdc0], R18 ;  /* 0x000dc01201007387 */ /* 0x000fe80000100a00 */
[----:B------:R-:W4:Y:S04]  /*a9690*/  LDL.LU R3, [R1+0xf48] ;  /* 0x000f480001037983 */ /* 0x000f280000300800 */
[----:B-1----:R-:W3:Y:S04]  /*a96a0*/  LDL.LU R14, [R1+0xf88] ;  /* 0x000f8800010e7983 */ /* 0x002ee80000300800 */
[----:B------:R1:W-:Y:S04]  /*a96b0*/  LDGSTS.E [R0+0x31200], [R12.64], P0 ;  /* 0x312000000c007fae */ /* 0x0003e80008121848 */
[----:B------:R2:W-:Y:S04]  /*a96c0*/  LDGSTS.E [R0+0x32200], [R184.64], P0 ;  /* 0x32200000b8007fae */ /* 0x0005e80008121848 */
[----:B------:R2:W-:Y:S04]  /*a96d0*/  LDGSTS.E [R0+0x33200], [R186.64], P0 ;  /* 0x33200000ba007fae */ /* 0x0005e80008121848 */
[----:B-1----:R-:W3:Y:S04]  /*a96e0*/  LDL.LU R13, [R1+0xf44] ;  /* 0x000f4400010d7983 */ /* 0x002ee80000300800 */
[----:B------:R-:W3:Y:S04]  /*a96f0*/  LDL.LU R15, [R1+0xf84] ;  /* 0x000f8400010f7983 */ /* 0x000ee80000300800 */
[----:B------:R1:W-:Y:S04]  /*a9700*/  LDGSTS.E [R0+0x34200], [R188.64], P0 ;  /* 0x34200000bc007fae */ /* 0x0003e80008121848 */
[----:B------:R1:W-:Y:S04]  /*a9710*/  LDGSTS.E [R0+0x35200], [R4.64], P0 ;  /* 0x3520000004007fae */ /* 0x0003e80008121848 */
[----:B------:R2:W-:Y:S04]  /*a9720*/  LDGSTS.E [R0+0x36200], [R192.64], P0 ;  /* 0x36200000c0007fae */ /* 0x0005e80008121848 */
[----:B------:R2:W-:Y:S04]  /*a9730*/  LDGSTS.E [R0+0x37200], [R8.64], P0 ;  /* 0x3720000008007fae */ /* 0x0005e80008121848 */
[----:B-1----:R-:W3:Y:S04]  /*a9740*/  LDL.LU R4, [R1+0xfc8] ;  /* 0x000fc80001047983 */ /* 0x002ee80000300800 */
[----:B------:R-:W3:Y:S04]  /*a9750*/  LDL.LU R5, [R1+0x1008] ;  /* 0x0010080001057983 */ /* 0x000ee80000300800 */
[----:B--2---:R-:W2:Y:S04]  /*a9760*/  LDL.LU R8, [R1+0xfc4] ;  /* 0x000fc40001087983 */ /* 0x004ea80000300800 */
[----:B------:R-:W2:Y:S04]  /*a9770*/  LDL.LU R9, [R1+0x1004] ;  /* 0x0010040001097983 */ /* 0x000ea80000300800 */
[----:B------:R1:W-:Y:S04]  /*a9780*/  LDGSTS.E [R0+0x38200], [R196.64], P0 ;  /* 0x38200000c4007fae */ /* 0x0003e80008121848 */
[----:B------:R1:W-:Y:S04]  /*a9790*/  LDGSTS.E [R0+0x39200], [R28.64], P0 ;  /* 0x392000001c007fae */ /* 0x0003e80008121848 */
[----:B------:R1:W-:Y:S04]  /*a97a0*/  LDGSTS.E [R0+0x3a200], [R26.64], P0 ;  /* 0x3a2000001a007fae */ /* 0x0003e80008121848 */
[----:B------:R1:W-:Y:S04]  /*a97b0*/  LDGSTS.E [R0+0x3b200], [R24.64], P0 ;  /* 0x3b20000018007fae */ /* 0x0003e80008121848 */
[----:B------:R-:W2:Y:S04]  /*a97c0*/  LDL.LU R6, [R1+0x1048] ;  /* 0x0010480001067983 */ /* 0x000ea80000300800 */
[----:B------:R1:W-:Y:S04]  /*a97d0*/  LDGSTS.E [R0+0x3c200], [R22.64], P0 ;  /* 0x3c20000016007fae */ /* 0x0003e80008121848 */
[----:B------:R1:W-:Y:S01]  /*a97e0*/  LDGSTS.E [R0+0x3d200], [R10.64], P0 ;  /* 0x3d2000000a007fae */ /* 0x0003e20008121848 */
[----:B------:R-:W-:-:S02]  /*a97f0*/  IMAD.U32 R2, RZ, RZ, UR5 ;  /* 0x00000005ff027e24 */ /* 0x000fc4000f8e00ff */
[----:B------:R-:W-:Y:S01]  /*a9800*/  IMAD.MOV.U32 R176, RZ, RZ, R7 ;  /* 0x000000ffffb07224 */ /* 0x000fe200078e0007 */
[----:B------:R1:W-:Y:S04]  /*a9810*/  LDGSTS.E [R0+0x3e200], [R20.64], P0 ;  /* 0x3e20000014007fae */ /* 0x0003e80008121848 */
[----:B-1----:R-:W2:Y:S04]  /*a9820*/  LDL.LU R11, [R1+0x1088] ;  /* 0x00108800010b7983 */ /* 0x002ea80000300800 */
[----:B------:R-:W2:Y:S04]  /*a9830*/  LDL.LU R10, [R1+0x1044] ;  /* 0x00104400010a7983 */ /* 0x000ea80000300800 */
[----:B------:R-:W2:Y:S01]  /*a9840*/  LDL.LU R12, [R1+0x1084] ;  /* 0x00108400010c7983 */ /* 0x000ea20000300800 */
[----:B------:R-:W-:-:S02]  /*a9850*/  IMAD R2, R2, 0x40000, R17 ;  /* 0x0004000002027824 */ /* 0x000fc400078e0211 */
[----:B------:R-:W-:Y:S01]  /*a9860*/  IMAD.MOV.U32 R177, RZ, RZ, R16 ;  /* 0x000000ffffb17224 */ /* 0x000fe200078e0010 */
[----:B------:R1:W-:Y:S04]  /*a9870*/  LDGSTS.E [R0+0x3f200], [R18.64], P0 ;  /* 0x3f20000012007fae */ /* 0x0003e80008121848 */
[----:B------:R-:W2:Y:S04]  /*a9880*/  LDL.LU R7, [R1+0x10c8] ;  /* 0x0010c80001077983 */ /* 0x000ea80000300800 */
[----:B------:R3:W-:Y:S04]  /*a9890*/  LDGSTS.E [R2+0x400], [R176.64], P0 ;  /* 0x00400000b0027fae */ /* 0x0007e80008121848 */
[----:B-1----:R-:W2:Y:S01]  /*a98a0*/  LDL.LU R0, [R1+0x1108] ;  /* 0x0011080001007983 */ /* 0x002ea20000300800 */
[----:B----4-:R-:W-:-:S02]  /*a98b0*/  IADD3 R3, P1, R3, UR7, RZ ;  /* 0x0000000703037c10 */ /* 0x010fc4000ff3e0ff */
[----:B---3--:R-:W-:-:S03]  /*a98c0*/  IADD3 R14, P2, R14, UR7, RZ ;  /* 0x000000070e0e7c10 */ /* 0x008fc6000ff5e0ff */
[----:B------:R-:W-:Y:S01]  /*a98d0*/  STL [R1+0xf48], R3 ;  /* 0x000f480301007387 */ /* 0x000fe20000100800 */
[----:B------:R-:W-:Y:S01]  /*a98e0*/  IMAD.MOV.U32 R176, RZ, RZ, R3 ;  /* 0x000000ffffb07224 */ /* 0x000fe200078e0003 */
[----:B------:R-:W-:Y:S02]  /*a98f0*/  IADD3.X R13, R13, UR6, RZ, P1, !PT ;  /* 0x000000060d0d7c10 */ /* 0x000fe40008ffe4ff */
[----:B------:R-:W-:-:S03]  /*a9900*/  IADD3.X R15, R15, UR6, RZ, P2, !PT ;  /* 0x000000060f0f7c10 */ /* 0x000fc600097fe4ff */
[----:B------:R-:W-:Y:S01]  /*a9910*/  IMAD.MOV.U32 R177, RZ, RZ, R13 ;  /* 0x000000ffffb17224 */ /* 0x000fe200078e000d */
[----:B------:R1:W-:Y:S04]  /*a9920*/  STL [R1+0xf44], R13 ;  /* 0x000f440d01007387 */ /* 0x0003e80000100800 */
[----:B------:R-:W-:Y:S04]  /*a9930*/  STL [R1+0xf88], R14 ;  /* 0x000f880e01007387 */ /* 0x000fe80000100800 */
[----:B------:R3:W-:Y:S04]  /*a9940*/  LDGSTS.E [R2+0x1400], [R176.64], P0 ;  /* 0x01400000b0027fae */ /* 0x0007e80008121848 */
[----:B-1----:R-:W4:Y:S01]  /*a9950*/  LDL.LU R13, [R1+0x10c4] ;  /* 0x0010c400010d7983 */ /* 0x002f220000300800 */
[----:B------:R-:W-:-:S03]  /*a9960*/  IADD3 R4, P1, R4, UR7, RZ ;  /* 0x0000000704047c10 */ /* 0x000fc6000ff3e0ff */
[----:B------:R-:W-:Y:S01]  /*a9970*/  STL [R1+0xf84], R15 ;  /* 0x000f840f01007387 */ /* 0x000fe20000100800 */
[----:B---3--:R-:W-:Y:S02]  /*a9980*/  IMAD.MOV.U32 R176, RZ, RZ, R14 ;  /* 0x000000ffffb07224 */ /* 0x008fe400078e000e */
[----:B------:R-:W-:Y:S01]  /*a9990*/  IMAD.MOV.U32 R177, RZ, RZ, R15 ;  /* 0x000000ffffb17224 */ /* 0x000fe200078e000f */
[----:B------:R-:W3:Y:S01]  /*a99a0*/  LDL.LU R3, [R1+0x1104] ;  /* 0x0011040001037983 */ /* 0x000ee20000300800 */
[----:B------:R-:W-:Y:S02]  /*a99b0*/  IADD3 R5, P2, R5, UR7, RZ ;  /* 0x0000000705057c10 */ /* 0x000fe4000ff5e0ff */
[----:B--2---:R-:W-:Y:S01]  /*a99c0*/  IADD3.X R8, R8, UR6, RZ, P1, !PT ;  /* 0x0000000608087c10 */ /* 0x004fe20008ffe4ff */
[----:B------:R1:W-:Y:S01]  /*a99d0*/  LDGSTS.E [R2+0x2400], [R176.64], P0 ;  /* 0x02400000b0027fae */ /* 0x0003e20008121848 */
[----:B------:R-:W-:-:S03]  /*a99e0*/  IADD3.X R9, R9, UR6, RZ, P2, !PT ;  /* 0x0000000609097c10 */ /* 0x000fc600097fe4ff */
[----:B------:R-:W-:Y:S04]  /*a99f0*/  STL [R1+0xfc8], R4 ;  /* 0x000fc80401007387 */ /* 0x000fe80000100800 */
[----:B------:R2:W-:Y:S01]  /*a9a00*/  STL [R1+0xfc4], R8 ;  /* 0x000fc40801007387 */ /* 0x0005e20000100800 */
[----:B-1----:R-:W-:Y:S02]  /*a9a10*/  IMAD.MOV.U32 R176, RZ, RZ, R4 ;  /* 0x000000ffffb07224 */ /* 0x002fe400078e0004 */
[----:B------:R-:W-:Y:S01]  /*a9a20*/  IMAD.MOV.U32 R177, RZ, RZ, R8 ;  /* 0x000000ffffb17224 */ /* 0x000fe200078e0008 */
[----:B------:R-:W-:Y:S04]  /*a9a30*/  STL [R1+0x1008], R5 ;  /* 0x0010080501007387 */ /* 0x000fe80000100800 */
[----:B--2---:R-:W2:Y:S04]  /*a9a40*/  LDL.LU R8, [R1+0x1148] ;  /* 0x0011480001087983 */ /* 0x004ea80000300800 */
[----:B------:R1:W-:Y:S01]  /*a9a50*/  STL [R1+0x1004], R9 ;  /* 0x0010040901007387 */ /* 0x0003e20000100800 */
[----:B------:R-:W-:-:S03]  /*a9a60*/  IADD3 R6, P1, R6, UR7, RZ ;  /* 0x0000000706067c10 */ /* 0x000fc6000ff3e0ff */
[----:B------:R1:W-:Y:S04]  /*a9a70*/  LDGSTS.E [R2+0x3400], [R176.64], P0 ;  /* 0x03400000b0027fae */ /* 0x0003e80008121848 */
[----:B------:R-:W2:Y:S01]  /*a9a80*/  LDL.LU R4, [R1+0x1188] ;  /* 0x0011880001047983 */ /* 0x000ea20000300800 */
[----:B-1----:R-:W-:-:S03]  /*a9a90*/  IMAD.MOV.U32 R177, RZ, RZ, R9 ;  /* 0x000000ffffb17224 */ /* 0x002fc600078e0009 */
[----:B------:R-:W2:Y:S01]  /*a9aa0*/  LDL.LU R9, [R1+0x1144] ;  /* 0x0011440001097983 */ /* 0x000ea20000300800 */
[----:B------:R-:W-:Y:S01]  /*a9ab0*/  IMAD.MOV.U32 R176, RZ, RZ, R5 ;  /* 0x000000ffffb07224 */ /* 0x000fe200078e0005 */
[----:B------:R-:W-:Y:S02]  /*a9ac0*/  IADD3 R11, P2, R11, UR7, RZ ;  /* 0x000000070b0b7c10 */ /* 0x000fe4000ff5e0ff */
[----:B------:R-:W2:Y:S01]  /*a9ad0*/  LDL.LU R5, [R1+0x1184] ;  /* 0x0011840001057983 */ /* 0x000ea20000300800 */
[----:B------:R-:W-:-:S03]  /*a9ae0*/  IADD3.X R10, R10, UR6, RZ, P1, !PT ;  /* 0x000000060a0a7c10 */ /* 0x000fc60008ffe4ff */
[----:B------:R1:W-:Y:S01]  /*a9af0*/  LDGSTS.E [R2+0x4400], [R176.64], P0 ;  /* 0x04400000b0027fae */ /* 0x0003e20008121848 */
[----:B------:R-:W-:-:S03]  /*a9b00*/  IADD3.X R12, R12, UR6, RZ, P2, !PT ;  /* 0x000000060c0c7c10 */ /* 0x000fc600097fe4ff */
[----:B------:R-:W-:Y:S04]  /*a9b10*/  STL [R1+0x1048], R6 ;  /* 0x0010480601007387 */ /* 0x000fe80000100800 */
[----:B------:R1:W-:Y:S02]  /*a9b20*/  STL [R1+0x1044], R10 ;  /* 0x0010440a01007387 */ /* 0x0003e40000100800 */
[----:B-1----:R-:W-:Y:S02]  /*a9b30*/  IMAD.MOV.U32 R176, RZ, RZ, R6 ;  /* 0x000000ffffb07224 */ /* 0x002fe400078e0006 */
[----:B------:R-:W-:Y:S01]  /*a9b40*/  IMAD.MOV.U32 R177, RZ, RZ, R10 ;  /* 0x000000ffffb17224 */ /* 0x000fe200078e000a */
[----:B------:R-:W-:Y:S04]  /*a9b50*/  STL [R1+0x1088], R11 ;  /* 0x0010880b01007387 */ /* 0x000fe80000100800 */
[----:B------:R-:W2:Y:S04]  /*a9b60*/  LDL.LU R10, [R1+0x11c8] ;  /* 0x0011c800010a7983 */ /* 0x000ea80000300800 */
[----:B------:R1:W-:Y:S04]  /*a9b70*/  STL [R1+0x1084], R12 ;  /* 0x0010840c01007387 */ /* 0x0003e80000100800 */
[----:B------:R1:W-:Y:S04]  /*a9b80*/  LDGSTS.E [R2+0x5400], [R176.64], P0 ;  /* 0x05400000b0027fae */ /* 0x0003e80008121848 */
[----:B------:R-:W2:Y:S01]  /*a9b90*/  LDL.LU R6, [R1+0x1208] ;  /* 0x0012080001067983 */ /* 0x000ea20000300800 */
[----:B-1----:R-:W-:-:S03]  /*a9ba0*/  IMAD.MOV.U32 R177, RZ, RZ, R12 ;  /* 0x000000ffffb17224 */ /* 0x002fc600078e000c */
[----:B------:R-:W2:Y:S01]  /*a9bb0*/  LDL.LU R12, [R1+0x11c4] ;  /* 0x0011c400010c7983 */ /* 0x000ea20000300800 */
[----:B------:R-:W-:-:S03]  /*a9bc0*/  IMAD.MOV.U32 R176, RZ, RZ, R11 ;  /* 0x000000ffffb07224 */ /* 0x000fc600078e000b */
[----:B------:R-:W2:Y:S01]  /*a9bd0*/  LDL.LU R11, [R1+0x1204] ;  /* 0x00120400010b7983 */ /* 0x000ea20000300800 */
[----:B------:R-:W-:Y:S02]  /*a9be0*/  IADD3 R7, P1, R7, UR7, RZ ;  /* 0x0000000707077c10 */ /* 0x000fe4000ff3e0ff */
[----:B------:R-:W-:Y:S01]  /*a9bf0*/  IADD3 R0, P2, R0, UR7, RZ ;  /* 0x0000000700007c10 */ /* 0x000fe2000ff5e0ff */
[----:B------:R1:W-:Y:S04]  /*a9c00*/  LDGSTS.E [R2+0x6400], [R176.64], P0 ;  /* 0x06400000b0027fae */ /* 0x0003e80008121848 */
[----:B------:R3:W-:Y:S01]  /*a9c10*/  STL [R1+0x10c8], R7 ;  /* 0x0010c80701007387 */ /* 0x0007e20000100800 */
[----:B-1----:R-:W-:Y:S01]  /*a9c20*/  IMAD.MOV.U32 R176, RZ, RZ, R7 ;  /* 0x000000ffffb07224 */ /* 0x002fe200078e0007 */
[----:B----4-:R-:W-:-:S05]  /*a9c30*/  IADD3.X R13, R13, UR6, RZ, P1, !PT ;  /* 0x000000060d0d7c10 */ /* 0x010fca0008ffe4ff */
[----:B------:R1:W-:Y:S04]  /*a9c40*/  STL [R1+0x10c4], R13 ;  /* 0x0010c40d01007387 */ /* 0x0003e80000100800 */
[----:B------:R4:W-:Y:S01]  /*a9c50*/  STL [R1+0x1108], R0 ;  /* 0x0011080001007387 */ /* 0x0009e20000100800 */
[----:B---3--:R-:W-:-:S03]  /*a9c60*/  IADD3.X R3, R3, UR6, RZ, P2, !PT ;  /* 0x0000000603037c10 */ /* 0x008fc600097fe4ff */
[----:B------:R-:W3:Y:S01]  /*a9c70*/  LDL.LU R7, [R1+0x1248] ;  /* 0x0012480001077983 */ /* 0x000ee20000300800 */
[----:B------:R-:W-:-:S03]  /*a9c80*/  IMAD.MOV.U32 R177, RZ, RZ, R13 ;  /* 0x000000ffffb17224 */ /* 0x000fc600078e000d */
[----:B------:R2:W-:Y:S04]  /*a9c90*/  STL [R1+0x1104], R3 ;  /* 0x0011040301007387 */ /* 0x0005e80000100800 */
[----:B------:R-:W3:Y:S04]  /*a9ca0*/  LDL.LU R14, [R1+0x1288] ;  /* 0x00128800010e7983 */ /* 0x000ee80000300800 */
[----:B-1----:R-:W3:Y:S04]  /*a9cb0*/  LDL.LU R13, [R1+0x1244] ;  /* 0x00124400010d7983 */ /* 0x002ee80000300800 */
[----:B------:R1:W-:Y:S04]  /*a9cc0*/  LDGSTS.E [R2+0x7400], [R176.64], P0 ;  /* 0x07400000b0027fae */ /* 0x0003e80008121848 */
[----:B------:R-:W3:Y:S01]  /*a9cd0*/  LDL.LU R15, [R1+0x1284] ;  /* 0x00128400010f7983 */ /* 0x000ee20000300800 */
[----:B--2---:R-:W-:Y:S01]  /*a9ce0*/  IADD3 R8, P1, R8, UR7, RZ ;  /* 0x0000000708087c10 */ /* 0x004fe2000ff3e0ff */
[----:B-1----:R-:W-:-:S02]  /*a9cf0*/  IMAD.MOV.U32 R176, RZ, RZ, R0 ;  /* 0x000000ffffb07224 */ /* 0x002fc400078e0000 */
[----:B------:R-:W-:Y:S01]  /*a9d00*/  IMAD.MOV.U32 R177, RZ, RZ, R3 ;  /* 0x000000ffffb17224 */ /* 0x000fe200078e0003 */
[----:B----4-:R-:W2:Y:S01]  /*a9d10*/  LDL.LU R0, [R1+0x12c8] ;  /* 0x0012c80001007983 */ /* 0x010ea20000300800 */
[----:B------:R-:W-:-:S03]  /*a9d20*/  IADD3 R4, P2, R4, UR7, RZ ;  /* 0x0000000704047c10 */ /* 0x000fc6000ff5e0ff */
[----:B------:R-:W3:Y:S04]  /*a9d30*/  LDL.LU R3, [R1+0x1308] ;  /* 0x0013080001037983 */ /* 0x000ee80000300800 */
[----:B------:R1:W-:Y:S01]  /*a9d40*/  STL [R1+0x1148], R8 ;  /* 0x0011480801007387 */ /* 0x0003e20000100800 */
[----:B------:R-:W-:-:S03]  /*a9d50*/  IADD3.X R9, R9, UR6, RZ, P1, !PT ;  /* 0x0000000609097c10 */ /* 0x000fc60008ffe4ff */
[----:B------:R1:W-:Y:S01]  /*a9d60*/  LDGSTS.E [R2+0x8400], [R176.64], P0 ;  /* 0x08400000b0027fae */ /* 0x0003e20008121848 */
[----:B------:R-:W-:-:S03]  /*a9d70*/  IADD3.X R5, R5, UR6, RZ, P2, !PT ;  /* 0x0000000605057c10 */ /* 0x000fc600097fe4ff */
[----:B------:R1:W-:Y:S04]  /*a9d80*/  STL [R1+0x1144], R9 ;  /* 0x0011440901007387 */ /* 0x0003e80000100800 */
[----:B------:R1:W-:Y:S02]  /*a9d90*/  STL [R1+0x1188], R4 ;  /* 0x0011880401007387 */ /* 0x0003e40000100800 */
[----:B-1----:R-:W-:Y:S02]  /*a9da0*/  IMAD.MOV.U32 R176, RZ, RZ, R8 ;  /* 0x000000ffffb07224 */ /* 0x002fe400078e0008 */
[----:B------:R-:W3:Y:S01]  /*a9db0*/  LDL.LU R8, [R1+0x12c4] ;  /* 0x0012c40001087983 */ /* 0x000ee20000300800 */
[----:B------:R-:W-:-:S03]  /*a9dc0*/  IMAD.MOV.U32 R177, RZ, RZ, R9 ;  /* 0x000000ffffb17224 */ /* 0x000fc600078e0009 */
[----:B------:R1:W-:Y:S04]  /*a9dd0*/  STL [R1+0x1184], R5 ;  /* 0x0011840501007387 */ /* 0x0003e80000100800 */
[----:B------:R-:W3:Y:S01]  /*a9de0*/  LDL.LU R9, [R1+0x1304] ;  /* 0x0013040001097983 */ /* 0x000ee20000300800 */
[----:B------:R-:W-:-:S03]  /*a9df0*/  IADD3 R10, P1, R10, UR7, RZ ;  /* 0x000000070a0a7c10 */ /* 0x000fc6000ff3e0ff */
[----:B------:R1:W-:Y:S01]  /*a9e00*/  LDGSTS.E [R2+0x9400], [R176.64], P0 ;  /* 0x09400000b0027fae */ /* 0x0003e20008121848 */
[----:B------:R-:W-:Y:S01]  /*a9e10*/  IADD3 R6, P2, R6, UR7, RZ ;  /* 0x0000000706067c10 */ /* 0x000fe2000ff5e0ff */
[----:B-1----:R-:W-:Y:S02]  /*a9e20*/  IMAD.MOV.U32 R176, RZ, RZ, R4 ;  /* 0x000000ffffb07224 */ /* 0x002fe400078e0004 */
[----:B------:R-:W-:Y:S01]  /*a9e30*/  IMAD.MOV.U32 R177, RZ, RZ, R5 ;  /* 0x000000ffffb17224 */ /* 0x000fe200078e0005 */
[----:B------:R-:W3:Y:S04]  /*a9e40*/  LDL.LU R4, [R1+0x1348] ;  /* 0x0013480001047983 */ /* 0x000ee80000300800 */
[----:B------:R-:W3:Y:S01]  /*a9e50*/  LDL.LU R5, [R1+0x1388] ;  /* 0x0013880001057983 */ /* 0x000ee20000300800 */
[----:B------:R-:W-:-:S03]  /*a9e60*/  IADD3.X R12, R12, UR6, RZ, P1, !PT ;  /* 0x000000060c0c7c10 */ /* 0x000fc60008ffe4ff */
[----:B------:R1:W-:Y:S01]  /*a9e70*/  STL [R1+0x11c8], R10 ;  /* 0x0011c80a01007387 */ /* 0x0003e20000100800 */
[----:B------:R-:W-:-:S03]  /*a9e80*/  IADD3.X R11, R11, UR6, RZ, P2, !PT ;  /* 0x000000060b0b7c10 */ /* 0x000fc600097fe4ff */
[----:B------:R1:W-:Y:S04]  /*a9e90*/  LDGSTS.E [R2+0xa400], [R176.64], P0 ;  /* 0x0a400000b0027fae */ /* 0x0003e80008121848 */
        /* <DEDUP_REMOVED lines=11> */
[----:B------:R-:W3:Y:S04]  /*a9f50*/  LDL.LU R6, [R1+0x1408] ;  /* 0x0014080001067983 */ /* 0x000ee80000300800 */
        /* <DEDUP_REMOVED lines=14> */
[----:B---3--:R-:W-:Y:S01]  /*aa040*/  IADD3 R3, P2, R3, UR7, RZ ;  /* 0x0000000703037c10 */ /* 0x008fe2000ff5e0ff */
[----:B------:R-:W-:Y:S02]  /*aa050*/  IMAD.MOV.U32 R176, RZ, RZ, R14 ;  /* 0x000000ffffb07224 */ /* 0x000fe400078e000e */
        /* <DEDUP_REMOVED lines=14> */
[----:B---3--:R-:W-:Y:S01]  /*aa140*/  IMAD.MOV.U32 R177, RZ, RZ, R9 ;  /* 0x000000ffffb17224 */ /* 0x008fe200078e0009 */
[----:B------:R-:W-:Y:S01]  /*aa150*/  IADD3 R4, P1, R4, UR7, RZ ;  /* 0x0000000704047c10 */ /* 0x000fe2000ff3e0ff */
[----:B------:R-:W-:Y:S01]  /*aa160*/  IMAD.MOV.U32 R176, RZ, RZ, R3 ;  /* 0x000000ffffb07224 */ /* 0x000fe200078e0003 */
[----:B-1----:R-:W3:Y:S01]  /*aa170*/  LDL.LU R9, [R1+0x1444] ;  /* 0x0014440001097983 */ /* 0x002ee20000300800 */
[----:B------:R-:W-:-:S03]  /*aa180*/  IADD3 R5, P2, R5, UR7, RZ ;  /* 0x0000000705057c10 */ /* 0x000fc6000ff5e0ff */
[----:B------:R-:W3:Y:S04]  /*aa190*/  LDL.LU R3, [R1+0x1484] ;  /* 0x0014840001037983 */ /* 0x000ee80000300800 */
        /* <DEDUP_REMOVED lines=37> */
[----:B------:R-:W-:-:S03]  /*aa3f0*/  IADD3 R0, P2, R0, UR7, RZ ;  /* 0x0000000700007c10 */ /* 0x000fc6000ff5e0ff */
[----:B------:R1:W-:Y:S01]  /*aa400*/  STL [R1+0x1448], R8 ;  /* 0x0014480801007387 */ /* 0x0003e20000100800 */
[----:B---3--:R-:W-:-:S03]  /*aa410*/  IADD3.X R9, R9, UR6, RZ, P1, !PT ;  /* 0x0000000609097c10 */ /* 0x008fc60008ffe4ff */
[----:B------:R3:W-:Y:S01]  /*aa420*/  LDGSTS.E [R2+0x14400], [R176.64], P0 ;  /* 0x14400000b0027fae */ /* 0x0007e20008121848 */
[----:B------:R-:W-:-:S03]  /*aa430*/  IADD3.X R3, R3, UR6, RZ, P2, !PT ;  /* 0x0000000603037c10 */ /* 0x000fc600097fe4ff */
[----:B------:R1:W-:Y:S04]  /*aa440*/  STL [R1+0x1444], R9 ;  /* 0x0014440901007387 */ /* 0x0003e80000100800 */
[----:B------:R3:W-:Y:S02]  /*aa450*/  STL [R1+0x1488], R0 ;  /* 0x0014880001007387 */ /* 0x0007e40000100800 */
[----:B---3--:R-:W-:Y:S02]  /*aa460*/  IMAD.MOV.U32 R176, RZ, RZ, R8 ;  /* 0x000000ffffb07224 */ /* 0x008fe400078e0008 */
[----:B-1----:R-:W3:Y:S01]  /*aa470*/  LDL.LU R8, [R1+0x15c4] ;  /* 0x0015c40001087983 */ /* 0x002ee20000300800 */
[----:B------:R-:W-:-:S03]  /*aa480*/  IMAD.MOV.U32 R177, RZ, RZ, R9 ;  /* 0x000000ffffb17224 */ /* 0x000fc600078e0009 */
[----:B------:R1:W-:Y:S04]  /*aa490*/  STL [R1+0x1484], R3 ;  /* 0x0014840301007387 */ /* 0x0003e80000100800 */
[----:B------:R-:W3:Y:S04]  /*aa4a0*/  LDL.LU R9, [R1+0x1604] ;  /* 0x0016040001097983 */ /* 0x000ee80000300800 */
[----:B------:R1:W-:Y:S01]  /*aa4b0*/  LDGSTS.E [R2+0x15400], [R176.64], P0 ;  /* 0x15400000b0027fae */ /* 0x0003e20008121848 */
[----:B------:R-:W-:Y:S01]  /*aa4c0*/  IADD3 R4, P1, R4, UR7, RZ ;  /* 0x0000000704047c10 */ /* 0x000fe2000ff3e0ff */
[----:B-1----:R-:W-:-:S02]  /*aa4d0*/  IMAD.MOV.U32 R176, RZ, RZ, R0 ;  /* 0x000000ffffb07224 */ /* 0x002fc400078e0000 */
[----:B------:R-:W-:Y:S01]  /*aa4e0*/  IMAD.MOV.U32 R177, RZ, RZ, R3 ;  /* 0x000000ffffb17224 */ /* 0x000fe200078e0003 */
[----:B------:R-:W3:Y:S04]  /*aa4f0*/  LDL.LU R0, [R1+0x1648] ;  /* 0x0016480001007983 */ /* 0x000ee80000300800 */
[----:B------:R-:W3:Y:S01]  /*aa500*/  LDL.LU R3, [R1+0x1688] ;  /* 0x0016880001037983 */ /* 0x000ee20000300800 */
[----:B------:R-:W-:-:S03]  /*aa510*/  IADD3 R10, P2, R10, UR7, RZ ;  /* 0x000000070a0a7c10 */ /* 0x000fc6000ff5e0ff */
[----:B------:R1:W-:Y:S04]  /*aa520*/  STL [R1+0x14c8], R4 ;  /* 0x0014c80401007387 */ /* 0x0003e80000100800 */
[----:B------:R1:W-:Y:S01]  /*aa530*/  LDGSTS.E [R2+0x16400], [R176.64], P0 ;  /* 0x16400000b0027fae */ /* 0x0003e20008121848 */
[----:B------:R-:W-:Y:S02]  /*aa540*/  IADD3.X R5, R5, UR6, RZ, P1, !PT ;  /* 0x0000000605057c10 */ /* 0x000fe40008ffe4ff */
[----:B------:R-:W-:-:S03]  /*aa550*/  IADD3.X R12, R12, UR6, RZ, P2, !PT ;  /* 0x000000060c0c7c10 */ /* 0x000fc600097fe4ff */
[----:B------:R1:W-:Y:S02]  /*aa560*/  STL [R1+0x14c4], R5 ;  /* 0x0014c40501007387 */ /* 0x0003e40000100800 */
[----:B-1----:R-:W-:Y:S02]  /*aa570*/  IMAD.MOV.U32 R176, RZ, RZ, R4 ;  /* 0x000000ffffb07224 */ /* 0x002fe400078e0004 */
[----:B------:R-:W-:Y:S04]  /*aa580*/  STL [R1+0x1508], R10 ;  /* 0x0015080a01007387 */ /* 0x000fe80000100800 */
        /* <DEDUP_REMOVED lines=39> */
[----:B---3--:R-:W-:Y:S01]  /*aa800*/  IMAD.MOV.U32 R177, RZ, RZ, R9 ;  /* 0x000000ffffb17224 */ /* 0x008fe200078e0009 */
[----:B------:R-:W-:Y:S01]  /*aa810*/  IADD3 R0, P1, R0, UR7, RZ ;  /* 0x0000000700007c10 */ /* 0x000fe2000ff3e0ff */
[----:B------:R-:W-:Y:S01]  /*aa820*/  IMAD.MOV.U32 R176, RZ, RZ, R7 ;  /* 0x000000ffffb07224 */ /* 0x000fe200078e0007 */
[----:B-1----:R-:W3:Y:S01]  /*aa830*/  LDL.LU R9, [R1+0x1744] ;  /* 0x0017440001097983 */ /* 0x002ee20000300800 */
[----:B------:R-:W-:-:S03]  /*aa840*/  IADD3 R3, P2, R3, UR7, RZ ;  /* 0x0000000703037c10 */ /* 0x000fc6000ff5e0ff */
[----:B------:R-:W3:Y:S04]  /*aa850*/  LDL.LU R7, [R1+0x1784] ;  /* 0x0017840001077983 */ /* 0x000ee80000300800 */
[----:B------:R1:W-:Y:S04]  /*aa860*/  LDGSTS.E [R2+0x1c400], [R176.64], P0 ;  /* 0x1c400000b0027fae */ /* 0x0003e80008121848 */
[----:B------:R-:W-:Y:S01]  /*aa870*/  STL [R1+0x1648], R0 ;  /* 0x0016480001007387 */ /* 0x000fe20000100800 */
[----:B------:R-:W-:Y:S01]  /*aa880*/  IADD3.X R4, R4, UR6, RZ, P1, !PT ;  /* 0x0000000604047c10 */ /* 0x000fe20008ffe4ff */
[----:B-1----:R-:W-:-:S04]  /*aa890*/  IMAD.MOV.U32 R176, RZ, RZ, R0 ;  /* 0x000000ffffb07224 */ /* 0x002fc800078e0000 */
[----:B------:R-:W-:Y:S01]  /*aa8a0*/  IMAD.MOV.U32 R177, RZ, RZ, R4 ;  /* 0x000000ffffb17224 */ /* 0x000fe200078e0004 */
[----:B------:R1:W-:Y:S01]  /*aa8b0*/  STL [R1+0x1644], R4 ;  /* 0x0016440401007387 */ /* 0x0003e20000100800 */
[----:B------:R-:W-:-:S03]  /*aa8c0*/  IADD3.X R5, R5, UR6, RZ, P2, !PT ;  /* 0x0000000605057c10 */ /* 0x000fc600097fe4ff */
[----:B------:R-:W-:Y:S04]  /*aa8d0*/  STL [R1+0x1688], R3 ;  /* 0x0016880301007387 */ /* 0x000fe80000100800 */
[----:B------:R1:W-:Y:S04]  /*aa8e0*/  LDGSTS.E [R2+0x1d400], [R176.64], P0 ;  /* 0x1d400000b0027fae */ /* 0x0003e80008121848 */
[----:B-1----:R-:W3:Y:S04]  /*aa8f0*/  LDL.LU R4, [R1+0x17c8] ;  /* 0x0017c80001047983 */ /* 0x002ee80000300800 */
[----:B------:R1:W-:Y:S04]  /*aa900*/  STL [R1+0x1684], R5 ;  /* 0x0016840501007387 */ /* 0x0003e80000100800 */
[----:B------:R-:W3:Y:S01]  /*aa910*/  LDL.LU R0, [R1+0x1808] ;  /* 0x0018080001007983 */ /* 0x000ee20000300800 */
[----:B------:R-:W-:-:S03]  /*aa920*/  IMAD.MOV.U32 R177, RZ, RZ, R5 ;  /* 0x000000ffffb17224 */ /* 0x000fc600078e0005 */
[----:B-1----:R-:W3:Y:S01]  /*aa930*/  LDL.LU R5, [R1+0x17c4] ;  /* 0x0017c40001057983 */ /* 0x002ee20000300800 */
[----:B------:R-:W-:-:S03]  /*aa940*/  IMAD.MOV.U32 R176, RZ, RZ, R3 ;  /* 0x000000ffffb07224 */ /* 0x000fc600078e0003 */
        /* <DEDUP_REMOVED lines=18> */
[----:B------:R-:W-:-:S02]  /*aaa70*/  IADD3 R8, P1, R8, UR7, RZ ;  /* 0x0000000708087c10 */ /* 0x000fc4000ff3e0ff */
[----:B------:R-:W-:Y:S01]  /*aaa80*/  IADD3 R6, P2, R6, UR7, RZ ;  /* 0x0000000706067c10 */ /* 0x000fe2000ff5e0ff */
[----:B-1----:R-:W-:Y:S02]  /*aaa90*/  IMAD.MOV.U32 R176, RZ, RZ, R10 ;  /* 0x000000ffffb07224 */ /* 0x002fe400078e000a */
[----:B------:R-:W4:Y:S01]  /*aaaa0*/  LDL.LU R10, [R1+0x1908] ;  /* 0x00190800010a7983 */ /* 0x000f220000300800 */
[----:B---3--:R-:W-:-:S03]  /*aaab0*/  IADD3.X R9, R9, UR6, RZ, P1, !PT ;  /* 0x0000000609097c10 */ /* 0x008fc60008ffe4ff */
[----:B------:R1:W-:Y:S01]  /*aaac0*/  STL [R1+0x1748], R8 ;  /* 0x0017480801007387 */ /* 0x0003e20000100800 */
[----:B------:R-:W-:-:S03]  /*aaad0*/  IADD3.X R7, R7, UR6, RZ, P2, !PT ;  /* 0x0000000607077c10 */ /* 0x000fc600097fe4ff */
[----:B------:R-:W-:Y:S01]  /*aaae0*/  STL [R1+0x1744], R9 ;  /* 0x0017440901007387 */ /* 0x000fe20000100800 */
[----:B------:R-:W-:-:S03]  /*aaaf0*/  IMAD.MOV.U32 R177, RZ, RZ, R11 ;  /* 0x000000ffffb17224 */ /* 0x000fc600078e000b */
[----:B------:R3:W-:Y:S04]  /*aab00*/  STL [R1+0x1788], R6 ;  /* 0x0017880601007387 */ /* 0x0007e80000100800 */
[----:B------:R-:W4:Y:S04]  /*aab10*/  LDL.LU R13, [R1+0x18c4] ;  /* 0x0018c400010d7983 */ /* 0x000f280000300800 */
[----:B------:R1:W-:Y:S04]  /*aab20*/  STL [R1+0x1784], R7 ;  /* 0x0017840701007387 */ /* 0x0003e80000100800 */
[----:B--2---:R-:W2:Y:S04]  /*aab30*/  LDL.LU R11, [R1+0x1904] ;  /* 0x00190400010b7983 */ /* 0x004ea80000300800 */
[----:B------:R1:W-:Y:S02]  /*aab40*/  LDGSTS.E [R2+0x20400], [R176.64], P0 ;  /* 0x20400000b0027fae */ /* 0x0003e40008121848 */
[----:B-1----:R-:W-:-:S02]  /*aab50*/  IMAD.MOV.U32 R176, RZ, RZ, R8 ;  /* 0x000000ffffb07224 */ /* 0x002fc400078e0008 */
[----:B------:R-:W-:Y:S01]  /*aab60*/  IMAD.MOV.U32 R177, RZ, RZ, R9 ;  /* 0x000000ffffb17224 */ /* 0x000fe200078e0009 */
[----:B------:R-:W2:Y:S01]  /*aab70*/  LDL.LU R8, [R1+0x1948] ;  /* 0x0019480001087983 */ /* 0x000ea20000300800 */
[----:B------:R-:W-:-:S03]  /*aab80*/  IADD3 R4, P1, R4, UR7, RZ ;  /* 0x0000000704047c10 */ /* 0x000fc6000ff3e0ff */
[----:B------:R1:W-:Y:S01]  /*aab90*/  LDGSTS.E [R2+0x21400], [R176.64], P0 ;  /* 0x21400000b0027fae */ /* 0x0003e20008121848 */
[----:B------:R-:W-:Y:S02]  /*aaba0*/  IADD3 R0, P2, R0, UR7, RZ ;  /* 0x0000000700007c10 */ /* 0x000fe4000ff5e0ff */
[----:B------:R-:W-:Y:S01]  /*aabb0*/  IADD3.X R5, R5, UR6, RZ, P1, !PT ;  /* 0x0000000605057c10 */ /* 0x000fe20008ffe4ff */
[----:B-1----:R-:W-:Y:S02]  /*aabc0*/  IMAD.MOV.U32 R176, RZ, RZ, R6 ;  /* 0x000000ffffb07224 */ /* 0x002fe400078e0006 */
[----:B---3--:R-:W3:Y:S01]  /*aabd0*/  LDL.LU R6, [R1+0x1988] ;  /* 0x0019880001067983 */ /* 0x008ee20000300800 */
[----:B------:R-:W-:-:S03]  /*aabe0*/  IADD3.X R3, R3, UR6, RZ, P2, !PT ;  /* 0x0000000603037c10 */ /* 0x000fc600097fe4ff */
[----:B------:R-:W-:Y:S04]  /*aabf0*/  STL [R1+0x17c8], R4 ;  /* 0x0017c80401007387 */ /* 0x000fe80000100800 */
[----:B------:R1:W-:Y:S01]  /*aac00*/  STL [R1+0x17c4], R5 ;  /* 0x0017c40501007387 */ /* 0x0003e20000100800 */
[----:B------:R-:W-:-:S03]  /*aac10*/  IMAD.MOV.U32 R177, RZ, RZ, R7 ;  /* 0x000000ffffb17224 */ /* 0x000fc600078e0007 */
[----:B------:R-:W-:Y:S04]  /*aac20*/  STL [R1+0x1808], R0 ;  /* 0x0018080001007387 */ /* 0x000fe80000100800 */
[----:B------:R-:W3:Y:S04]  /*aac30*/  LDL.LU R9, [R1+0x1944] ;  /* 0x0019440001097983 */ /* 0x000ee80000300800 */
[----:B------:R1:W-:Y:S04]  /*aac40*/  STL [R1+0x1804], R3 ;  /* 0x0018040301007387 */ /* 0x0003e80000100800 */
[----:B------:R-:W3:Y:S04]  /*aac50*/  LDL.LU R7, [R1+0x1984] ;  /* 0x0019840001077983 */ /* 0x000ee80000300800 */
[----:B------:R1:W-:Y:S02]  /*aac60*/  LDGSTS.E [R2+0x22400], [R176.64], P0 ;  /* 0x22400000b0027fae */ /* 0x0003e40008121848 */
[----:B-1----:R-:W-:-:S02]  /*aac70*/  IMAD.MOV.U32 R176, RZ, RZ, R4 ;  /* 0x000000ffffb07224 */ /* 0x002fc400078e0004 */
[----:B------:R-:W-:Y:S02]  /*aac80*/  IMAD.MOV.U32 R177, RZ, RZ, R5 ;  /* 0x000000ffffb17224 */ /* 0x000fe400078e0005 */
        /* <DEDUP_REMOVED lines=14> */
[----:B------:R4:W-:Y:S04]  /*aad70*/  STL [R1+0x1844], R17 ;  /* 0x0018441101007387 */ /* 0x0009e80000100800 */
[----:B------:R-:W-:Y:S01]  /*aad80*/  STL [R1+0x1888], R14 ;  /* 0x0018880e01007387 */ /* 0x000fe20000100800 */
[----:B------:R-:W-:-:S03]  /*aad90*/  IADD3 R10, P2, R10, UR7, RZ ;  /* 0x000000070a0a7c10 */ /* 0x000fc6000ff5e0ff */
[----:B------:R1:W-:Y:S04]  /*aada0*/  STL [R1+0x1884], R15 ;  /* 0x0018840f01007387 */ /* 0x0003e80000100800 */
[----:B------:R-:W-:Y:S01]  /*aadb0*/  STL [R1+0x18c8], R12 ;  /* 0x0018c80c01007387 */ /* 0x000fe20000100800 */
[----:B------:R-:W-:-:S05]  /*aadc0*/  IADD3.X R13, R13, UR6, RZ, P1, !PT ;  /* 0x000000060d0d7c10 */ /* 0x000fca0008ffe4ff */
[----:B------:R1:W-:Y:S01]  /*aadd0*/  STL [R1+0x18c4], R13 ;  /* 0x0018c40d01007387 */ /* 0x0003e20000100800 */
[----:B--2---:R-:W-:-:S03]  /*aade0*/  IADD3.X R11, R11, UR6, RZ, P2, !PT ;  /* 0x000000060b0b7c10 */ /* 0x004fc600097fe4ff */
[----:B------:R-:W-:Y:S04]  /*aadf0*/  STL [R1+0x1908], R10 ;  /* 0x0019080a01007387 */ /* 0x000fe80000100800 */
[----:B------:R3:W-:Y:S04]  /*aae00*/  STL [R1+0x1904], R11 ;  /* 0x0019040b01007387 */ /* 0x0007e80000100800 */
[----:B------:R-:W2:Y:S04]  /*aae10*/  LDL.LU.64 R22, [R1+0xdb8] ;  /* 0x000db80001167983 */ /* 0x000ea80000300a00 */
[----:B------:R-:W2:Y:S01]  /*aae20*/  LDL.LU.64 R20, [R1+0xdb0] ;  /* 0x000db00001147983 */ /* 0x000ea20000300a00 */
[----:B-1----:R-:W-:-:S02]  /*aae30*/  IMAD.MOV.U32 R176, RZ, RZ, R16 ;  /* 0x000000ffffb07224 */ /* 0x002fc400078e0010 */
[----:B------:R-:W-:Y:S01]  /*aae40*/  IMAD.MOV.U32 R177, RZ, RZ, R17 ;  /* 0x000000ffffb17224 */ /* 0x000fe200078e0011 */
[----:B------:R-:W2:Y:S01]  /*aae50*/  LDL.LU.64 R18, [R1+0xda8] ;  /* 0x000da80001127983 */ /* 0x000ea20000300a00 */
[----:B------:R-:W-:-:S03]  /*aae60*/  IADD3 R8, P1, R8, UR7, RZ ;  /* 0x0000000708087c10 */ /* 0x000fc6000ff3e0ff */
[----:B------:R1:W-:Y:S04]  /*aae70*/  LDGSTS.E [R2+0x25400], [R176.64], P0 ;  /* 0x25400000b0027fae */ /* 0x0003e80008121848 */
[----:B------:R-:W-:Y:S01]  /*aae80*/  STL [R1+0x1948], R8 ;  /* 0x0019480801007387 */ /* 0x000fe20000100800 */
[----:B---3--:R-:W-:Y:S01]  /*aae90*/  IADD3 R6, P2, R6, UR7, RZ ;  /* 0x0000000706067c10 */ /* 0x008fe2000ff5e0ff */
[----:B-1----:R-:W-:Y:S02]  /*aaea0*/  IMAD.MOV.U32 R176, RZ, RZ, R14 ;  /* 0x000000ffffb07224 */ /* 0x002fe400078e000e */
[----:B------:R-:W-:-:S05]  /*aaeb0*/  IMAD.MOV.U32 R177, RZ, RZ, R15 ;  /* 0x000000ffffb17224 */ /* 0x000fca00078e000f */
[----:B------:R1:W-:Y:S01]  /*aaec0*/  LDGSTS.E [R2+0x26400], [R176.64], P0 ;  /* 0x26400000b0027fae */ /* 0x0003e20008121848 */
[----:B------:R-:W-:-:S05]  /*aaed0*/  IADD3.X R9, R9, UR6, RZ, P1, !PT ;  /* 0x0000000609097c10 */ /* 0x000fca0008ffe4ff */
[----:B------:R-:W-:Y:S01]  /*aaee0*/  STL [R1+0x1944], R9 ;  /* 0x0019440901007387 */ /* 0x000fe20000100800 */
[----:B------:R-:W-:-:S03]  /*aaef0*/  IADD3.X R7, R7, UR6, RZ, P2, !PT ;  /* 0x0000000607077c10 */ /* 0x000fc600097fe4ff */
[----:B------:R-:W-:Y:S04]  /*aaf00*/  STL [R1+0x1988], R6 ;  /* 0x0019880601007387 */ /* 0x000fe80000100800 */
[----:B----4-:R-:W3:Y:S04]  /*aaf10*/  LDL.LU.64 R16, [R1+0xda0] ;  /* 0x000da00001107983 */ /* 0x010ee80000300a00 */
[----:B------:R4:W-:Y:S01]  /*aaf20*/  STL [R1+0x1984], R7 ;  /* 0x0019840701007387 */ /* 0x0009e20000100800 */
[----:B-1----:R-:W-:-:S03]  /*aaf30*/  IMAD.MOV.U32 R176, RZ, RZ, R12 ;  /* 0x000000ffffb07224 */ /* 0x002fc600078e000c */
[----:B------:R-:W3:Y:S01]  /*aaf40*/  LDL.LU.64 R14, [R1+0xd98] ;  /* 0x000d9800010e7983 */ /* 0x000ee20000300a00 */
[----:B------:R-:W-:-:S03]  /*aaf50*/  IMAD.MOV.U32 R177, RZ, RZ, R13 ;  /* 0x000000ffffb17224 */ /* 0x000fc600078e000d */
[----:B------:R-:W3:Y:S04]  /*aaf60*/  LDL.LU.64 R12, [R1+0xd90] ;  /* 0x000d9000010c7983 */ /* 0x000ee80000300a00 */
[----:B------:R1:W-:Y:S01]  /*aaf70*/  LDGSTS.E [R2+0x27400], [R176.64], P0 ;  /* 0x27400000b0027fae */ /* 0x0003e20008121848 */
[----:B------:R-:W-:-:S04]  /*aaf80*/  IADD3 R4, P1, R4, UR7, RZ ;  /* 0x0000000704047c10 */ /* 0x000fc8000ff3e0ff */
[----:B------:R-:W-:Y:S01]  /*aaf90*/  IADD3.X R5, R5, UR6, RZ, P1, !PT ;  /* 0x0000000605057c10 */ /* 0x000fe20008ffe4ff */
[----:B------:R4:W-:Y:S04]  /*aafa0*/  STL [R1+0x19b0], R4 ;  /* 0x0019b00401007387 */ /* 0x0009e80000100800 */
[----:B------:R-:W-:Y:S01]  /*aafb0*/  STL [R1+0x19ac], R5 ;  /* 0x0019ac0501007387 */ /* 0x000fe20000100800 */
[----:B-1----:R-:W-:Y:S02]  /*aafc0*/  IMAD.MOV.U32 R176, RZ, RZ, R10 ;  /* 0x000000ffffb07224 */ /* 0x002fe400078e000a */
[----:B------:R-:W-:-:S05]  /*aafd0*/  IMAD.MOV.U32 R177, RZ, RZ, R11 ;  /* 0x000000ffffb17224 */ /* 0x000fca00078e000b */
[----:B------:R1:W-:Y:S01]  /*aafe0*/  LDGSTS.E [R2+0x28400], [R176.64], P0 ;  /* 0x28400000b0027fae */ /* 0x0003e20008121848 */
[----:B------:R-:W-:-:S05]  /*aaff0*/  IADD3 R0, P2, R0, UR7, RZ ;  /* 0x0000000700007c10 */ /* 0x000fca000ff5e0ff */
[----:B------:R2:W-:Y:S04]  /*ab000*/  STL [R1+0x19b8], R0 ;  /* 0x0019b80001007387 */ /* 0x0005e80000100800 */
[----:B------:R-:W3:Y:S01]  /*ab010*/  LDL.LU.64 R10, [R1+0xd88] ;  /* 0x000d8800010a7983 */ /* 0x000ee20000300a00 */
[----:B-1----:R-:W-:Y:S01]  /*ab020*/  IMAD.MOV.U32 R176, RZ, RZ, R8 ;  /* 0x000000ffffb07224 */ /* 0x002fe200078e0008 */
[----:B------:R-:W-:Y:S01]  /*ab030*/  IADD3.X R3, R3, UR6, RZ, P2, !PT ;  /* 0x0000000603037c10 */ /* 0x000fe200097fe4ff */
[----:B------:R-:W-:-:S04]  /*ab040*/  IMAD.MOV.U32 R177, RZ, RZ, R9 ;  /* 0x000000ffffb17224 */ /* 0x000fc800078e0009 */
[----:B------:R1:W-:Y:S04]  /*ab050*/  STL [R1+0x19b4], R3 ;  /* 0x0019b40301007387 */ /* 0x0003e80000100800 */
[----:B------:R1:W-:Y:S02]  /*ab060*/  LDGSTS.E [R2+0x29400], [R176.64], P0 ;  /* 0x29400000b0027fae */ /* 0x0003e40008121848 */
[----:B-1----:R-:W-:Y:S02]  /*ab070*/  IMAD.MOV.U32 R176, RZ, RZ, R6 ;  /* 0x000000ffffb07224 */ /* 0x002fe400078e0006 */
[----:B------:R-:W-:Y:S02]  /*ab080*/  IMAD.MOV.U32 R177, RZ, RZ, R7 ;  /* 0x000000ffffb17224 */ /* 0x000fe400078e0007 */
[----:B----4-:R-:W4:Y:S04]  /*ab090*/  LDL.LU.64 R6, [R1+0xd80] ;  /* 0x000d800001067983 */ /* 0x010f280000300a00 */
[----:B------:R-:W4:Y:S04]  /*ab0a0*/  LDL.LU.64 R28, [R1+0xd78] ;  /* 0x000d7800011c7983 */ /* 0x000f280000300a00 */
[----:B------:R1:W-:Y:S04]  /*ab0b0*/  LDGSTS.E [R2+0x2a400], [R176.64], P0 ;  /* 0x2a400000b0027fae */ /* 0x0003e80008121848 */
[----:B------:R-:W4:Y:S04]  /*ab0c0*/  LDL.LU.64 R26, [R1+0xd70] ;  /* 0x000d7000011a7983 */ /* 0x000f280000300a00 */
[----:B------:R-:W4:Y:S01]  /*ab0d0*/  LDL.LU.64 R24, [R1+0xd68] ;  /* 0x000d680001187983 */ /* 0x000f220000300a00 */
[----:B-1----:R-:W-:-:S03]  /*ab0e0*/  IMAD.MOV.U32 R176, RZ, RZ, R4 ;  /* 0x000000ffffb07224 */ /* 0x002fc600078e0004 */
[----:B------:R-:W4:Y:S01]  /*ab0f0*/  LDL.LU R9, [R1+0xf0c] ;  /* 0x000f0c0001097983 */ /* 0x000f220000300800 */
[----:B------:R-:W-:-:S03]  /*ab100*/  IMAD.MOV.U32 R177, RZ, RZ, R5 ;  /* 0x000000ffffb17224 */ /* 0x000fc600078e0005 */
[----:B------:R-:W4:Y:S04]  /*ab110*/  LDL.LU R4, [R1+0xf10] ;  /* 0x000f100001047983 */ /* 0x000f280000300800 */
[----:B------:R1:W-:Y:S02]  /*ab120*/  LDGSTS.E [R2+0x2b400], [R176.64], P0 ;  /* 0x2b400000b0027fae */ /* 0x0003e40008121848 */
[----:B-1----:R-:W-:Y:S02]  /*ab130*/  IMAD.MOV.U32 R176, RZ, RZ, R0 ;  /* 0x000000ffffb07224 */ /* 0x002fe400078e0000 */
[----:B------:R-:W-:-:S05]  /*ab140*/  IMAD.MOV.U32 R177, RZ, RZ, R3 ;  /* 0x000000ffffb17224 */ /* 0x000fca00078e0003 */
[----:B------:R1:W-:Y:S01]  /*ab150*/  LDGSTS.E [R2+0x2c400], [R176.64], P0 ;  /* 0x2c400000b0027fae */ /* 0x0003e20008121848 */
[----:B--2---:R-:W-:-:S04]  /*ab160*/  IADD3 R0, P1, R22, UR7, RZ ;  /* 0x0000000716007c10 */ /* 0x004fc8000ff3e0ff */
[----:B------:R-:W-:Y:S02]  /*ab170*/  IADD3.X R3, R23, UR6, RZ, P1, !PT ;  /* 0x0000000617037c10 */ /* 0x000fe40008ffe4ff */
[----:B------:R-:W2:Y:S01]  /*ab180*/  LDL.LU.64 R22, [R1+0xd60] ;  /* 0x000d600001167983 */ /* 0x000ea20000300a00 */
[----:B------:R-:W-:-:S04]  /*ab190*/  IADD3 R183, P1, R20, UR7, RZ ;  /* 0x0000000714b77c10 */ /* 0x000fc8000ff3e0ff */
[----:B-1----:R-:W-:Y:S02]  /*ab1a0*/  IADD3.X R176, R21, UR6, RZ, P1, !PT ;  /* 0x0000000615b07c10 */ /* 0x002fe40008ffe4ff */
[----:B------:R-:W2:Y:S01]  /*ab1b0*/  LDL.LU.64 R20, [R1+0xd58] ;  /* 0x000d580001147983 */ /* 0x000ea20000300a00 */
[----:B------:R-:W-:-:S04]  /*ab1c0*/  IADD3 R182, P1, R18, UR7, RZ ;  /* 0x0000000712b67c10 */ /* 0x000fc8000ff3e0ff */
[----:B------:R-:W-:Y:S02]  /*ab1d0*/  IADD3.X R177, R19, UR6, RZ, P1, !PT ;  /* 0x0000000613b17c10 */ /* 0x000fe40008ffe4ff */
[----:B------:R-:W2:Y:S01]  /*ab1e0*/  LDL.LU.64 R18, [R1+0xd50] ;  /* 0x000d500001127983 */ /* 0x000ea20000300a00 */
[----:B---3--:R-:W-:-:S04]  /*ab1f0*/  IADD3 R181, P1, R16, UR7, RZ ;  /* 0x0000000710b57c10 */ /* 0x008fc8000ff3e0ff */
[----:B------:R-:W-:Y:S02]  /*ab200*/  IADD3.X R178, R17, UR6, RZ, P1, !PT ;  /* 0x0000000611b27c10 */ /* 0x000fe40008ffe4ff */
[----:B------:R-:W3:Y:S01]  /*ab210*/  LDL.LU.64 R16, [R1+0xd48] ;  /* 0x000d480001107983 */ /* 0x000ee20000300a00 */
[----:B------:R-:W-:-:S04]  /*ab220*/  IADD3 R180, P1, R14, UR7, RZ ;  /* 0x000000070eb47c10 */ /* 0x000fc8000ff3e0ff */
        /* <DEDUP_REMOVED lines=29> */
[----:B------:R-:W-:Y:S01]  /*ab400*/  IMAD.U32 R0, RZ, RZ, UR5 ;  /* 0x00000005ff007e24 */ /* 0x000fe2000f8e00ff */
[----:B------:R-:W-:Y:S01]  /*ab410*/  LOP3.LUT R185, R185, R184, RZ, 0x3c, !PT ;  /* 0x000000b8b9b97212 */ /* 0x000fe200078e3cff */
[----:B------:R1:W-:Y:S01]  /*ab420*/  LDGSTS.E [R2+0x2d400], [R28.64], P0 ;  /* 0x2d4000001c027fae */ /* 0x0003e20008121848 */
[----:B------:R-:W-:-:S02]  /*ab430*/  LOP3.LUT R192, R193, R192, RZ, 0x3c, !PT ;  /* 0x000000c0c1c07212 */ /* 0x000fc400078e3cff */
[----:B------:R-:W-:Y:S01]  /*ab440*/  LOP3.LUT R187, R187, R186, RZ, 0x3c, !PT ;  /* 0x000000babbbb7212 */ /* 0x000fe200078e3cff */
[----:B------:R1:W-:Y:S01]  /*ab450*/  LDGSTS.E [R2+0x2e400], [R26.64], P0 ;  /* 0x2e4000001a027fae */ /* 0x0003e20008121848 */
[----:B------:R-:W-:Y:S02]  /*ab460*/  LOP3.LUT R189, R189, R188, RZ, 0x3c, !PT ;  /* 0x000000bcbdbd7212 */ /* 0x000fe400078e3cff */
[----:B------:R-:W-:Y:S02]  /*ab470*/  LOP3.LUT R193, R193, R192, RZ, 0x3c, !PT ;  /* 0x000000c0c1c17212 */ /* 0x000fe400078e3cff */
[----:B--2---:R-:W-:-:S04]  /*ab480*/  IADD3 R197, P1, R22, UR7, RZ ;  /* 0x0000000716c57c10 */ /* 0x004fc8000ff3e0ff */
[----:B------:R-:W-:Y:S02]  /*ab490*/  IADD3.X R196, R23, UR6, RZ, P1, !PT ;  /* 0x0000000617c47c10 */ /* 0x000fe40008ffe4ff */
[----:B------:R-:W-:-:S04]  /*ab4a0*/  IADD3 R199, P1, R20, UR7, RZ ;  /* 0x0000000714c77c10 */ /* 0x000fc8000ff3e0ff */
[----:B------:R-:W-:Y:S02]  /*ab4b0*/  IADD3.X R198, R21, UR6, RZ, P1, !PT ;  /* 0x0000000615c67c10 */ /* 0x000fe40008ffe4ff */
[----:B------:R-:W-:-:S04]  /*ab4c0*/  IADD3 R201, P1, R18, UR7, RZ ;  /* 0x0000000712c97c10 */ /* 0x000fc8000ff3e0ff */
[----:B------:R-:W-:Y:S01]  /*ab4d0*/  IADD3.X R200, R19, UR6, RZ, P1, !PT ;  /* 0x0000000613c87c10 */ /* 0x000fe20008ffe4ff */
[----:B------:R-:W2:Y:S01]  /*ab4e0*/  S2R R21, SR_TID.X ;  /* 0x0000000000157919 */ /* 0x000ea20000002100 */
[----:B------:R-:W-:Y:S02]  /*ab4f0*/  LOP3.LUT R197, R197, R196, RZ, 0x3c, !PT ;  /* 0x000000c4c5c57212 */ /* 0x000fe400078e3cff */
[----:B------:R-:W-:Y:S02]  /*ab500*/  LOP3.LUT R199, R199, R198, RZ, 0x3c, !PT ;  /* 0x000000c6c7c77212 */ /* 0x000fe400078e3cff */
[----:B------:R-:W-:Y:S02]  /*ab510*/  LOP3.LUT R201, R201, R200, RZ, 0x3c, !PT ;  /* 0x000000c8c9c97212 */ /* 0x000fe400078e3cff */
[----:B------:R-:W-:Y:S02]  /*ab520*/  LOP3.LUT R196, R197, R196, RZ, 0x3c, !PT ;  /* 0x000000c4c5c47212 */ /* 0x000fe400078e3cff */
[----:B---3--:R-:W-:-:S04]  /*ab530*/  IADD3 R203, P1, R16, UR7, RZ ;  /* 0x0000000710cb7c10 */ /* 0x008fc8000ff3e0ff */
[----:B------:R-:W-:Y:S02]  /*ab540*/  IADD3.X R202, R17, UR6, RZ, P1, !PT ;  /* 0x0000000611ca7c10 */ /* 0x000fe40008ffe4ff */
[----:B------:R-:W-:-:S04]  /*ab550*/  IADD3 R205, P1, R14, UR7, RZ ;  /* 0x000000070ecd7c10 */ /* 0x000fc8000ff3e0ff */
[----:B------:R-:W-:Y:S02]  /*ab560*/  IADD3.X R204, R15, UR6, RZ, P1, !PT ;  /* 0x000000060fcc7c10 */ /* 0x000fe40008ffe4ff */
[----:B------:R-:W-:-:S04]  /*ab570*/  IADD3 R207, P1, R12, UR7, RZ ;  /* 0x000000070ccf7c10 */ /* 0x000fc8000ff3e0ff */
[----:B------:R-:W-:Y:S01]  /*ab580*/  IADD3.X R206, R13, UR6, RZ, P1, !PT ;  /* 0x000000060dce7c10 */ /* 0x000fe20008ffe4ff */
[----:B------:R-:W-:Y:S02]  /*ab590*/  IMAD.MOV.U32 R16, RZ, RZ, R182 ;  /* 0x000000ffff107224 */ /* 0x000fe400078e00b6 */
[----:B------:R-:W-:Y:S02]  /*ab5a0*/  IMAD.MOV.U32 R17, RZ, RZ, R177 ;  /* 0x000000ffff117224 */ /* 0x000fe400078e00b1 */
[----:B------:R-:W-:Y:S02]  /*ab5b0*/  IMAD.MOV.U32 R177, RZ, RZ, R178 ;  /* 0x000000ffffb17224 */ /* 0x000fe400078e00b2 */
[----:B------:R-:W-:Y:S02]  /*ab5c0*/  IMAD.MOV.U32 R14, RZ, RZ, R180 ;  /* 0x000000ffff0e7224 */ /* 0x000fe400078e00b4 */
[----:B------:R-:W-:Y:S01]  /*ab5d0*/  IMAD.MOV.U32 R15, RZ, RZ, R179 ;  /* 0x000000ffff0f7224 */ /* 0x000fe200078e00b3 */
[----:B------:R-:W-:-:S02]  /*ab5e0*/  LOP3.LUT R198, R199, R198, RZ, 0x3c, !PT ;  /* 0x000000c6c7c67212 */ /* 0x000fc400078e3cff */
[----:B------:R-:W-:Y:S02]  /*ab5f0*/  LOP3.LUT R200, R201, R200, RZ, 0x3c, !PT ;  /* 0x000000c8c9c87212 */ /* 0x000fe400078e3cff */
[----:B--2---:R-:W-:Y:S02]  /*ab600*/  LOP3.LUT R21, R21, 0x7f, RZ, 0xc0, !PT ;  /* 0x0000007f15157812 */ /* 0x004fe400078ec0ff */
[----:B------:R-:W-:Y:S01]  /*ab610*/  LOP3.LUT R197, R197, R196, RZ, 0x3c, !PT ;  /* 0x000000c4c5c57212 */ /* 0x000fe200078e3cff */
[----:B------:R-:W-:Y:S01]  /*ab620*/  IMAD.MOV.U32 R24, RZ, RZ, R203 ;  /* 0x000000ffff187224 */ /* 0x000fe200078e00cb */
[----:B------:R-:W-:Y:S01]  /*ab630*/  IADD3 R209, P1, R10, UR7, RZ ;  /* 0x000000070ad17c10 */ /* 0x000fe2000ff3e0ff */
[----:B------:R-:W-:Y:S01]  /*ab640*/  IMAD.MOV.U32 R25, RZ, RZ, R202 ;  /* 0x000000ffff197224 */ /* 0x000fe200078e00ca */
[----:B------:R-:W-:Y:S01]  /*ab650*/  MOV R13, R206 ;  /* 0x000000ce000d7202 */ /* 0x000fe20000000f00 */
[----:B------:R-:W-:Y:S01]  /*ab660*/  IMAD.MOV.U32 R22, RZ, RZ, R205 ;  /* 0x000000ffff167224 */ /* 0x000fe200078e00cd */
[----:B------:R-:W-:Y:S01]  /*ab670*/  IADD3.X R208, R11, UR6, RZ, P1, !PT ;  /* 0x000000060bd07c10 */ /* 0x000fe20008ffe4ff */
[----:B------:R-:W-:Y:S01]  /*ab680*/  IMAD.MOV.U32 R23, RZ, RZ, R204 ;  /* 0x000000ffff177224 */ /* 0x000fe200078e00cc */
[----:B------:R-:W-:Y:S01]  /*ab690*/  IADD3 R4, P1, R4, UR7, RZ ;  /* 0x0000000704047c10 */ /* 0x000fe2000ff3e0ff */
[----:B------:R-:W-:Y:S01]  /*ab6a0*/  IMAD.MOV.U32 R12, RZ, RZ, R207 ;  /* 0x000000ffff0c7224 */ /* 0x000fe200078e00cf */
[----:B------:R2:W-:Y:S02]  /*ab6b0*/  LDGSTS.E [R2+0x2f400], [R16.64], P0 ;  /* 0x2f40000010027fae */ /* 0x0005e40008121848 */
[----:B------:R-:W-:-:S02]  /*ab6c0*/  IADD3.X R9, R9, UR6, RZ, P1, !PT ;  /* 0x0000000609097c10 */ /* 0x000fc40008ffe4ff */
[----:B------:R-:W-:Y:S04]  /*ab6d0*/  STL [R1+0xf10], R4 ;  /* 0x000f100401007387 */ /* 0x000fe80000100800 */
[----:B------:R-:W-:Y:S04]  /*ab6e0*/  STL [R1+0xf0c], R9 ;  /* 0x000f0c0901007387 */ /* 0x000fe80000100800 */
[----:B------:R1:W-:Y:S04]  /*ab6f0*/  STL.64 [R1+0xdb8], R28 ;  /* 0x000db81c01007387 */ /* 0x0003e80000100a00 */
[----:B------:R3:W-:Y:S01]  /*ab700*/  STL.64 [R1+0xdb0], R26 ;  /* 0x000db01a01007387 */ /* 0x0007e20000100a00 */
[----:B----4-:R-:W-:-:S03]  /*ab710*/  IADD3 R211, P2, R6, UR7, RZ ;  /* 0x0000000706d37c10 */ /* 0x010fc6000ff5e0ff */
[----:B------:R2:W-:Y:S01]  /*ab720*/  STL.64 [R1+0xda8], R16 ;  /* 0x000da81001007387 */ /* 0x0005e20000100a00 */
[----:B------:R-:W-:Y:S01]  /*ab730*/  IMAD.MOV.U32 R6, RZ, RZ, R191 ;  /* 0x000000ffff067224 */ /* 0x000fe200078e00bf */
[----:B------:R-:W-:Y:S02]  /*ab740*/  IADD3.X R210, R7, UR6, RZ, P2, !PT ;  /* 0x0000000607d27c10 */ /* 0x000fe400097fe4ff */
[----:B------:R-:W-:Y:S01]  /*ab750*/  STL.64 [R1+0xda0], R176 ;  /* 0x000da0b001007387 */ /* 0x000fe20000100a00 */
[----:B------:R-:W-:Y:S02]  /*ab760*/  IMAD.MOV.U32 R7, RZ, RZ, R190 ;  /* 0x000000ffff077224 */ /* 0x000fe400078e00be */
[----:B------:R-:W-:Y:S01]  /*ab770*/  IMAD.MOV.U32 R10, RZ, RZ, R195 ;  /* 0x000000ffff0a7224 */ /* 0x000fe200078e00c3 */
[----:B------:R4:W-:Y:S01]  /*ab780*/  STL.64 [R1+0xd98], R14 ;  /* 0x000d980e01007387 */ /* 0x0009e20000100a00 */
[----:B------:R-:W-:Y:S01]  /*ab790*/  IMAD.MOV.U32 R11, RZ, RZ, R194 ;  /* 0x000000ffff0b7224 */ /* 0x000fe200078e00c2 */
[----:B------:R-:W-:-:S02]  /*ab7a0*/  LOP3.LUT R199, R199, R198, RZ, 0x3c, !PT ;  /* 0x000000c6c7c77212 */ /* 0x000fc400078e3cff */
[----:B------:R-:W-:Y:S01]  /*ab7b0*/  STL.64 [R1+0xd90], R184 ;  /* 0x000d90b801007387 */ /* 0x000fe20000100a00 */
[----:B------:R-:W-:-:S03]  /*ab7c0*/  LOP3.LUT R201, R201, R200, RZ, 0x3c, !PT ;  /* 0x000000c8c9c97212 */ /* 0x000fc600078e3cff */
[----:B------:R-:W-:Y:S01]  /*ab7d0*/  STL.64 [R1+0xd88], R186 ;  /* 0x000d88ba01007387 */ /* 0x000fe20000100a00 */
[----:B------:R-:W-:-:S03]  /*ab7e0*/  IMAD.SHL.U32 R19, R21, 0x4, RZ ;  /* 0x0000000415137824 */ /* 0x000fc600078e00ff */
[----:B------:R-:W-:Y:S04]  /*ab7f0*/  STL.64 [R1+0xd80], R188 ;  /* 0x000d80bc01007387 */ /* 0x000fe80000100a00 */
[----:B------:R1:W-:Y:S04]  /*ab800*/  STL.64 [R1+0xd78], R6 ;  /* 0x000d780601007387 */ /* 0x0003e80000100a00 */
[----:B------:R-:W-:Y:S01]  /*ab810*/  STL.64 [R1+0xd70], R192 ;  /* 0x000d70c001007387 */ /* 0x000fe20000100a00 */
[----:B------:R-:W-:-:S03]  /*ab820*/  IMAD.MOV.U32 R20, RZ, RZ, R209 ;  /* 0x000000ffff147224 */ /* 0x000fc600078e00d1 */
[----:B------:R1:W-:Y:S01]  /*ab830*/  STL.64 [R1+0xd68], R10 ;  /* 0x000d680a01007387 */ /* 0x0003e20000100a00 */
[----:B------:R-:W-:-:S03]  /*ab840*/  IMAD.MOV.U32 R21, RZ, RZ, R208 ;  /* 0x000000ffff157224 */ /* 0x000fc600078e00d0 */
[----:B------:R-:W-:Y:S01]  /*ab850*/  STL.64 [R1+0xd60], R196 ;  /* 0x000d60c401007387 */ /* 0x000fe20000100a00 */
[----:B------:R-:W-:-:S03]  /*ab860*/  LOP3.LUT R5, R19, 0x30, RZ, 0x3c, !PT ;  /* 0x0000003013057812 */ /* 0x000fc600078e3cff */
[----:B------:R-:W-:Y:S01]  /*ab870*/  STL.64 [R1+0xd58], R198 ;  /* 0x000d58c601007387 */ /* 0x000fe20000100a00 */
[----:B------:R-:W-:-:S03]  /*ab880*/  IMAD.MOV.U32 R18, RZ, RZ, R211 ;  /* 0x000000ffff127224 */ /* 0x000fc600078e00d3 */
[----:B------:R-:W-:Y:S01]  /*ab890*/  STL.64 [R1+0xd50], R200 ;  /* 0x000d50c801007387 */ /* 0x000fe20000100a00 */
[----:B------:R-:W-:-:S03]  /*ab8a0*/  IMAD.MOV.U32 R19, RZ, RZ, R210 ;  /* 0x000000ffff137224 */ /* 0x000fc600078e00d2 */
[----:B------:R-:W-:Y:S04]  /*ab8b0*/  STL.64 [R1+0xd48], R24 ;  /* 0x000d481801007387 */ /* 0x000fe80000100a00 */
[----:B------:R-:W-:Y:S04]  /*ab8c0*/  STL.64 [R1+0xd40], R22 ;  /* 0x000d401601007387 */ /* 0x000fe80000100a00 */
[----:B------:R2:W-:Y:S01]  /*ab8d0*/  STL.64 [R1+0xd38], R12 ;  /* 0x000d380c01007387 */ /* 0x0005e20000100a00 */
[----:B------:R-:W-:-:S03]  /*ab8e0*/  IMAD R0, R0, 0x40000, R5 ;  /* 0x0004000000007824 */ /* 0x000fc600078e0205 */
[----:B-1----:R1:W5:Y:S04]  /*ab8f0*/  LDL.LU.64 R28, [R1+0x2a98] ;  /* 0x002a9800011c7983 */ /* 0x0023680000300a00 */
[----:B------:R-:W-:Y:S04]  /*ab900*/  STL.64 [R1+0xd30], R20 ;  /* 0x000d301401007387 */ /* 0x000fe80000100a00 */
[----:B---3--:R1:W5:Y:S04]  /*ab910*/  LDL.LU.64 R26, [R1+0x2a90] ;  /* 0x002a9000011a7983 */ /* 0x0083680000300a00 */
[----:B------:R-:W-:Y:S04]  /*ab920*/  STL.64 [R1+0xd28], R18 ;  /* 0x000d281201007387 */ /* 0x000fe80000100a00 */
[----:B------:R-:W3:Y:S04]  /*ab930*/  LDL.LU R5, [R1+0xf50] ;  /* 0x000f500001057983 */ /* 0x000ee80000300800 */
[----:B------:R1:W-:Y:S04]  /*ab940*/  LDGSTS.E [R2+0x30400], [R176.64], P0 ;  /* 0x30400000b0027fae */ /* 0x0003e80008121848 */
[----:B--2---:R-:W2:Y:S04]  /*ab950*/  LDL.LU R16, [R1+0xf90] ;  /* 0x000f900001107983 */ /* 0x004ea80000300800 */
[----:B------:R4:W-:Y:S04]  /*ab960*/  LDGSTS.E [R2+0x31400], [R14.64], P0 ;  /* 0x314000000e027fae */ /* 0x0009e80008121848 */
[----:B------:R1:W-:Y:S04]  /*ab970*/  LDGSTS.E [R2+0x32400], [R184.64], P0 ;  /* 0x32400000b8027fae */ /* 0x0003e80008121848 */
[----:B------:R1:W-:Y:S04]  /*ab980*/  LDGSTS.E [R2+0x33400], [R186.64], P0 ;  /* 0x33400000ba027fae */ /* 0x0003e80008121848 */
[----:B----4-:R-:W4:Y:S04]  /*ab990*/  LDL.LU R15, [R1+0xf4c] ;  /* 0x000f4c00010f7983 */ /* 0x010f280000300800 */
[----:B------:R-:W4:Y:S04]  /*ab9a0*/  LDL.LU R17, [R1+0xf8c] ;  /* 0x000f8c0001117983 */ /* 0x000f280000300800 */
[----:B------:R1:W-:Y:S04]  /*ab9b0*/  LDGSTS.E [R2+0x34400], [R188.64], P0 ;  /* 0x34400000bc027fae */ /* 0x0003e80008121848 */
[----:B------:R1:W-:Y:S04]  /*ab9c0*/  LDGSTS.E [R2+0x35400], [R6.64], P0 ;  /* 0x3540000006027fae */ /* 0x0003e80008121848 */
[----:B------:R1:W-:Y:S04]  /*ab9d0*/  LDGSTS.E [R2+0x36400], [R192.64], P0 ;  /* 0x36400000c0027fae */ /* 0x0003e80008121848 */
[----:B------:R1:W-:Y:S04]  /*ab9e0*/  LDGSTS.E [R2+0x37400], [R10.64], P0 ;  /* 0x374000000a027fae */ /* 0x0003e80008121848 */
[----:B-1----:R-:W4:Y:S04]  /*ab9f0*/  LDL.LU R6, [R1+0xfd0] ;  /* 0x000fd00001067983 */ /* 0x002f280000300800 */
[----:B------:R-:W4:Y:S04]  /*aba00*/  LDL.LU R7, [R1+0x1010] ;  /* 0x0010100001077983 */ /* 0x000f280000300800 */
[----:B------:R-:W4:Y:S04]  /*aba10*/  LDL.LU R10, [R1+0xfcc] ;  /* 0x000fcc00010a7983 */ /* 0x000f280000300800 */
[----:B------:R-:W4:Y:S04]  /*aba20*/  LDL.LU R11, [R1+0x100c] ;  /* 0x00100c00010b7983 */ /* 0x000f280000300800 */
[----:B------:R1:W-:Y:S04]  /*aba30*/  LDGSTS.E [R2+0x38400], [R196.64], P0 ;  /* 0x38400000c4027fae */ /* 0x0003e80008121848 */
[----:B------:R1:W-:Y:S04]  /*aba40*/  LDGSTS.E [R2+0x39400], [R198.64], P0 ;  /* 0x39400000c6027fae */ /* 0x0003e80008121848 */
[----:B------:R1:W-:Y:S04]  /*aba50*/  LDGSTS.E [R2+0x3a400], [R200.64], P0 ;  /* 0x3a400000c8027fae */ /* 0x0003e80008121848 */
[----:B------:R1:W-:Y:S04]  /*aba60*/  LDGSTS.E [R2+0x3b400], [R24.64], P0 ;  /* 0x3b40000018027fae */ /* 0x0003e80008121848 */
[----:B------:R-:W4:Y:S04]  /*aba70*/  LDL.LU R8, [R1+0x1050] ;  /* 0x0010500001087983 */ /* 0x000f280000300800 */
[----:B------:R1:W-:Y:S04]  /*aba80*/  LDGSTS.E [R2+0x3c400], [R22.64], P0 ;  /* 0x3c40000016027fae */ /* 0x0003e80008121848 */
[----:B------:R1:W-:Y:S01]  /*aba90*/  LDGSTS.E [R2+0x3d400], [R12.64], P0 ;  /* 0x3d4000000c027fae */ /* 0x0003e20008121848 */
[----:B------:R-:W-:-:S03]  /*abaa0*/  IMAD.MOV.U32 R3, RZ, RZ, R9 ;  /* 0x000000ffff037224 */ /* 0x000fc600078e0009 */
[----:B------:R1:W-:Y:S04]  /*abab0*/  LDGSTS.E [R2+0x3e400], [R20.64], P0 ;  /* 0x3e40000014027fae */ /* 0x0003e80008121848 */
[----:B------:R1:W-:Y:S04]  /*abac0*/  LDGSTS.E [R2+0x3f400], [R18.64], P0 ;  /* 0x3f40000012027fae */ /* 0x0003e80008121848 */
[----:B-1----:R-:W4:Y:S04]  /*abad0*/  LDL.LU R13, [R1+0x1090] ;  /* 0x00109000010d7983 */ /* 0x002f280000300800 */
[----:B------:R-:W4:Y:S04]  /*abae0*/  LDL.LU R12, [R1+0x104c] ;  /* 0x00104c00010c7983 */ /* 0x000f280000300800 */
[----:B------:R-:W4:Y:S01]  /*abaf0*/  LDL.LU R14, [R1+0x108c] ;  /* 0x00108c00010e7983 */ /* 0x000f220000300800 */
[----:B------:R-:W-:-:S03]  /*abb00*/  IMAD.MOV.U32 R2, RZ, RZ, R4 ;  /* 0x000000ffff027224 */ /* 0x000fc600078e0004 */
[----:B------:R-:W4:Y:S04]  /*abb10*/  LDL.LU R9, [R1+0x10d0] ;  /* 0x0010d00001097983 */ /* 0x000f280000300800 */
[----:B------:R-:W4:Y:S04]  /*abb20*/  LDL.LU R4, [R1+0x1110] ;  /* 0x0011100001047983 */ /* 0x000f280000300800 */
[----:B------:R1:W-:Y:S01]  /*abb30*/  LDGSTS.E [R0+0x600], [R2.64], P0 ;  /* 0x0060000002007fae */ /* 0x0003e20008121848 */
[----:B---3--:R-:W-:-:S05]  /*abb40*/  IADD3 R5, P1, R5, UR7, RZ ;  /* 0x0000000705057c10 */ /* 0x008fca000ff3e0ff */
[----:B------:R-:W-:Y:S01]  /*abb50*/  STL [R1+0xf50], R5 ;  /* 0x000f500501007387 */ /* 0x000fe20000100800 */
[----:B--2---:R-:W-:Y:S01]  /*abb60*/  IADD3 R16, P2, R16, UR7, RZ ;  /* 0x0000000710107c10 */ /* 0x004fe2000ff5e0ff */
[----:B-1----:R-:W-:Y:S01]  /*abb70*/  IMAD.MOV.U32 R2, RZ, RZ, R5 ;  /* 0x000000ffff027224 */ /* 0x002fe200078e0005 */
[----:B----4-:R-:W-:Y:S02]  /*abb80*/  IADD3.X R15, R15, UR6, RZ, P1, !PT ;  /* 0x000000060f0f7c10 */ /* 0x010fe40008ffe4ff */
[----:B------:R-:W-:-:S03]  /*abb90*/  IADD3.X R17, R17, UR6, RZ, P2, !PT ;  /* 0x0000000611117c10 */ /* 0x000fc600097fe4ff */
[----:B------:R-:W-:Y:S01]  /*abba0*/  IMAD.MOV.U32 R3, RZ, RZ, R15 ;  /* 0x000000ffff037224 */ /* 0x000fe200078e000f */
[----:B------:R1:W-:Y:S04]  /*abbb0*/  STL [R1+0xf4c], R15 ;  /* 0x000f4c0f01007387 */ /* 0x0003e80000100800 */
[----:B------:R-:W-:Y:S04]  /*abbc0*/  STL [R1+0xf90], R16 ;  /* 0x000f901001007387 */ /* 0x000fe80000100800 */
[----:B------:R2:W-:Y:S04]  /*abbd0*/  LDGSTS.E [R0+0x1600], [R2.64], P0 ;  /* 0x0160000002007fae */ /* 0x0005e80008121848 */
[----:B-1----:R-:W3:Y:S01]  /*abbe0*/  LDL.LU R15, [R1+0x10cc] ;  /* 0x0010cc00010f7983 */ /* 0x002ee20000300800 */
[----:B------:R-:W-:-:S03]  /*abbf0*/  IADD3 R6, P1, R6, UR7, RZ ;  /* 0x0000000706067c10 */ /* 0x000fc6000ff3e0ff */
[----:B------:R-:W-:Y:S01]  /*abc00*/  STL [R1+0xf8c], R17 ;  /* 0x000f8c1101007387 */ /* 0x000fe20000100800 */
[----:B--2---:R-:W-:Y:S02]  /*abc10*/  IMAD.MOV.U32 R2, RZ, RZ, R16 ;  /* 0x000000ffff027224 */ /* 0x004fe400078e0010 */
[----:B------:R-:W-:Y:S01]  /*abc20*/  IMAD.MOV.U32 R3, RZ, RZ, R17 ;  /* 0x000000ffff037224 */ /* 0x000fe200078e0011 */
[----:B------:R-:W2:Y:S01]  /*abc30*/  LDL.LU R5, [R1+0x110c] ;  /* 0x00110c0001057983 */ /* 0x000ea20000300800 */
[----:B------:R-:W-:Y:S02]  /*abc40*/  IADD3 R7, P2, R7, UR7, RZ ;  /* 0x0000000707077c10 */ /* 0x000fe4000ff5e0ff */
[----:B------:R-:W-:Y:S01]  /*abc50*/  IADD3.X R10, R10, UR6, RZ, P1, !PT ;  /* 0x000000060a0a7c10 */ /* 0x000fe20008ffe4ff */
[----:B------:R1:W-:Y:S01]  /*abc60*/  LDGSTS.E [R0+0x2600], [R2.64], P0 ;  /* 0x0260000002007fae */ /* 0x0003e20008121848 */
[----:B------:R-:W-:-:S03]  /*abc70*/  IADD3.X R11, R11, UR6, RZ, P2, !PT ;  /* 0x000000060b0b7c10 */ /* 0x000fc600097fe4ff */
[----:B------:R-:W-:Y:S04]  /*abc80*/  STL [R1+0xfd0], R6 ;  /* 0x000fd00601007387 */ /* 0x000fe80000100800 */
[----:B------:R4:W-:Y:S01]  /*abc90*/  STL [R1+0xfcc], R10 ;  /* 0x000fcc0a01007387 */ /* 0x0009e20000100800 */
[----:B-1----:R-:W-:Y:S02]  /*abca0*/  IMAD.MOV.U32 R2, RZ, RZ, R6 ;  /* 0x000000ffff027224 */ /* 0x002fe400078e0006 */
[----:B------:R-:W-:Y:S01]  /*abcb0*/  IMAD.MOV.U32 R3, RZ, RZ, R10 ;  /* 0x000000ffff037224 */ /* 0x000fe200078e000a */
[----:B------:R-:W-:Y:S04]  /*abcc0*/  STL [R1+0x1010], R7 ;  /* 0x0010100701007387 */ /* 0x000fe80000100800 */
[----:B----4-:R-:W4:Y:S04]  /*abcd0*/  LDL.LU R10, [R1+0x1150] ;  /* 0x00115000010a7983 */ /* 0x010f280000300800 */
[----:B------:R1:W-:Y:S04]  /*abce0*/  STL [R1+0x100c], R11 ;  /* 0x00100c0b01007387 */ /* 0x0003e80000100800 */
[----:B------:R1:W-:Y:S04]  /*abcf0*/  LDGSTS.E [R0+0x3600], [R2.64], P0 ;  /* 0x0360000002007fae */ /* 0x0003e80008121848 */
[----:B------:R-:W4:Y:S01]  /*abd00*/  LDL.LU R6, [R1+0x1190] ;  /* 0x0011900001067983 */ /* 0x000f220000300800 */
[----:B------:R-:W-:Y:S01]  /*abd10*/  IADD3 R8, P1, R8, UR7, RZ ;  /* 0x0000000708087c10 */ /* 0x000fe2000ff3e0ff */
[----:B-1----:R-:W-:-:S02]  /*abd20*/  IMAD.MOV.U32 R3, RZ, RZ, R11 ;  /* 0x000000ffff037224 */ /* 0x002fc400078e000b */
[----:B------:R-:W4:Y:S01]  /*abd30*/  LDL.LU R11, [R1+0x114c] ;  /* 0x00114c00010b7983 */ /* 0x000f220000300800 */
[----:B------:R-:W-:-:S03]  /*abd40*/  IMAD.MOV.U32 R2, RZ, RZ, R7 ;  /* 0x000000ffff027224 */ /* 0x000fc600078e0007 */
[----:B------:R-:W4:Y:S01]  /*abd50*/  LDL.LU R7, [R1+0x118c] ;  /* 0x00118c0001077983 */ /* 0x000f220000300800 */
[----:B------:R-:W-:Y:S02]  /*abd60*/  IADD3 R13, P2, R13, UR7, RZ ;  /* 0x000000070d0d7c10 */ /* 0x000fe4000ff5e0ff */
[----:B------:R-:W-:Y:S01]  /*abd70*/  IADD3.X R12, R12, UR6, RZ, P1, !PT ;  /* 0x000000060c0c7c10 */ /* 0x000fe20008ffe4ff */
[----:B------:R1:W-:Y:S01]  /*abd80*/  LDGSTS.E [R0+0x4600], [R2.64], P0 ;  /* 0x0460000002007fae */ /* 0x0003e20008121848 */
[----:B------:R-:W-:-:S03]  /*abd90*/  IADD3.X R14, R14, UR6, RZ, P2, !PT ;  /* 0x000000060e0e7c10 */ /* 0x000fc600097fe4ff */
[----:B------:R-:W-:Y:S04]  /*abda0*/  STL [R1+0x1050], R8 ;  /* 0x0010500801007387 */ /* 0x000fe80000100800 */
[----:B------:R1:W-:Y:S02]  /*abdb0*/  STL [R1+0x104c], R12 ;  /* 0x00104c0c01007387 */ /* 0x0003e40000100800 */
[----:B-1----:R-:W-:Y:S02]  /*abdc0*/  IMAD.MOV.U32 R2, RZ, RZ, R8 ;  /* 0x000000ffff027224 */ /* 0x002fe400078e0008 */
[----:B------:R-:W-:Y:S01]  /*abdd0*/  IMAD.MOV.U32 R3, RZ, RZ, R12 ;  /* 0x000000ffff037224 */ /* 0x000fe200078e000c */
[----:B------:R-:W-:Y:S04]  /*abde0*/  STL [R1+0x1090], R13 ;  /* 0x0010900d01007387 */ /* 0x000fe80000100800 */
[----:B------:R-:W4:Y:S04]  /*abdf0*/  LDL.LU R12, [R1+0x11d0] ;  /* 0x0011d000010c7983 */ /* 0x000f280000300800 */
[----:B------:R1:W-:Y:S04]  /*abe00*/  STL [R1+0x108c], R14 ;  /* 0x00108c0e01007387 */ /* 0x0003e80000100800 */
[----:B------:R1:W-:Y:S04]  /*abe10*/  LDGSTS.E [R0+0x5600], [R2.64], P0 ;  /* 0x0560000002007fae */ /* 0x0003e80008121848 */
[----:B------:R-:W4:Y:S01]  /*abe20*/  LDL.LU R8, [R1+0x1210] ;  /* 0x0012100001087983 */ /* 0x000f220000300800 */
[----:B-1----:R-:W-:-:S03]  /*abe30*/  IMAD.MOV.U32 R3, RZ, RZ, R14 ;  /* 0x000000ffff037224 */ /* 0x002fc600078e000e */
[----:B------:R-:W4:Y:S01]  /*abe40*/  LDL.LU R14, [R1+0x11cc] ;  /* 0x0011cc00010e7983 */ /* 0x000f220000300800 */
        /* <DEDUP_REMOVED lines=8> */
[----:B------:R1:W-:Y:S04]  /*abed0*/  STL [R1+0x10cc], R15 ;  /* 0x0010cc0f01007387 */ /* 0x0003e80000100800 */
[----:B------:R3:W-:Y:S01]  /*abee0*/  STL [R1+0x1110], R4 ;  /* 0x0011100401007387 */ /* 0x0007e20000100800 */
[----:B--2---:R-:W-:-:S03]  /*abef0*/  IADD3.X R5, R5, UR6, RZ, P2, !PT ;  /* 0x0000000605057c10 */ /* 0x004fc600097fe4ff */
[----:B------:R-:W2:Y:S01]  /*abf00*/  LDL.LU R9, [R1+0x1250] ;  /* 0x0012500001097983 */ /* 0x000ea20000300800 */
[----:B------:R-:W-:-:S03]  /*abf10*/  IMAD.MOV.U32 R3, RZ, RZ, R15 ;  /* 0x000000ffff037224 */ /* 0x000fc600078e000f */
[----:B------:R3:W-:Y:S04]  /*abf20*/  STL [R1+0x110c], R5 ;  /* 0x00110c0501007387 */ /* 0x0007e80000100800 */
[----:B------:R-:W2:Y:S04]  /*abf30*/  LDL.LU R16, [R1+0x1290] ;  /* 0x0012900001107983 */ /* 0x000ea80000300800 */
[----:B-1----:R-:W2:Y:S04]  /*abf40*/  LDL.LU R15, [R1+0x124c] ;  /* 0x00124c00010f7983 */ /* 0x002ea80000300800 */
[----:B------:R1:W-:Y:S04]  /*abf50*/  LDGSTS.E [R0+0x7600], [R2.64], P0 ;  /* 0x0760000002007fae */ /* 0x0003e80008121848 */
[----:B------:R-:W2:Y:S01]  /*abf60*/  LDL.LU R17, [R1+0x128c] ;  /* 0x00128c0001117983 */ /* 0x000ea20000300800 */
[----:B----4-:R-:W-:Y:S01]  /*abf70*/  IADD3 R10, P1, R10, UR7, RZ ;  /* 0x000000070a0a7c10 */ /* 0x010fe2000ff3e0ff */
[----:B-1----:R-:W-:-:S02]  /*abf80*/  IMAD.MOV.U32 R2, RZ, RZ, R4 ;  /* 0x000000ffff027224 */ /* 0x002fc400078e0004 */
[----:B------:R-:W-:Y:S01]  /*abf90*/  IMAD.MOV.U32 R3, RZ, RZ, R5 ;  /* 0x000000ffff037224 */ /* 0x000fe200078e0005 */
[----:B---3--:R-:W3:Y:S01]  /*abfa0*/  LDL.LU R4, [R1+0x12d0] ;  /* 0x0012d00001047983 */ /* 0x008ee20000300800 */
[----:B------:R-:W-:-:S03]  /*abfb0*/  IADD3 R6, P2, R6, UR7, RZ ;  /* 0x0000000706067c10 */ /* 0x000fc6000ff5e0ff */
[----:B------:R-:W2:Y:S04]  /*abfc0*/  LDL.LU R5, [R1+0x1310] ;  /* 0x0013100001057983 */ /* 0x000ea80000300800 */
[----:B------:R1:W-:Y:S01]  /*abfd0*/  STL [R1+0x1150], R10 ;  /* 0x0011500a01007387 */ /* 0x0003e20000100800 */
[----:B------:R-:W-:-:S03]  /*abfe0*/  IADD3.X R11, R11, UR6, RZ, P1, !PT ;  /* 0x000000060b0b7c10 */ /* 0x000fc60008ffe4ff */
[----:B------:R1:W-:Y:S01]  /*abff0*/  LDGSTS.E [R0+0x8600], [R2.64], P0 ;  /* 0x0860000002007fae */ /* 0x0003e20008121848 */
[----:B------:R-:W-:-:S03]  /*ac000*/  IADD3.X R7, R7, UR6, RZ, P2, !PT ;  /* 0x0000000607077c10 */ /* 0x000fc600097fe4ff */
[----:B------:R1:W-:Y:S04]  /*ac010*/  STL [R1+0x114c], R11 ;  /* 0x00114c0b01007387 */ /* 0x0003e80000100800 */
[----:B------:R1:W-:Y:S02]  /*ac020*/  STL [R1+0x1190], R6 ;  /* 0x0011900601007387 */ /* 0x0003e40000100800 */
[----:B-1----:R-:W-:Y:S02]  /*ac030*/  IMAD.MOV.U32 R2, RZ, RZ, R10 ;  /* 0x000000ffff027224 */ /* 0x002fe400078e000a */
[----:B------:R-:W2:Y:S01]  /*ac040*/  LDL.LU R10, [R1+0x12cc] ;  /* 0x0012cc00010a7983 */ /* 0x000ea20000300800 */
[----:B------:R-:W-:-:S03]  /*ac050*/  IMAD.MOV.U32 R3, RZ, RZ, R11 ;  /* 0x000000ffff037224 */ /* 0x000fc600078e000b */
[----:B------:R1:W-:Y:S04]  /*ac060*/  STL [R1+0x118c], R7 ;  /* 0x00118c0701007387 */ /* 0x0003e80000100800 */
[----:B------:R-:W2:Y:S01]  /*ac070*/  LDL.LU R11, [R1+0x130c] ;  /* 0x00130c00010b7983 */ /* 0x000ea20000300800 */
[----:B------:R-:W-:-:S03]  /*ac080*/  IADD3 R12, P1, R12, UR7, RZ ;  /* 0x000000070c0c7c10 */ /* 0x000fc6000ff3e0ff */
[----:B------:R1:W-:Y:S01]  /*ac090*/  LDGSTS.E [R0+0x9600], [R2.64], P0 ;  /* 0x0960000002007fae */ /* 0x0003e20008121848 */
[----:B------:R-:W-:Y:S01]  /*ac0a0*/  IADD3 R8, P2, R8, UR7, RZ ;  /* 0x0000000708087c10 */ /* 0x000fe2000ff5e0ff */
[----:B-1----:R-:W-:Y:S02]  /*ac0b0*/  IMAD.MOV.U32 R2, RZ, RZ, R6 ;  /* 0x000000ffff027224 */ /* 0x002fe400078e0006 */
[----:B------:R-:W-:Y:S01]  /*ac0c0*/  IMAD.MOV.U32 R3, RZ, RZ, R7 ;  /* 0x000000ffff037224 */ /* 0x000fe200078e0007 */
[----:B------:R-:W2:Y:S04]  /*ac0d0*/  LDL.LU R6, [R1+0x1350] ;  /* 0x0013500001067983 */ /* 0x000ea80000300800 */
        /* <DEDUP_REMOVED lines=18> */
[----:B--2---:R-:W-:-:S05]  /*ac200*/  IADD3 R9, P1, R9, UR7, RZ ;  /* 0x0000000709097c10 */ /* 0x004fca000ff3e0ff */
        /* <DEDUP_REMOVED lines=10> */
[----:B---3--:R-:W-:-:S03]  /*ac2b0*/  IADD3 R4, P1, R4, UR7, RZ ;  /* 0x0000000704047c10 */ /* 0x008fc6000ff3e0ff */
[----:B------:R-:W-:Y:S01]  /*ac2c0*/  STL [R1+0x128c], R17 ;  /* 0x00128c1101007387 */ /* 0x000fe20000100800 */
[----:B--2---:R-:W-:Y:S01]  /*ac2d0*/  IADD3 R5, P2, R5, UR7, RZ ;  /* 0x0000000705057c10 */ /* 0x004fe2000ff5e0ff */
        /* <DEDUP_REMOVED lines=16> */
[----:B------:R-:W-:-:S02]  /*ac3e0*/  IADD3 R6, P1, R6, UR7, RZ ;  /* 0x0000000706067c10 */ /* 0x000fc4000ff3e0ff */
[----:B-1----:R-:W3:Y:S01]  /*ac3f0*/  LDL.LU R11, [R1+0x144c] ;  /* 0x00144c00010b7983 */ /* 0x002ee20000300800 */
[----:B------:R-:W-:-:S03]  /*ac400*/  IMAD.MOV.U32 R2, RZ, RZ, R5 ;  /* 0x000000ffff027224 */ /* 0x000fc600078e0005 */
[----:B------:R-:W3:Y:S01]  /*ac410*/  LDL.LU R5, [R1+0x148c] ;  /* 0x00148c0001057983 */ /* 0x000ee20000300800 */
[----:B------:R-:W-:-:S03]  /*ac420*/  IADD3 R7, P2, R7, UR7, RZ ;  /* 0x0000000707077c10 */ /* 0x000fc6000ff5e0ff */
        /* <DEDUP_REMOVED lines=103> */
[----:B------:R-:W-:-:S02]  /*acaa0*/  IADD3 R4, P1, R4, UR7, RZ ;  /* 0x0000000704047c10 */ /* 0x000fc4000ff3e0ff */
[----:B-1----:R-:W3:Y:S01]  /*acab0*/  LDL.LU R11, [R1+0x174c] ;  /* 0x00174c00010b7983 */ /* 0x002ee20000300800 */
[----:B------:R-:W-:Y:S01]  /*acac0*/  IMAD.MOV.U32 R2, RZ, RZ, R9 ;  /* 0x000000ffff027224 */ /* 0x000fe200078e0009 */
[----:B------:R-:W-:Y:S02]  /*acad0*/  IADD3 R5, P2, R5, UR7, RZ ;  /* 0x0000000705057c10 */ /* 0x000fe4000ff5e0ff */
        /* <DEDUP_REMOVED lines=31> */
[----:B------:R1:W-:Y:S04]  /*accd0*/  LDGSTS.E [R0+0x1f600], [R2.64], P0 ;  /* 0x1f60000002007fae */ /* 0x0003e80008121848 */
[----:B------:R-:W4:Y:S04]  /*acce0*/  LDL.LU R16, [R1+0x1890] ;  /* 0x0018900001107983 */ /* 0x000f280000300800 */
[----:B------:R-:W4:Y:S01]  /*accf0*/  LDL.LU R14, [R1+0x18d0] ;  /* 0x0018d000010e7983 */ /* 0x000f220000300800 */
[----:B------:R-:W-:Y:S01]  /*acd00*/  IADD3 R10, P1, R10, UR7, RZ ;  /* 0x000000070a0a7c10 */ /* 0x000fe2000ff3e0ff */
[----:B-1----:R-:W-:-:S02]  /*acd10*/  IMAD.MOV.U32 R2, RZ, RZ, R12 ;  /* 0x000000ffff027224 */ /* 0x002fc400078e000c */
[----:B------:R-:W4:Y:S01]  /*acd20*/  LDL.LU R12, [R1+0x1910] ;  /* 0x00191000010c7983 */ /* 0x000f220000300800 */
[----:B------:R-:W-:-:S03]  /*acd30*/  IADD3 R8, P2, R8, UR7, RZ ;  /* 0x0000000708087c10 */ /* 0x000fc6000ff5e0ff */
[----:B------:R1:W-:Y:S01]  /*acd40*/  STL [R1+0x1750], R10 ;  /* 0x0017500a01007387 */ /* 0x0003e20000100800 */
[----:B---3--:R-:W-:-:S05]  /*acd50*/  IADD3.X R11, R11, UR6, RZ, P1, !PT ;  /* 0x000000060b0b7c10 */ /* 0x008fca0008ffe4ff */
[----:B------:R-:W-:Y:S01]  /*acd60*/  STL [R1+0x174c], R11 ;  /* 0x00174c0b01007387 */ /* 0x000fe20000100800 */
[----:B------:R-:W-:-:S03]  /*acd70*/  IADD3.X R9, R9, UR6, RZ, P2, !PT ;  /* 0x0000000609097c10 */ /* 0x000fc600097fe4ff */
[----:B------:R3:W-:Y:S01]  /*acd80*/  STL [R1+0x1790], R8 ;  /* 0x0017900801007387 */ /* 0x0007e20000100800 */
[----:B------:R-:W-:-:S03]  /*acd90*/  IMAD.MOV.U32 R3, RZ, RZ, R13 ;  /* 0x000000ffff037224 */ /* 0x000fc600078e000d */
        /* <DEDUP_REMOVED lines=13> */
[----:B------:R-:W-:Y:S01]  /*ace70*/  IMAD.MOV.U32 R3, RZ, RZ, R9 ;  /* 0x000000ffff037224 */ /* 0x000fe200078e0009 */
[----:B------:R-:W-:Y:S02]  /*ace80*/  IADD3.X R5, R5, UR6, RZ, P2, !PT ;  /* 0x0000000605057c10 */ /* 0x000fe400097fe4ff */
[----:B------:R-:W-:Y:S04]  /*ace90*/  STL [R1+0x17d0], R6 ;  /* 0x0017d00601007387 */ /* 0x000fe80000100800 */
[----:B------:R1:W-:Y:S04]  /*acea0*/  STL [R1+0x17cc], R7 ;  /* 0x0017cc0701007387 */ /* 0x0003e80000100800 */
[----:B------:R-:W-:Y:S04]  /*aceb0*/  STL [R1+0x1810], R4 ;  /* 0x0018100401007387 */ /* 0x000fe80000100800 */
[----:B------:R-:W3:Y:S04]  /*acec0*/  LDL.LU R11, [R1+0x194c] ;  /* 0x00194c00010b7983 */ /* 0x000ee80000300800 */
[----:B------:R1:W-:Y:S04]  /*aced0*/  LDGSTS.E [R0+0x22600], [R2.64], P0 ;  /* 0x2260000002007fae */ /* 0x0003e80008121848 */
[----:B------:R1:W-:Y:S04]  /*acee0*/  STL [R1+0x180c], R5 ;  /* 0x00180c0501007387 */ /* 0x0003e80000100800 */
[----:B------:R-:W3:Y:S01]  /*acef0*/  LDL.LU R9, [R1+0x19bc] ;  /* 0x0019bc0001097983 */ /* 0x000ee20000300800 */
        /* <DEDUP_REMOVED lines=11> */
[----:B------:R-:W-:Y:S01]  /*acfb0*/  IADD3.X R19, R19, UR6, RZ, P1, !PT ;  /* 0x0000000613137c10 */ /* 0x000fe20008ffe4ff */
[----:B------:R-:W-:Y:S01]  /*acfc0*/  STL [R1+0x1850], R18 ;  /* 0x0018501201007387 */ /* 0x000fe20000100800 */
[----:B------:R-:W-:Y:S02]  /*acfd0*/  IADD3 R16, P2, R16, UR7, RZ ;  /* 0x0000000710107c10 */ /* 0x000fe4000ff5e0ff */
[----:B------:R-:W-:Y:S02]  /*acfe0*/  IADD3 R14, P1, R14, UR7, RZ ;  /* 0x000000070e0e7c10 */ /* 0x000fe4000ff3e0ff */
[----:B------:R-:W-:Y:S01]  /*acff0*/  IADD3.X R17, R17, UR6, RZ, P2, !PT ;  /* 0x0000000611117c10 */ /* 0x000fe200097fe4ff */
[----:B------:R4:W-:Y:S01]  /*ad000*/  STL [R1+0x184c], R19 ;  /* 0x00184c1301007387 */ /* 0x0009e20000100800 */
[----:B------:R-:W-:-:S03]  /*ad010*/  IADD3 R12, P2, R12, UR7, RZ ;  /* 0x000000070c0c7c10 */ /* 0x000fc6000ff5e0ff */
[----:B------:R-:W-:Y:S04]  /*ad020*/  STL [R1+0x1890], R16 ;  /* 0x0018901001007387 */ /* 0x000fe80000100800 */
[----:B------:R2:W-:Y:S04]  /*ad030*/  STL [R1+0x188c], R17 ;  /* 0x00188c1101007387 */ /* 0x0005e80000100800 */
[----:B------:R-:W-:Y:S01]  /*ad040*/  STL [R1+0x18d0], R14 ;  /* 0x0018d00e01007387 */ /* 0x000fe20000100800 */
[----:B-1----:R-:W-:Y:S02]  /*ad050*/  IMAD.MOV.U32 R2, RZ, RZ, R18 ;  /* 0x000000ffff027224 */ /* 0x002fe400078e0012 */
[----:B------:R-:W-:-:S05]  /*ad060*/  IMAD.MOV.U32 R3, RZ, RZ, R19 ;  /* 0x000000ffff037224 */ /* 0x000fca00078e0013 */
[----:B------:R1:W-:Y:S01]  /*ad070*/  LDGSTS.E [R0+0x25600], [R2.64], P0 ;  /* 0x2560000002007fae */ /* 0x0003e20008121848 */
[----:B------:R-:W-:-:S05]  /*ad080*/  IADD3.X R15, R15, UR6, RZ, P1, !PT ;  /* 0x000000060f0f7c10 */ /* 0x000fca0008ffe4ff */
[----:B------:R1:W-:Y:S01]  /*ad090*/  STL [R1+0x18cc], R15 ;  /* 0x0018cc0f01007387 */ /* 0x0003e20000100800 */
[----:B--2---:R-:W-:-:S03]  /*ad0a0*/  IADD3.X R13, R13, UR6, RZ, P2, !PT ;  /* 0x000000060d0d7c10 */ /* 0x004fc600097fe4ff */
[----:B------:R-:W-:Y:S04]  /*ad0b0*/  STL [R1+0x1910], R12 ;  /* 0x0019100c01007387 */ /* 0x000fe80000100800 */
[----:B------:R-:W2:Y:S04]  /*ad0c0*/  LDL.LU.64 R176, [R1+0xd20] ;  /* 0x000d200001b07983 */ /* 0x000ea80000300a00 */
[----:B------:R3:W-:Y:S04]  /*ad0d0*/  STL [R1+0x190c], R13 ;  /* 0x00190c0d01007387 */ /* 0x0007e80000100800 */
[----:B------:R-:W2:Y:S01]  /*ad0e0*/  LDL.LU.64 R24, [R1+0xd18] ;  /* 0x000d180001187983 */ /* 0x000ea20000300a00 */
[----:B-1----:R-:W-:-:S02]  /*ad0f0*/  IMAD.MOV.U32 R2, RZ, RZ, R16 ;  /* 0x000000ffff027224 */ /* 0x002fc400078e0010 */
[----:B------:R-:W-:Y:S01]  /*ad100*/  IMAD.MOV.U32 R3, RZ, RZ, R17 ;  /* 0x000000ffff037224 */ /* 0x000fe200078e0011 */
[----:B------:R-:W2:Y:S01]  /*ad110*/  LDL.LU.64 R22, [R1+0xd10] ;  /* 0x000d100001167983 */ /* 0x000ea20000300a00 */
[----:B------:R-:W-:-:S03]  /*ad120*/  IADD3 R10, P1, R10, UR7, RZ ;  /* 0x000000070a0a7c10 */ /* 0x000fc6000ff3e0ff */
[----:B------:R1:W-:Y:S04]  /*ad130*/  LDGSTS.E [R0+0x26600], [R2.64], P0 ;  /* 0x2660000002007fae */ /* 0x0003e80008121848 */
[----:B------:R-:W2:Y:S04]  /*ad140*/  LDL.LU.64 R20, [R1+0xd08] ;  /* 0x000d080001147983 */ /* 0x000ea80000300a00 */
[----:B------:R-:W-:Y:S01]  /*ad150*/  STL [R1+0x1950], R10 ;  /* 0x0019500a01007387 */ /* 0x000fe20000100800 */
[----:B-1----:R-:W-:Y:S02]  /*ad160*/  IMAD.MOV.U32 R2, RZ, RZ, R14 ;  /* 0x000000ffff027224 */ /* 0x002fe400078e000e */
[----:B------:R-:W-:Y:S01]  /*ad170*/  IMAD.MOV.U32 R3, RZ, RZ, R15 ;  /* 0x000000ffff037224 */ /* 0x000fe200078e000f */
[----:B---3--:R-:W-:-:S04]  /*ad180*/  IADD3 R8, P2, R8, UR7, RZ ;  /* 0x0000000708087c10 */ /* 0x008fc8000ff5e0ff */
[----:B------:R1:W-:Y:S01]  /*ad190*/  LDGSTS.E [R0+0x27600], [R2.64], P0 ;  /* 0x2760000002007fae */ /* 0x0003e20008121848 */
[----:B------:R-:W-:Y:S01]  /*ad1a0*/  IADD3.X R11, R11, UR6, RZ, P1, !PT ;  /* 0x000000060b0b7c10 */ /* 0x000fe20008ffe4ff */
[----:B-1----:R-:W-:-:S04]  /*ad1b0*/  IMAD.MOV.U32 R2, RZ, RZ, R12 ;  /* 0x000000ffff027224 */ /* 0x002fc800078e000c */
[----:B------:R-:W-:Y:S01]  /*ad1c0*/  STL [R1+0x194c], R11 ;  /* 0x00194c0b01007387 */ /* 0x000fe20000100800 */
[----:B------:R-:W-:-:S03]  /*ad1d0*/  IMAD.MOV.U32 R3, RZ, RZ, R13 ;  /* 0x000000ffff037224 */ /* 0x000fc600078e000d */
[----:B------:R-:W-:Y:S01]  /*ad1e0*/  STL [R1+0x19c0], R8 ;  /* 0x0019c00801007387 */ /* 0x000fe20000100800 */
[----:B------:R-:W-:-:S03]  /*ad1f0*/  IADD3.X R9, R9, UR6, RZ, P2, !PT ;  /* 0x0000000609097c10 */ /* 0x000fc600097fe4ff */
[----:B----4-:R-:W3:Y:S04]  /*ad200*/  LDL.LU.64 R18, [R1+0xd00] ;  /* 0x000d000001127983 */ /* 0x010ee80000300a00 */
[----:B------:R1:W-:Y:S04]  /*ad210*/  STL [R1+0x19bc], R9 ;  /* 0x0019bc0901007387 */ /* 0x0003e80000100800 */
[----:B------:R-:W4:Y:S01]  /*ad220*/  LDL.LU.64 R16, [R1+0xcf8] ;  /* 0x000cf80001107983 */ /* 0x000f220000300a00 */
[----:B------:R-:W-:-:S03]  /*ad230*/  IADD3 R6, P1, R6, UR7, RZ ;  /* 0x0000000706067c10 */ /* 0x000fc6000ff3e0ff */
[----:B------:R1:W-:Y:S01]  /*ad240*/  LDGSTS.E [R0+0x28600], [R2.64], P0 ;  /* 0x2860000002007fae */ /* 0x0003e20008121848 */
[----:B------:R-:W-:-:S03]  /*ad250*/  IADD3.X R7, R7, UR6, RZ, P1, !PT ;  /* 0x0000000607077c10 */ /* 0x000fc60008ffe4ff */
[----:B------:R-:W-:Y:S04]  /*ad260*/  STL [R1+0x19c8], R6 ;  /* 0x0019c80601007387 */ /* 0x000fe80000100800 */
[----:B------:R-:W-:Y:S01]  /*ad270*/  STL [R1+0x19c4], R7 ;  /* 0x0019c40701007387 */ /* 0x000fe20000100800 */
[----:B-1----:R-:W-:Y:S02]  /*ad280*/  IMAD.MOV.U32 R2, RZ, RZ, R10 ;  /* 0x000000ffff027224 */ /* 0x002fe400078e000a */
[----:B------:R-:W-:-:S05]  /*ad290*/  IMAD.MOV.U32 R3, RZ, RZ, R11 ;  /* 0x000000ffff037224 */ /* 0x000fca00078e000b */
[----:B------:R1:W-:Y:S01]  /*ad2a0*/  LDGSTS.E [R0+0x29600], [R2.64], P0 ;  /* 0x2960000002007fae */ /* 0x0003e20008121848 */
[----:B------:R-:W-:-:S04]  /*ad2b0*/  IADD3 R4, P2, R4, UR7, RZ ;  /* 0x0000000704047c10 */ /* 0x000fc8000ff5e0ff */
[----:B------:R-:W-:Y:S01]  /*ad2c0*/  IADD3.X R5, R5, UR6, RZ, P2, !PT ;  /* 0x0000000605057c10 */ /* 0x000fe200097fe4ff */
[----:B------:R-:W-:Y:S04]  /*ad2d0*/  STL [R1+0x19d0], R4 ;  /* 0x0019d00401007387 */ /* 0x000fe80000100800 */
[----:B------:R-:W4:Y:S01]  /*ad2e0*/  LDL.LU.64 R14, [R1+0xcf0] ;  /* 0x000cf000010e7983 */ /* 0x000f220000300a00 */
[----:B-1----:R-:W-:Y:S02]  /*ad2f0*/  IMAD.MOV.U32 R2, RZ, RZ, R8 ;  /* 0x000000ffff027224 */ /* 0x002fe400078e0008 */
[----:B------:R-:W-:Y:S01]  /*ad300*/  IMAD.MOV.U32 R3, RZ, RZ, R9 ;  /* 0x000000ffff037224 */ /* 0x000fe200078e0009 */
[----:B------:R1:W-:Y:S04]  /*ad310*/  STL [R1+0x19cc], R5 ;  /* 0x0019cc0501007387 */ /* 0x0003e80000100800 */
[----:B------:R-:W4:Y:S04]  /*ad320*/  LDL.LU.64 R12, [R1+0xce8] ;  /* 0x000ce800010c7983 */ /* 0x000f280000300a00 */
[----:B------:R1:W-:Y:S04]  /*ad330*/  LDGSTS.E [R0+0x2a600], [R2.64], P0 ;  /* 0x2a60000002007fae */ /* 0x0003e80008121848 */
[----:B------:R-:W4:Y:S01]  /*ad340*/  LDL.LU.64 R8, [R1+0xce0] ;  /* 0x000ce00001087983 */ /* 0x000f220000300a00 */
[----:B-1----:R-:W-:-:S02]  /*ad350*/  IMAD.MOV.U32 R2, RZ, RZ, R6 ;  /* 0x000000ffff027224 */ /* 0x002fc400078e0006 */
[----:B------:R-:W-:-:S05]  /*ad360*/  IMAD.MOV.U32 R3, RZ, RZ, R7 ;  /* 0x000000ffff037224 */ /* 0x000fca00078e0007 */
[----:B------:R1:W-:Y:S02]  /*ad370*/  LDGSTS.E [R0+0x2b600], [R2.64], P0 ;  /* 0x2b60000002007fae */ /* 0x0003e40008121848 */
[----:B-1----:R-:W-:Y:S02]  /*ad380*/  IMAD.MOV.U32 R2, RZ, RZ, R4 ;  /* 0x000000ffff027224 */ /* 0x002fe400078e0004 */
[----:B------:R-:W-:Y:S02]  /*ad390*/  IMAD.MOV.U32 R3, RZ, RZ, R5 ;  /* 0x000000ffff037224 */ /* 0x000fe400078e0005 */
[----:B------:R-:W4:Y:S04]  /*ad3a0*/  LDL.LU.64 R4, [R1+0xcd8] ;  /* 0x000cd80001047983 */ /* 0x000f280000300a00 */
[----:B------:R2:W-:Y:S04]  /*ad3b0*/  LDGSTS.E [R0+0x2c600], [R2.64], P0 ;  /* 0x2c60000002007fae */ /* 0x0005e80008121848 */
[----:B------:R-:W4:Y:S04]  /*ad3c0*/  LDL.LU R11, [R1+0xf14] ;  /* 0x000f1400010b7983 */ /* 0x000f280000300800 */
[----:B------:R-:W4:Y:S01]  /*ad3d0*/  LDL.LU R6, [R1+0xf18] ;  /* 0x000f180001067983 */ /* 0x000f220000300800 */
[----:B--2---:R-:W-:-:S04]  /*ad3e0*/  IADD3 R2, P1, R176, UR7, RZ ;  /* 0x00000007b0027c10 */ /* 0x004fc8000ff3e0ff */
[----:B------:R-:W-:Y:S02]  /*ad3f0*/  IADD3.X R3, R177, UR6, RZ, P1, !PT ;  /* 0x00000006b1037c10 */ /* 0x000fe40008ffe4ff */
        /* <DEDUP_REMOVED lines=27> */
[----:B------:R-:W-:Y:S02]  /*ad5b0*/  LOP3.LUT R185, R185, R184, RZ, 0x3c, !PT ;  /* 0x000000b8b9b97212 */ /* 0x000fe400078e3cff */
[----:B------:R-:W-:Y:S02]  /*ad5c0*/  LOP3.LUT R187, R187, R186, RZ, 0x3c, !PT ;  /* 0x000000babbbb7212 */ /* 0x000fe400078e3cff */
[----:B------:R-:W-:Y:S02]  /*ad5d0*/  LOP3.LUT R189, R189, R188, RZ, 0x3c, !PT ;  /* 0x000000bcbdbd7212 */ /* 0x000fe400078e3cff */
[----:B------:R-:W-:Y:S02]  /*ad5e0*/  LOP3.LUT R191, R191, R190, RZ, 0x3c, !PT ;  /* 0x000000bebfbf7212 */ /* 0x000fe400078e3cff */
[----:B------:R-:W-:-:S02]  /*ad5f0*/  LOP3.LUT R184, R185, R184, RZ, 0x3c, !PT ;  /* 0x000000b8b9b87212 */ /* 0x000fc400078e3cff */
[----:B------:R-:W-:Y:S02]  /*ad600*/  LOP3.LUT R193, R193, R192, RZ, 0x3c, !PT ;  /* 0x000000c0c1c17212 */ /* 0x000fe400078e3cff */
        /* <DEDUP_REMOVED lines=15> */
[----:B------:R-:W-:Y:S02]  /*ad700*/  IMAD.MOV.U32 R24, RZ, RZ, R2 ;  /* 0x000000ffff187224 */ /* 0x000fe400078e0002 */
[----:B------:R-:W-:Y:S01]  /*ad710*/  IMAD.MOV.U32 R25, RZ, RZ, R3 ;  /* 0x000000ffff197224 */ /* 0x000fe200078e0003 */
[----:B---3--:R-:W-:-:S04]  /*ad720*/  IADD3 R201, P1, R18, UR7, RZ ;  /* 0x0000000712c97c10 */ /* 0x008fc8000ff3e0ff */
[----:B------:R1:W-:Y:S01]  /*ad730*/  LDGSTS.E [R0+0x2d600], [R24.64], P0 ;  /* 0x2d60000018007fae */ /* 0x0003e20008121848 */
[----:B------:R-:W-:Y:S02]  /*ad740*/  IADD3.X R200, R19, UR6, RZ, P1, !PT ;  /* 0x0000000613c87c10 */ /* 0x000fe40008ffe4ff */
[----:B----4-:R-:W-:-:S04]  /*ad750*/  IADD3 R203, P1, R16, UR7, RZ ;  /* 0x0000000710cb7c10 */ /* 0x010fc8000ff3e0ff */
[----:B------:R-:W-:Y:S01]  /*ad760*/  IADD3.X R202, R17, UR6, RZ, P1, !PT ;  /* 0x0000000611ca7c10 */ /* 0x000fe20008ffe4ff */
[----:B------:R-:W-:Y:S01]  /*ad770*/  IMAD.MOV.U32 R16, RZ, RZ, R180 ;  /* 0x000000ffff107224 */ /* 0x000fe200078e00b4 */
[----:B------:R-:W-:Y:S01]  /*ad780*/  LOP3.LUT R197, R197, R196, RZ, 0x3c, !PT ;  /* 0x000000c4c5c57212 */ /* 0x000fe200078e3cff */
[----:B------:R-:W-:Y:S01]  /*ad790*/  IMAD.MOV.U32 R17, RZ, RZ, R179 ;  /* 0x000000ffff117224 */ /* 0x000fe200078e00b3 */
[----:B------:R-:W-:Y:S02]  /*ad7a0*/  LOP3.LUT R199, R199, R198, RZ, 0x3c, !PT ;  /* 0x000000c6c7c77212 */ /* 0x000fe400078e3cff */
[----:B------:R-:W-:Y:S02]  /*ad7b0*/  LOP3.LUT R201, R201, R200, RZ, 0x3c, !PT ;  /* 0x000000c8c9c97212 */ /* 0x000fe400078e3cff */
[----:B------:R-:W-:-:S04]  /*ad7c0*/  IADD3 R205, P1, R14, UR7, RZ ;  /* 0x000000070ecd7c10 */ /* 0x000fc8000ff3e0ff */
[----:B------:R-:W-:Y:S02]  /*ad7d0*/  IADD3.X R204, R15, UR6, RZ, P1, !PT ;  /* 0x000000060fcc7c10 */ /* 0x000fe40008ffe4ff */
[----:B------:R-:W-:-:S04]  /*ad7e0*/  IADD3 R207, P1, R12, UR7, RZ ;  /* 0x000000070ccf7c10 */ /* 0x000fc8000ff3e0ff */
[----:B------:R-:W-:Y:S02]  /*ad7f0*/  IADD3.X R206, R13, UR6, RZ, P1, !PT ;  /* 0x000000060dce7c10 */ /* 0x000fe40008ffe4ff */
[----:B------:R-:W-:-:S04]  /*ad800*/  IADD3 R209, P1, R8, UR7, RZ ;  /* 0x0000000708d17c10 */ /* 0x000fc8000ff3e0ff */
[----:B------:R-:W-:Y:S02]  /*ad810*/  IADD3.X R208, R9, UR6, RZ, P1, !PT ;  /* 0x0000000609d07c10 */ /* 0x000fe40008ffe4ff */
[----:B------:R-:W-:Y:S01]  /*ad820*/  IADD3 R6, P1, R6, UR7, RZ ;  /* 0x0000000706067c10 */ /* 0x000fe2000ff3e0ff */
[----:B------:R-:W-:-:S03]  /*ad830*/  IMAD.MOV.U32 R12, RZ, RZ, R183 ;  /* 0x000000ffff0c7224 */ /* 0x000fc600078e00b7 */
[----:B------:R-:W-:Y:S01]  /*ad840*/  IADD3.X R11, R11, UR6, RZ, P1, !PT ;  /* 0x000000060b0b7c10 */ /* 0x000fe20008ffe4ff */
[----:B------:R-:W-:Y:S01]  /*ad850*/  IMAD.MOV.U32 R13, RZ, RZ, R176 ;  /* 0x000000ffff0d7224 */ /* 0x000fe200078e00b0 */
[----:B------:R-:W-:Y:S01]  /*ad860*/  STL [R1+0xf18], R6 ;  /* 0x000f180601007387 */ /* 0x000fe20000100800 */
[----:B------:R-:W-:Y:S01]  /*ad870*/  IMAD.MOV.U32 R176, RZ, RZ, R181 ;  /* 0x000000ffffb07224 */ /* 0x000fe200078e00b5 */
[----:B------:R-:W-:Y:S02]  /*ad880*/  LOP3.LUT R203, R203, R202, RZ, 0x3c, !PT ;  /* 0x000000cacbcb7212 */ /* 0x000fe400078e3cff */
[----:B------:R-:W-:Y:S01]  /*ad890*/  STL [R1+0xf14], R11 ;  /* 0x000f140b01007387 */ /* 0x000fe20000100800 */
[----:B------:R-:W-:-:S03]  /*ad8a0*/  LOP3.LUT R196, R197, R196, RZ, 0x3c, !PT ;  /* 0x000000c4c5c47212 */ /* 0x000fc600078e3cff */
[----:B------:R1:W-:Y:S01]  /*ad8b0*/  STL.64 [R1+0xd20], R24 ;  /* 0x000d201801007387 */ /* 0x0003e20000100a00 */
[----:B------:R-:W-:Y:S01]  /*ad8c0*/  IADD3 R211, P2, R4, UR7, RZ ;  /* 0x0000000704d37c10 */ /* 0x000fe2000ff5e0ff */
[----:B------:R-:W-:Y:S01]  /*ad8d0*/  IMAD.MOV.U32 R4, RZ, RZ, R182 ;  /* 0x000000ffff047224 */ /* 0x000fe200078e00b6 */
[----:B------:R-:W-:Y:S01]  /*ad8e0*/  LOP3.LUT R198, R199, R198, RZ, 0x3c, !PT ;  /* 0x000000c6c7c67212 */ /* 0x000fe200078e3cff */
[----:B------:R-:W-:Y:S01]  /*ad8f0*/  IMAD.MOV.U32 R8, RZ, RZ, R195 ;  /* 0x000000ffff087224 */ /* 0x000fe200078e00c3 */
[----:B------:R-:W-:Y:S01]  /*ad900*/  IADD3.X R210, R5, UR6, RZ, P2, !PT ;  /* 0x0000000605d27c10 */ /* 0x000fe200097fe4ff */
[----:B------:R-:W-:Y:S01]  /*ad910*/  IMAD.MOV.U32 R5, RZ, RZ, R177 ;  /* 0x000000ffff057224 */ /* 0x000fe200078e00b1 */
[----:B------:R-:W-:Y:S01]  /*ad920*/  LOP3.LUT R200, R201, R200, RZ, 0x3c, !PT ;  /* 0x000000c8c9c87212 */ /* 0x000fe200078e3cff */
[----:B------:R-:W-:Y:S01]  /*ad930*/  IMAD.MOV.U32 R177, RZ, RZ, R178 ;  /* 0x000000ffffb17224 */ /* 0x000fe200078e00b2 */
[----:B------:R-:W-:Y:S01]  /*ad940*/  STL.64 [R1+0xd18], R12 ;  /* 0x000d180c01007387 */ /* 0x000fe20000100a00 */
[----:B------:R-:W-:-:S03]  /*ad950*/  IMAD.MOV.U32 R9, RZ, RZ, R194 ;  /* 0x000000ffff097224 */ /* 0x000fc600078e00c2 */
[----:B------:R2:W-:Y:S01]  /*ad960*/  STL.64 [R1+0xd10], R4 ;  /* 0x000d100401007387 */ /* 0x0005e20000100a00 */
[----:B------:R-:W-:-:S03]  /*ad970*/  LOP3.LUT R202, R203, R202, RZ, 0x3c, !PT ;  /* 0x000000cacbca7212 */ /* 0x000fc600078e3cff */
[----:B------:R-:W-:Y:S01]  /*ad980*/  STL.64 [R1+0xd08], R176 ;  /* 0x000d08b001007387 */ /* 0x000fe20000100a00 */
[----:B------:R-:W-:-:S03]  /*ad990*/  LOP3.LUT R197, R197, R196, RZ, 0x3c, !PT ;  /* 0x000000c4c5c57212 */ /* 0x000fc600078e3cff */
[----:B------:R3:W-:Y:S01]  /*ad9a0*/  STL.64 [R1+0xd00], R16 ;  /* 0x000d001001007387 */ /* 0x0007e20000100a00 */
[----:B------:R-:W-:-:S03]  /*ad9b0*/  LOP3.LUT R199, R199, R198, RZ, 0x3c, !PT ;  /* 0x000000c6c7c77212 */ /* 0x000fc600078e3cff */
[----:B------:R-:W-:Y:S01]  /*ad9c0*/  STL.64 [R1+0xcf8], R184 ;  /* 0x000cf8b801007387 */ /* 0x000fe20000100a00 */
[----:B------:R-:W-:-:S03]  /*ad9d0*/  LOP3.LUT R201, R201, R200, RZ, 0x3c, !PT ;  /* 0x000000c8c9c97212 */ /* 0x000fc600078e3cff */
[----:B------:R-:W-:Y:S01]  /*ad9e0*/  STL.64 [R1+0xcf0], R186 ;  /* 0x000cf0ba01007387 */ /* 0x000fe20000100a00 */
[----:B------:R-:W-:-:S03]  /*ad9f0*/  LOP3.LUT R203, R203, R202, RZ, 0x3c, !PT ;  /* 0x000000cacbcb7212 */ /* 0x000fc600078e3cff */
        /* <DEDUP_REMOVED lines=17> */
[----:B------:R-:W-:Y:S04]  /*adb10*/  STL.64 [R1+0xca0], R20 ;  /* 0x000ca01401007387 */ /* 0x000fe80000100a00 */
[----:B-1----:R1:W5:Y:S04]  /*adb20*/  LDL.LU.64 R24, [R1+0x2a88] ;  /* 0x002a880001187983 */ /* 0x0023680000300a00 */
[----:B------:R-:W-:Y:S04]  /*adb30*/  STL.64 [R1+0xc98], R18 ;  /* 0x000c981201007387 */ /* 0x000fe80000100a00 */
[----:B------:R1:W-:Y:S04]  /*adb40*/  LDGSTS.E [R0+0x2e600], [R12.64], P0 ;  /* 0x2e6000000c007fae */ /* 0x0003e80008121848 */
[----:B------:R1:W-:Y:S04]  /*adb50*/  STL.64 [R1+0xc90], R14 ;  /* 0x000c900e01007387 */ /* 0x0003e80000100a00 */
[----:B------:R2:W-:Y:S04]  /*adb60*/  LDGSTS.E [R0+0x2f600], [R4.64], P0 ;  /* 0x2f60000004007fae */ /* 0x0005e80008121848 */
[----:B------:R1:W-:Y:S04]  /*adb70*/  LDGSTS.E [R0+0x30600], [R176.64], P0 ;  /* 0x30600000b0007fae */ /* 0x0003e80008121848 */
[----:B------:R3:W-:Y:S04]  /*adb80*/  LDGSTS.E [R0+0x31600], [R16.64], P0 ;  /* 0x3160000010007fae */ /* 0x0007e80008121848 */
[----:B--2---:R-:W2:Y:S04]  /*adb90*/  LDL.LU R4, [R1+0xf58] ;  /* 0x000f580001047983 */ /* 0x004ea80000300800 */
[----:B-1----:R-:W2:Y:S04]  /*adba0*/  LDL.LU R13, [R1+0xf98] ;  /* 0x000f9800010d7983 */ /* 0x002ea80000300800 */
[----:B------:R-:W2:Y:S04]  /*adbb0*/  LDL.LU R10, [R1+0xf54] ;  /* 0x000f5400010a7983 */ /* 0x000ea80000300800 */
[----:B---3--:R-:W3:Y:S04]  /*adbc0*/  LDL.LU R16, [R1+0xf94] ;  /* 0x000f940001107983 */ /* 0x008ee80000300800 */
[----:B------:R-:W3:Y:S04]  /*adbd0*/  LDL.LU R5, [R1+0xfd8] ;  /* 0x000fd80001057983 */ /* 0x000ee80000300800 */
[----:B------:R1:W-:Y:S04]  /*adbe0*/  LDGSTS.E [R0+0x32600], [R184.64], P0 ;  /* 0x32600000b8007fae */ /* 0x0003e80008121848 */
[----:B------:R-:W3:Y:S04]  /*adbf0*/  LDL.LU R7, [R1+0x1018] ;  /* 0x0010180001077983 */ /* 0x000ee80000300800 */
[----:B------:R1:W-:Y:S04]  /*adc00*/  LDGSTS.E [R0+0x33600], [R186.64], P0 ;  /* 0x33600000ba007fae */ /* 0x0003e80008121848 */
[----:B------:R-:W3:Y:S04]  /*adc10*/  LDL.LU R12, [R1+0xfd4] ;  /* 0x000fd400010c7983 */ /* 0x000ee80000300800 */
[----:B------:R1:W-:Y:S04]  /*adc20*/  LDGSTS.E [R0+0x34600], [R188.64], P0 ;  /* 0x34600000bc007fae */ /* 0x0003e80008121848 */
[----:B------:R1:W-:Y:S04]  /*adc30*/  LDGSTS.E [R0+0x35600], [R190.64], P0 ;  /* 0x35600000be007fae */ /* 0x0003e80008121848 */
[----:B------:R1:W-:Y:S04]  /*adc40*/  LDGSTS.E [R0+0x36600], [R192.64], P0 ;  /* 0x36600000c0007fae */ /* 0x0003e80008121848 */
[----:B------:R4:W-:Y:S04]  /*adc50*/  LDGSTS.E [R0+0x37600], [R8.64], P0 ;  /* 0x3760000008007fae */ /* 0x0009e80008121848 */
[----:B------:R1:W-:Y:S04]  /*adc60*/  LDGSTS.E [R0+0x38600], [R196.64], P0 ;  /* 0x38600000c4007fae */ /* 0x0003e80008121848 */
[----:B------:R1:W-:Y:S04]  /*adc70*/  LDGSTS.E [R0+0x39600], [R198.64], P0 ;  /* 0x39600000c6007fae */ /* 0x0003e80008121848 */
[----:B----4-:R-:W4:Y:S04]  /*adc80*/  LDL.LU R8, [R1+0x1014] ;  /* 0x0010140001087983 */ /* 0x010f280000300800 */
[----:B------:R1:W-:Y:S04]  /*adc90*/  LDGSTS.E [R0+0x3a600], [R200.64], P0 ;  /* 0x3a600000c8007fae */ /* 0x0003e80008121848 */
[----:B------:R1:W-:Y:S04]  /*adca0*/  LDGSTS.E [R0+0x3b600], [R202.64], P0 ;  /* 0x3b600000ca007fae */ /* 0x0003e80008121848 */
[----:B------:R1:W-:Y:S01]  /*adcb0*/  LDGSTS.E [R0+0x3c600], [R22.64], P0 ;  /* 0x3c60000016007fae */ /* 0x0003e20008121848 */
[----:B------:R-:W-:-:S03]  /*adcc0*/  IMAD.MOV.U32 R177, RZ, RZ, R11 ;  /* 0x000000ffffb17224 */ /* 0x000fc600078e000b */
[----:B------:R1:W-:Y:S04]  /*adcd0*/  LDGSTS.E [R0+0x3d600], [R20.64], P0 ;  /* 0x3d60000014007fae */ /* 0x0003e80008121848 */
[----:B------:R-:W4:Y:S04]  /*adce0*/  LDL.LU R9, [R1+0x1058] ;  /* 0x0010580001097983 */ /* 0x000f280000300800 */
[----:B------:R1:W-:Y:S04]  /*adcf0*/  LDGSTS.E [R0+0x3e600], [R18.64], P0 ;  /* 0x3e60000012007fae */ /* 0x0003e80008121848 */
[----:B------:R1:W-:Y:S01]  /*add00*/  LDGSTS.E [R0+0x3f600], [R14.64], P0 ;  /* 0x3f6000000e007fae */ /* 0x0003e20008121848 */
[----:B------:R-:W-:-:S03]  /*add10*/  IMAD.U32 R2, RZ, RZ, UR5 ;  /* 0x00000005ff027e24 */ /* 0x000fc6000f8e00ff */
[----:B-1----:R-:W4:Y:S04]  /*add20*/  LDL.LU R14, [R1+0x1098] ;  /* 0x00109800010e7983 */ /* 0x002f280000300800 */
[----:B------:R-:W4:Y:S04]  /*add30*/  LDL.LU R11, [R1+0x1054] ;  /* 0x00105400010b7983 */ /* 0x000f280000300800 */
[----:B------:R-:W4:Y:S01]  /*add40*/  LDL.LU R15, [R1+0x1094] ;  /* 0x00109400010f7983 */ /* 0x000f220000300800 */
[----:B------:R-:W-:Y:S02]  /*add50*/  IMAD R2, R2, 0x40000, R252 ;  /* 0x0004000002027824 */ /* 0x000fe400078e02fc */
[----:B------:R-:W-:-:S02]  /*add60*/  IMAD.MOV.U32 R176, RZ, RZ, R6 ;  /* 0x000000ffffb07224 */ /* 0x000fc400078e0006 */
[----:B------:R-:W4:Y:S04]  /*add70*/  LDL.LU R6, [R1+0x10d8] ;  /* 0x0010d80001067983 */ /* 0x000f280000300800 */
[----:B------:R-:W4:Y:S04]  /*add80*/  LDL.LU R3, [R1+0x1118] ;  /* 0x0011180001037983 */ /* 0x000f280000300800 */
[----:B------:R1:W-:Y:S01]  /*add90*/  LDGSTS.E [R2+0x800], [R176.64], P0 ;  /* 0x00800000b0027fae */ /* 0x0003e20008121848 */
[----:B--2---:R-:W-:Y:S02]  /*adda0*/  IADD3 R4, P1, R4, UR7, RZ ;  /* 0x0000000704047c10 */ /* 0x004fe4000ff3e0ff */
[----:B------:R-:W-:-:S02]  /*addb0*/  IADD3 R13, P2, R13, UR7, RZ ;  /* 0x000000070d0d7c10 */ /* 0x000fc4000ff5e0ff */
[----:B------:R-:W-:Y:S01]  /*addc0*/  IADD3.X R10, R10, UR6, RZ, P1, !PT ;  /* 0x000000060a0a7c10 */ /* 0x000fe20008ffe4ff */
[----:B------:R-:W-:Y:S01]  /*addd0*/  STL [R1+0xf58], R4 ;  /* 0x000f580401007387 */ /* 0x000fe20000100800 */
[----:B-1----:R-:W-:Y:S01]  /*adde0*/  IMAD.MOV.U32 R176, RZ, RZ, R4 ;  /* 0x000000ffffb07224 */ /* 0x002fe200078e0004 */
[----:B---3--:R-:W-:Y:S02]  /*addf0*/  IADD3.X R16, R16, UR6, RZ, P2, !PT ;  /* 0x0000000610107c10 */ /* 0x008fe400097fe4ff */
[----:B------:R1:W-:Y:S01]  /*ade00*/  STL [R1+0xf54], R10 ;  /* 0x000f540a01007387 */ /* 0x0003e20000100800 */
[----:B------:R-:W-:-:S03]  /*ade10*/  IMAD.MOV.U32 R177, RZ, RZ, R10 ;  /* 0x000000ffffb17224 */ /* 0x000fc600078e000a */
[----:B------:R-:W-:Y:S01]  /*ade20*/  STL [R1+0xf98], R13 ;  /* 0x000f980d01007387 */ /* 0x000fe20000100800 */
[----:B------:R-:W-:-:S03]  /*ade30*/  IADD3 R5, P1, R5, UR7, RZ ;  /* 0x0000000705057c10 */ /* 0x000fc6000ff3e0ff */
[----:B------:R2:W-:Y:S04]  /*ade40*/  LDGSTS.E [R2+0x1800], [R176.64], P0 ;  /* 0x01800000b0027fae */ /* 0x0005e80008121848 */
[----:B-1----:R-:W3:Y:S04]  /*ade50*/  LDL.LU R10, [R1+0x10d4] ;  /* 0x0010d400010a7983 */ /* 0x002ee80000300800 */
[----:B------:R-:W-:Y:S01]  /*ade60*/  STL [R1+0xf94], R16 ;  /* 0x000f941001007387 */ /* 0x000fe20000100800 */
[----:B------:R-:W-:-:S03]  /*ade70*/  IADD3 R7, P2, R7, UR7, RZ ;  /* 0x0000000707077c10 */ /* 0x000fc6000ff5e0ff */
[----:B------:R-:W3:Y:S01]  /*ade80*/  LDL.LU R4, [R1+0x1114] ;  /* 0x0011140001047983 */ /* 0x000ee20000300800 */
[----:B--2---:R-:W-:Y:S01]  /*ade90*/  IMAD.MOV.U32 R176, RZ, RZ, R13 ;  /* 0x000000ffffb07224 */ /* 0x004fe200078e000d */
[----:B------:R-:W-:Y:S01]  /*adea0*/  IADD3.X R12, R12, UR6, RZ, P1, !PT ;  /* 0x000000060c0c7c10 */ /* 0x000fe20008ffe4ff */
[----:B------:R-:W-:Y:S01]  /*adeb0*/  IMAD.MOV.U32 R177, RZ, RZ, R16 ;  /* 0x000000ffffb17224 */ /* 0x000fe200078e0010 */
[----:B------:R1:W-:Y:S04]  /*adec0*/  STL [R1+0xfd8], R5 ;  /* 0x000fd80501007387 */ /* 0x0003e80000100800 */
[----:B------:R2:W-:Y:S04]  /*aded0*/  LDGSTS.E [R2+0x2800], [R176.64], P0 ;  /* 0x02800000b0027fae */ /* 0x0005e80008121848 */
[----:B------:R1:W-:Y:S04]  /*adee0*/  STL [R1+0xfd4], R12 ;  /* 0x000fd40c01007387 */ /* 0x0003e80000100800 */
[----:B------:R4:W-:Y:S01]  /*adef0*/  STL [R1+0x1018], R7 ;  /* 0x0010180701007387 */ /* 0x0009e20000100800 */
[----:B--2---:R-:W-:-:S02]  /*adf00*/  IMAD.MOV.U32 R176, RZ, RZ, R5 ;  /* 0x000000ffffb07224 */ /* 0x004fc400078e0005 */
[----:B------:R-:W-:Y:S01]  /*adf10*/  IMAD.MOV.U32 R177, RZ, RZ, R12 ;  /* 0x000000ffffb17224 */ /* 0x000fe200078e000c */
[----:B-1----:R-:W2:Y:S01]  /*adf20*/  LDL.LU R5, [R1+0x1158] ;  /* 0x0011580001057983 */ /* 0x002ea20000300800 */
[----:B----4-:R-:W-:-:S03]  /*adf30*/  IADD3.X R8, R8, UR6, RZ, P2, !PT ;  /* 0x0000000608087c10 */ /* 0x010fc600097fe4ff */
[----:B------:R1:W-:Y:S04]  /*adf40*/  LDGSTS.E [R2+0x3800], [R176.64], P0 ;  /* 0x03800000b0027fae */ /* 0x0003e80008121848 */
[----:B------:R4:W-:Y:S04]  /*adf50*/  STL [R1+0x1014], R8 ;  /* 0x0010140801007387 */ /* 0x0009e80000100800 */
[----:B------:R-:W2:Y:S01]  /*adf60*/  LDL.LU R12, [R1+0x1198] ;  /* 0x00119800010c7983 */ /* 0x000ea20000300800 */
[----:B-1----:R-:W-:-:S03]  /*adf70*/  IMAD.MOV.U32 R176, RZ, RZ, R7 ;  /* 0x000000ffffb07224 */ /* 0x002fc600078e0007 */
[----:B------:R-:W2:Y:S04]  /*adf80*/  LDL.LU R7, [R1+0x1154] ;  /* 0x0011540001077983 */ /* 0x000ea80000300800 */
[----:B------:R-:W2:Y:S01]  /*adf90*/  LDL.LU R13, [R1+0x1194] ;  /* 0x00119400010d7983 */ /* 0x000ea20000300800 */
[----:B------:R-:W-:Y:S01]  /*adfa0*/  IADD3 R9, P1, R9, UR7, RZ ;  /* 0x0000000709097c10 */ /* 0x000fe2000ff3e0ff */
[----:B------:R-:W-:Y:S02]  /*adfb0*/  IMAD.MOV.U32 R177, RZ, RZ, R8 ;  /* 0x000000ffffb17224 */ /* 0x000fe400078e0008 */
[----:B----4-:R-:W4:Y:S04]  /*adfc0*/  LDL.LU R8, [R1+0x11d8] ;  /* 0x0011d80001087983 */ /* 0x010f280000300800 */
[----:B------:R-:W4:Y:S04]  /*adfd0*/  LDL.LU R0, [R1+0x1218] ;  /* 0x0012180001007983 */ /* 0x000f280000300800 */
[----:B------:R-:W-:Y:S04]  /*adfe0*/  STL [R1+0x1058], R9 ;  /* 0x0010580901007387 */ /* 0x000fe80000100800 */
[----:B------:R1:W-:Y:S01]  /*adff0*/  LDGSTS.E [R2+0x4800], [R176.64], P0 ;  /* 0x04800000b0027fae */ /* 0x0003e20008121848 */
[----:B------:R-:W-:-:S02]  /*ae000*/  IADD3 R14, P2, R14, UR7, RZ ;  /* 0x000000070e0e7c10 */ /* 0x000fc4000ff5e0ff */
[----:B------:R-:W-:Y:S02]  /*ae010*/  IADD3.X R11, R11, UR6, RZ, P1, !PT ;  /* 0x000000060b0b7c10 */ /* 0x000fe40008ffe4ff */
[----:B------:R-:W-:-:S03]  /*ae020*/  IADD3.X R15, R15, UR6, RZ, P2, !PT ;  /* 0x000000060f0f7c10 */ /* 0x000fc600097fe4ff */
[----:B------:R1:W-:Y:S02]  /*ae030*/  STL [R1+0x1054], R11 ;  /* 0x0010540b01007387 */ /* 0x0003e40000100800 */
[----:B-1----:R-:W-:Y:S02]  /*ae040*/  IMAD.MOV.U32 R177, RZ, RZ, R11 ;  /* 0x000000ffffb17224 */ /* 0x002fe400078e000b */
[----:B------:R-:W-:Y:S01]  /*ae050*/  STL [R1+0x1098], R14 ;  /* 0x0010980e01007387 */ /* 0x000fe20000100800 */
[----:B------:R-:W-:-:S03]  /*ae060*/  IMAD.MOV.U32 R176, RZ, RZ, R9 ;  /* 0x000000ffffb07224 */ /* 0x000fc600078e0009 */
[----:B------:R-:W4:Y:S04]  /*ae070*/  LDL.LU R11, [R1+0x11d4] ;  /* 0x0011d400010b7983 */ /* 0x000f280000300800 */
[----:B------:R-:W-:Y:S04]  /*ae080*/  STL [R1+0x1094], R15 ;  /* 0x0010940f01007387 */ /* 0x000fe80000100800 */
[----:B------:R-:W4:Y:S01]  /*ae090*/  LDL.LU R9, [R1+0x1214] ;  /* 0x0012140001097983 */ /* 0x000f220000300800 */
[----:B------:R-:W-:Y:S02]  /*ae0a0*/  IADD3 R6, P1, R6, UR7, RZ ;  /* 0x0000000706067c10 */ /* 0x000fe4000ff3e0ff */
[----:B------:R-:W-:Y:S01]  /*ae0b0*/  IADD3 R3, P2, R3, UR7, RZ ;  /* 0x0000000703037c10 */ /* 0x000fe2000ff5e0ff */
[----:B------:R1:W-:Y:S04]  /*ae0c0*/  LDGSTS.E [R2+0x5800], [R176.64], P0 ;  /* 0x05800000b0027fae */ /* 0x0003e80008121848 */
[----:B------:R3:W-:Y:S01]  /*ae0d0*/  STL [R1+0x10d8], R6 ;  /* 0x0010d80601007387 */ /* 0x0007e20000100800 */
[----:B-1----:R-:W-:-:S02]  /*ae0e0*/  IMAD.MOV.U32 R176, RZ, RZ, R14 ;  /* 0x000000ffffb07224 */ /* 0x002fc400078e000e */
[----:B------:R-:W-:-:S05]  /*ae0f0*/  IMAD.MOV.U32 R177, RZ, RZ, R15 ;  /* 0x000000ffffb17224 */ /* 0x000fca00078e000f */
[----:B------:R1:W-:Y:S02]  /*ae100*/  LDGSTS.E [R2+0x6800], [R176.64], P0 ;  /* 0x06800000b0027fae */ /* 0x0003e40008121848 */
[----:B-1----:R-:W-:Y:S01]  /*ae110*/  IMAD.MOV.U32 R176, RZ, RZ, R6 ;  /* 0x000000ffffb07224 */ /* 0x002fe200078e0006 */
[----:B---3--:R-:W-:-:S05]  /*ae120*/  IADD3.X R10, R10, UR6, RZ, P1, !PT ;  /* 0x000000060a0a7c10 */ /* 0x008fca0008ffe4ff */
[----:B------:R1:W-:Y:S01]  /*ae130*/  STL [R1+0x10d4], R10 ;  /* 0x0010d40a01007387 */ /* 0x0003e20000100800 */
[----:B------:R-:W-:-:S03]  /*ae140*/  IADD3.X R4, R4, UR6, RZ, P2, !PT ;  /* 0x0000000604047c10 */ /* 0x000fc600097fe4ff */
[----:B------:R-:W-:Y:S01]  /*ae150*/  STL [R1+0x1118], R3 ;  /* 0x0011180301007387 */ /* 0x000fe20000100800 */
[----:B------:R-:W-:-:S03]  /*ae160*/  IMAD.MOV.U32 R177, RZ, RZ, R10 ;  /* 0x000000ffffb17224 */ /* 0x000fc600078e000a */
[----:B------:R-:W3:Y:S04]  /*ae170*/  LDL.LU R6, [R1+0x1258] ;  /* 0x0012580001067983 */ /* 0x000ee80000300800 */
[----:B------:R2:W-:Y:S04]  /*ae180*/  STL [R1+0x1114], R4 ;  /* 0x0011140401007387 */ /* 0x0005e80000100800 */
[----:B------:R-:W3:Y:S04]  /*ae190*/  LDL.LU R14, [R1+0x1298] ;  /* 0x00129800010e7983 */ /* 0x000ee80000300800 */
[----:B-1----:R-:W3:Y:S04]  /*ae1a0*/  LDL.LU R10, [R1+0x1254] ;  /* 0x00125400010a7983 */ /* 0x002ee80000300800 */
[----:B------:R-:W3:Y:S01]  /*ae1b0*/  LDL.LU R15, [R1+0x1294] ;  /* 0x00129400010f7983 */ /* 0x000ee20000300800 */
[----:B--2---:R-:W-:-:S03]  /*ae1c0*/  IADD3 R5, P1, R5, UR7, RZ ;  /* 0x0000000705057c10 */ /* 0x004fc6000ff3e0ff */
[----:B------:R1:W-:Y:S01]  /*ae1d0*/  LDGSTS.E [R2+0x7800], [R176.64], P0 ;  /* 0x07800000b0027fae */ /* 0x0003e20008121848 */
[----:B------:R-:W-:Y:S01]  /*ae1e0*/  IADD3 R12, P2, R12, UR7, RZ ;  /* 0x000000070c0c7c10 */ /* 0x000fe2000ff5e0ff */
[----:B-1----:R-:W-:Y:S02]  /*ae1f0*/  IMAD.MOV.U32 R176, RZ, RZ, R3 ;  /* 0x000000ffffb07224 */ /* 0x002fe400078e0003 */
[----:B------:R-:W-:Y:S02]  /*ae200*/  IMAD.MOV.U32 R177, RZ, RZ, R4 ;  /* 0x000000ffffb17224 */ /* 0x000fe400078e0004 */
[----:B------:R-:W2:Y:S01]  /*ae210*/  LDL.LU R4, [R1+0x12d8] ;  /* 0x0012d80001047983 */ /* 0x000ea20000300800 */
[----:B------:R-:W-:-:S03]  /*ae220*/  IADD3.X R7, R7, UR6, RZ, P1, !PT ;  /* 0x0000000607077c10 */ /* 0x000fc60008ffe4ff */
[----:B------:R-:W2:Y:S01]  /*ae230*/  LDL.LU R3, [R1+0x1318] ;  /* 0x0013180001037983 */ /* 0x000ea20000300800 */
[----:B------:R-:W-:-:S03]  /*ae240*/  IADD3.X R13, R13, UR6, RZ, P2, !PT ;  /* 0x000000060d0d7c10 */ /* 0x000fc600097fe4ff */
[----:B------:R-:W-:Y:S04]  /*ae250*/  STL [R1+0x1158], R5 ;  /* 0x0011580501007387 */ /* 0x000fe80000100800 */
[----:B------:R1:W-:Y:S04]  /*ae260*/  LDGSTS.E [R2+0x8800], [R176.64], P0 ;  /* 0x08800000b0027fae */ /* 0x0003e80008121848 */
[----:B------:R1:W-:Y:S04]  /*ae270*/  STL [R1+0x1154], R7 ;  /* 0x0011540701007387 */ /* 0x0003e80000100800 */
[----:B------:R-:W-:Y:S01]  /*ae280*/  STL [R1+0x1198], R12 ;  /* 0x0011980c01007387 */ /* 0x000fe20000100800 */
[----:B-1----:R-:W-:-:S03]  /*ae290*/  IMAD.MOV.U32 R177, RZ, RZ, R7 ;  /* 0x000000ffffb17224 */ /* 0x002fc600078e0007 */
[----:B------:R-:W2:Y:S01]  /*ae2a0*/  LDL.LU R7, [R1+0x12d4] ;  /* 0x0012d40001077983 */ /* 0x000ea20000300800 */
[----:B------:R-:W-:-:S03]  /*ae2b0*/  IMAD.MOV.U32 R176, RZ, RZ, R5 ;  /* 0x000000ffffb07224 */ /* 0x000fc600078e0005 */
[----:B------:R-:W-:Y:S04]  /*ae2c0*/  STL [R1+0x1194], R13 ;  /* 0x0011940d01007387 */ /* 0x000fe80000100800 */
[----:B------:R-:W2:Y:S01]  /*ae2d0*/  LDL.LU R5, [R1+0x1314] ;  /* 0x0013140001057983 */ /* 0x000ea20000300800 */
[----:B----4-:R-:W-:Y:S02]  /*ae2e0*/  IADD3 R8, P1, R8, UR7, RZ ;  /* 0x0000000708087c10 */ /* 0x010fe4000ff3e0ff */
[----:B------:R-:W-:Y:S01]  /*ae2f0*/  IADD3 R0, P2, R0, UR7, RZ ;  /* 0x0000000700007c10 */ /* 0x000fe2000ff5e0ff */
[----:B------:R1:W-:Y:S01]  /*ae300*/  LDGSTS.E [R2+0x9800], [R176.64], P0 ;  /* 0x09800000b0027fae */ /* 0x0003e20008121848 */
[----:B------:R-:W-:-:S03]  /*ae310*/  IADD3.X R11, R11, UR6, RZ, P1, !PT ;  /* 0x000000060b0b7c10 */ /* 0x000fc60008ffe4ff */
[----:B------:R4:W-:Y:S01]  /*ae320*/  STL [R1+0x11d8], R8 ;  /* 0x0011d80801007387 */ /* 0x0009e20000100800 */
[----:B-1----:R-:W-:Y:S01]  /*ae330*/  MOV R176, R12 ;  /* 0x0000000c00b07202 */ /* 0x002fe20000000f00 */
[----:B------:R-:W-:Y:S02]  /*ae340*/  IMAD.MOV.U32 R177, RZ, RZ, R13 ;  /* 0x000000ffffb17224 */ /* 0x000fe400078e000d */
[----:B------:R1:W-:Y:S01]  /*ae350*/  STL [R1+0x11d4], R11 ;  /* 0x0011d40b01007387 */ /* 0x0003e20000100800 */
[----:B------:R-:W-:-:S03]  /*ae360*/  IADD3.X R9, R9, UR6, RZ, P2, !PT ;  /* 0x0000000609097c10 */ /* 0x000fc600097fe4ff */
[----:B------:R1:W-:Y:S04]  /*ae370*/  LDGSTS.E [R2+0xa800], [R176.64], P0 ;  /* 0x0a800000b0027fae */ /* 0x0003e80008121848 */
[----:B------:R-:W-:Y:S01]  /*ae380*/  STL [R1+0x1218], R0 ;  /* 0x0012180001007387 */ /* 0x000fe20000100800 */
[----:B-1----:R-:W-:-:S03]  /*ae390*/  IMAD.MOV.U32 R176, RZ, RZ, R8 ;  /* 0x000000ffffb07224 */ /* 0x002fc600078e0008 */
[----:B----4-:R-:W2:Y:S01]  /*ae3a0*/  LDL.LU R8, [R1+0x1358] ;  /* 0x0013580001087983 */ /* 0x010ea20000300800 */
[----:B------:R-:W-:-:S03]  /*ae3b0*/  IMAD.MOV.U32 R177, RZ, RZ, R11 ;  /* 0x000000ffffb17224 */ /* 0x000fc600078e000b */
[----:B------:R1:W-:Y:S04]  /*ae3c0*/  STL [R1+0x1214], R9 ;  /* 0x0012140901007387 */ /* 0x0003e80000100800 */
[----:B------:R-:W2:Y:S04]  /*ae3d0*/  LDL.LU R11, [R1+0x1398] ;  /* 0x00139800010b7983 */ /* 0x000ea80000300800 */
[----:B------:R-:W2:Y:S04]  /*ae3e0*/  LDL.LU R12, [R1+0x1354] ;  /* 0x00135400010c7983 */ /* 0x000ea80000300800 */
        /* <DEDUP_REMOVED lines=11> */
[----:B-1----:R-:W-:Y:S01]  /*ae4a0*/  IMAD.MOV.U32 R176, RZ, RZ, R6 ;  /* 0x000000ffffb07224 */ /* 0x002fe200078e0006 */
[----:B------:R-:W-:-:S03]  /*ae4b0*/  IADD3.X R15, R15, UR6, RZ, P2, !PT ;  /* 0x000000060f0f7c10 */ /* 0x000fc600097fe4ff */
[----:B------:R1:W-:Y:S01]  /*ae4c0*/  STL [R1+0x1254], R10 ;  /* 0x0012540a01007387 */ /* 0x0003e20000100800 */
[----:B------:R-:W-:-:S03]  /*ae4d0*/  IMAD.MOV.U32 R177, RZ, RZ, R10 ;  /* 0x000000ffffb17224 */ /* 0x000fc600078e000a */
[----:B------:R-:W-:Y:S04]  /*ae4e0*/  STL [R1+0x1298], R14 ;  /* 0x0012980e01007387 */ /* 0x000fe80000100800 */
[----:B------:R3:W-:Y:S04]  /*ae4f0*/  LDGSTS.E [R2+0xd800], [R176.64], P0 ;  /* 0x0d800000b0027fae */ /* 0x0007e80008121848 */
[----:B-1----:R-:W4:Y:S04]  /*ae500*/  LDL.LU R10, [R1+0x13d4] ;  /* 0x0013d400010a7983 */ /* 0x002f280000300800 */
[----:B------:R-:W-:Y:S01]  /*ae510*/  STL [R1+0x1294], R15 ;  /* 0x0012940f01007387 */ /* 0x000fe20000100800 */
[----:B--2---:R-:W-:-:S03]  /*ae520*/  IADD3 R4, P1, R4, UR7, RZ ;  /* 0x0000000704047c10 */ /* 0x004fc6000ff3e0ff */
[----:B------:R-:W2:Y:S01]  /*ae530*/  LDL.LU R6, [R1+0x1414] ;  /* 0x0014140001067983 */ /* 0x000ea20000300800 */
[----:B---3--:R-:W-:Y:S02]  /*ae540*/  IMAD.MOV.U32 R176, RZ, RZ, R14 ;  /* 0x000000ffffb07224 */ /* 0x008fe400078e000e */
[----:B------:R-:W-:Y:S01]  /*ae550*/  IMAD.MOV.U32 R177, RZ, RZ, R15 ;  /* 0x000000ffffb17224 */ /* 0x000fe200078e000f */
[----:B------:R-:W-:Y:S01]  /*ae560*/  IADD3 R3, P2, R3, UR7, RZ ;  /* 0x0000000703037c10 */ /* 0x000fe2000ff5e0ff */
[----:B------:R1:W-:Y:S04]  /*ae570*/  STL [R1+0x12d8], R4 ;  /* 0x0012d80401007387 */ /* 0x0003e80000100800 */
[----:B------:R3:W-:Y:S01]  /*ae580*/  LDGSTS.E [R2+0xe800], [R176.64], P0 ;  /* 0x0e800000b0027fae */ /* 0x0007e20008121848 */
[----:B------:R-:W-:Y:S01]  /*ae590*/  IADD3.X R7, R7, UR6, RZ, P1, !PT ;  /* 0x0000000607077c10 */ /* 0x000fe20008ffe4ff */
[----:B---3--:R-:W-:-:S04]  /*ae5a0*/  IMAD.MOV.U32 R176, RZ, RZ, R4 ;  /* 0x000000ffffb07224 */ /* 0x008fc800078e0004 */
[----:B------:R3:W-:Y:S01]  /*ae5b0*/  STL [R1+0x12d4], R7 ;  /* 0x0012d40701007387 */ /* 0x0007e20000100800 */
[----:B------:R-:W-:-:S03]  /*ae5c0*/  IADD3.X R5, R5, UR6, RZ, P2, !PT ;  /* 0x0000000605057c10 */ /* 0x000fc600097fe4ff */
[----:B------:R3:W-:Y:S01]  /*ae5d0*/  STL [R1+0x1318], R3 ;  /* 0x0013180301007387 */ /* 0x0007e20000100800 */
[----:B------:R-:W-:-:S03]  /*ae5e0*/  IMAD.MOV.U32 R177, RZ, RZ, R7 ;  /* 0x000000ffffb17224 */ /* 0x000fc600078e0007 */
[----:B-1----:R-:W2:Y:S04]  /*ae5f0*/  LDL.LU R4, [R1+0x1458] ;  /* 0x0014580001047983 */ /* 0x002ea80000300800 */
[----:B------:R1:W-:Y:S04]  /*ae600*/  STL [R1+0x1314], R5 ;  /* 0x0013140501007387 */ /* 0x0003e80000100800 */
[----:B------:R-:W2:Y:S04]  /*ae610*/  LDL.LU R14, [R1+0x1498] ;  /* 0x00149800010e7983 */ /* 0x000ea80000300800 */
[----:B---3--:R-:W3:Y:S04]  /*ae620*/  LDL.LU R7, [R1+0x1454] ;  /* 0x0014540001077983 */ /* 0x008ee80000300800 */
[----:B------:R-:W3:Y:S04]  /*ae630*/  LDL.LU R15, [R1+0x1494] ;  /* 0x00149400010f7983 */ /* 0x000ee80000300800 */
[----:B------:R1:W-:Y:S01]  /*ae640*/  LDGSTS.E [R2+0xf800], [R176.64], P0 ;  /* 0x0f800000b0027fae */ /* 0x0003e20008121848 */
[----:B------:R-:W-:Y:S01]  /*ae650*/  IADD3 R8, P1, R8, UR7, RZ ;  /* 0x0000000708087c10 */ /* 0x000fe2000ff3e0ff */
[----:B-1----:R-:W-:-:S02]  /*ae660*/  IMAD.MOV.U32 R176, RZ, RZ, R3 ;  /* 0x000000ffffb07224 */ /* 0x002fc400078e0003 */
[----:B------:R-:W-:Y:S01]  /*ae670*/  IMAD.MOV.U32 R177, RZ, RZ, R5 ;  /* 0x000000ffffb17224 */ /* 0x000fe200078e0005 */
[----:B------:R-:W3:Y:S01]  /*ae680*/  LDL.LU R3, [R1+0x14d8] ;  /* 0x0014d80001037983 */ /* 0x000ee20000300800 */
[----:B------:R-:W-:-:S03]  /*ae690*/  IADD3 R11, P2, R11, UR7, RZ ;  /* 0x000000070b0b7c10 */ /* 0x000fc6000ff5e0ff */
[----:B------:R-:W3:Y:S01]  /*ae6a0*/  LDL.LU R5, [R1+0x1518] ;  /* 0x0015180001057983 */ /* 0x000ee20000300800 */
[----:B------:R-:W-:-:S03]  /*ae6b0*/  IADD3.X R12, R12, UR6, RZ, P1, !PT ;  /* 0x000000060c0c7c10 */ /* 0x000fc60008ffe4ff */
[----:B------:R-:W-:Y:S01]  /*ae6c0*/  STL [R1+0x1358], R8 ;  /* 0x0013580801007387 */ /* 0x000fe20000100800 */
[----:B------:R-:W-:-:S03]  /*ae6d0*/  IADD3.X R13, R13, UR6, RZ, P2, !PT ;  /* 0x000000060d0d7c10 */ /* 0x000fc600097fe4ff */
[----:B------:R1:W-:Y:S04]  /*ae6e0*/  LDGSTS.E [R2+0x10800], [R176.64], P0 ;  /* 0x10800000b0027fae */ /* 0x0003e80008121848 */
[----:B------:R1:W-:Y:S04]  /*ae6f0*/  STL [R1+0x1354], R12 ;  /* 0x0013540c01007387 */ /* 0x0003e80000100800 */
[----:B------:R2:W-:Y:S01]  /*ae700*/  STL [R1+0x1398], R11 ;  /* 0x0013980b01007387 */ /* 0x0005e20000100800 */
[----:B-1----:R-:W-:-:S03]  /*ae710*/  IMAD.MOV.U32 R177, RZ, RZ, R12 ;  /* 0x000000ffffb17224 */ /* 0x002fc600078e000c */
[----:B------:R-:W3:Y:S01]  /*ae720*/  LDL.LU R12, [R1+0x14d4] ;  /* 0x0014d400010c7983 */ /* 0x000ee20000300800 */
[----:B------:R-:W-:-:S03]  /*ae730*/  IMAD.MOV.U32 R176, RZ, RZ, R8 ;  /* 0x000000ffffb07224 */ /* 0x000fc600078e0008 */
[----:B------:R-:W-:Y:S04]  /*ae740*/  STL [R1+0x1394], R13 ;  /* 0x0013940d01007387 */ /* 0x000fe80000100800 */
[----:B------:R-:W3:Y:S01]  /*ae750*/  LDL.LU R8, [R1+0x1514] ;  /* 0x0015140001087983 */ /* 0x000ee20000300800 */
        /* <DEDUP_REMOVED lines=8> */
[----:B----4-:R-:W-:-:S05]  /*ae7e0*/  IADD3.X R10, R10, UR6, RZ, P1, !PT ;  /* 0x000000060a0a7c10 */ /* 0x010fca0008ffe4ff */
[----:B------:R1:W-:Y:S01]  /*ae7f0*/  STL [R1+0x13d4], R10 ;  /* 0x0013d40a01007387 */ /* 0x0003e20000100800 */
[----:B--2---:R-:W-:-:S03]  /*ae800*/  IADD3.X R6, R6, UR6, RZ, P2, !PT ;  /* 0x0000000606067c10 */ /* 0x004fc600097fe4ff */
[----:B------:R-:W-:Y:S04]  /*ae810*/  STL [R1+0x1418], R0 ;  /* 0x0014180001007387 */ /* 0x000fe80000100800 */
[----:B------:R-:W2:Y:S01]  /*ae820*/  LDL.LU R11, [R1+0x1558] ;  /* 0x00155800010b7983 */ /* 0x000ea20000300800 */
[----:B------:R-:W-:-:S03]  /*ae830*/  IMAD.MOV.U32 R177, RZ, RZ, R10 ;  /* 0x000000ffffb17224 */ /* 0x000fc600078e000a */
[----:B------:R4:W-:Y:S04]  /*ae840*/  STL [R1+0x1414], R6 ;  /* 0x0014140601007387 */ /* 0x0009e80000100800 */
[----:B------:R-:W2:Y:S04]  /*ae850*/  LDL.LU R9, [R1+0x1598] ;  /* 0x0015980001097983 */ /* 0x000ea80000300800 */
[----:B------:R-:W2:Y:S04]  /*ae860*/  LDL.LU R13, [R1+0x1554] ;  /* 0x00155400010d7983 */ /* 0x000ea80000300800 */
[----:B-1----:R-:W2:Y:S04]  /*ae870*/  LDL.LU R10, [R1+0x1594] ;  /* 0x00159400010a7983 */ /* 0x002ea80000300800 */
[----:B------:R1:W-:Y:S01]  /*ae880*/  LDGSTS.E [R2+0x13800], [R176.64], P0 ;  /* 0x13800000b0027fae */ /* 0x0003e20008121848 */
[----:B------:R-:W-:Y:S01]  /*ae890*/  IADD3 R4, P1, R4, UR7, RZ ;  /* 0x0000000704047c10 */ /* 0x000fe2000ff3e0ff */
[----:B-1----:R-:W-:-:S02]  /*ae8a0*/  IMAD.MOV.U32 R176, RZ, RZ, R0 ;  /* 0x000000ffffb07224 */ /* 0x002fc400078e0000 */
[----:B------:R-:W-:Y:S02]  /*ae8b0*/  IMAD.MOV.U32 R177, RZ, RZ, R6 ;  /* 0x000000ffffb17224 */ /* 0x000fe400078e0006 */
[----:B----4-:R-:W4:Y:S01]  /*ae8c0*/  LDL.LU R6, [R1+0x15d8] ;  /* 0x0015d80001067983 */ /* 0x010f220000300800 */
[----:B------:R-:W-:-:S03]  /*ae8d0*/  IADD3 R14, P2, R14, UR7, RZ ;  /* 0x000000070e0e7c10 */ /* 0x000fc6000ff5e0ff */
[----:B------:R-:W4:Y:S01]  /*ae8e0*/  LDL.LU R0, [R1+0x1618] ;  /* 0x0016180001007983 */ /* 0x000f220000300800 */
[----:B---3--:R-:W-:-:S03]  /*ae8f0*/  IADD3.X R7, R7, UR6, RZ, P1, !PT ;  /* 0x0000000607077c10 */ /* 0x008fc60008ffe4ff */
[----:B------:R-:W-:Y:S01]  /*ae900*/  STL [R1+0x1458], R4 ;  /* 0x0014580401007387 */ /* 0x000fe20000100800 */
[----:B------:R-:W-:-:S03]  /*ae910*/  IADD3.X R15, R15, UR6, RZ, P2, !PT ;  /* 0x000000060f0f7c10 */ /* 0x000fc600097fe4ff */
[----:B------:R1:W-:Y:S04]  /*ae920*/  LDGSTS.E [R2+0x14800], [R176.64], P0 ;  /* 0x14800000b0027fae */ /* 0x0003e80008121848 */
[----:B------:R3:W-:Y:S04]  /*ae930*/  STL [R1+0x1454], R7 ;  /* 0x0014540701007387 */ /* 0x0007e80000100800 */
[----:B------:R-:W-:Y:S01]  /*ae940*/  STL [R1+0x1498], R14 ;  /* 0x0014980e01007387 */ /* 0x000fe20000100800 */
[----:B-1----:R-:W-:-:S03]  /*ae950*/  IMAD.MOV.U32 R177, RZ, RZ, R7 ;  /* 0x000000ffffb17224 */ /* 0x002fc600078e0007 */
[----:B---3--:R-:W3:Y:S01]  /*ae960*/  LDL.LU R7, [R1+0x15d4] ;  /* 0x0015d40001077983 */ /* 0x008ee20000300800 */
[----:B------:R-:W-:-:S03]  /*ae970*/  IMAD.MOV.U32 R176, RZ, RZ, R4 ;  /* 0x000000ffffb07224 */ /* 0x000fc600078e0004 */
[----:B------:R-:W-:Y:S04]  /*ae980*/  STL [R1+0x1494], R15 ;  /* 0x0014940f01007387 */ /* 0x000fe80000100800 */
[----:B------:R-:W3:Y:S01]  /*ae990*/  LDL.LU R4, [R1+0x1614] ;  /* 0x0016140001047983 */ /* 0x000ee20000300800 */
[----:B------:R-:W-:-:S03]  /*ae9a0*/  IADD3 R3, P1, R3, UR7, RZ ;  /* 0x0000000703037c10 */ /* 0x000fc6000ff3e0ff */
[----:B------:R1:W-:Y:S01]  /*ae9b0*/  LDGSTS.E [R2+0x15800], [R176.64], P0 ;  /* 0x15800000b0027fae */ /* 0x0003e20008121848 */
[----:B------:R-:W-:-:S03]  /*ae9c0*/  IADD3 R5, P2, R5, UR7, RZ ;  /* 0x0000000705057c10 */ /* 0x000fc6000ff5e0ff */
[----:B------:R1:W-:Y:S02]  /*ae9d0*/  STL [R1+0x14d8], R3 ;  /* 0x0014d80301007387 */ /* 0x0003e40000100800 */
[----:B-1----:R-:W-:Y:S02]  /*ae9e0*/  IMAD.MOV.U32 R176, RZ, RZ, R14 ;  /* 0x000000ffffb07224 */ /* 0x002fe400078e000e */
[----:B------:R-:W-:Y:S01]  /*ae9f0*/  IMAD.MOV.U32 R177, RZ, RZ, R15 ;  /* 0x000000ffffb17224 */ /* 0x000fe200078e000f */
[----:B------:R-:W-:-:S04]  /*aea00*/  IADD3.X R12, R12, UR6, RZ, P1, !PT ;  /* 0x000000060c0c7c10 */ /* 0x000fc80008ffe4ff */
[----:B------:R1:W-:Y:S04]  /*aea10*/  LDGSTS.E [R2+0x16800], [R176.64], P0 ;  /* 0x16800000b0027fae */ /* 0x0003e80008121848 */
[----:B------:R-:W-:Y:S01]  /*aea20*/  STL [R1+0x14d4], R12 ;  /* 0x0014d40c01007387 */ /* 0x000fe20000100800 */
[----:B------:R-:W-:-:S03]  /*aea30*/  IADD3.X R8, R8, UR6, RZ, P2, !PT ;  /* 0x0000000608087c10 */ /* 0x000fc600097fe4ff */
[----:B------:R1:W-:Y:S02]  /*aea40*/  STL [R1+0x1518], R5 ;  /* 0x0015180501007387 */ /* 0x0003e40000100800 */
[----:B-1----:R-:W-:Y:S02]  /*aea50*/  IMAD.MOV.U32 R176, RZ, RZ, R3 ;  /* 0x000000ffffb07224 */ /* 0x002fe400078e0003 */
[----:B------:R-:W-:Y:S01]  /*aea60*/  IMAD.MOV.U32 R177, RZ, RZ, R12 ;  /* 0x000000ffffb17224 */ /* 0x000fe200078e000c */
[----:B------:R-:W3:Y:S04]  /*aea70*/  LDL.LU R3, [R1+0x1658] ;  /* 0x0016580001037983 */ /* 0x000ee80000300800 */
[----:B------:R1:W-:Y:S04]  /*aea80*/  STL [R1+0x1514], R8 ;  /* 0x0015140801007387 */ /* 0x0003e80000100800 */
[----:B------:R1:W-:Y:S04]  /*aea90*/  LDGSTS.E [R2+0x17800], [R176.64], P0 ;  /* 0x17800000b0027fae */ /* 0x0003e80008121848 */
[----:B------:R-:W3:Y:S01]  /*aeaa0*/  LDL.LU R14, [R1+0x1698] ;  /* 0x00169800010e7983 */ /* 0x000ee20000300800 */
[----:B-1----:R-:W-:-:S03]  /*aeab0*/  IMAD.MOV.U32 R176, RZ, RZ, R5 ;  /* 0x000000ffffb07224 */ /* 0x002fc600078e0005 */
[----:B------:R-:W3:Y:S04]  /*aeac0*/  LDL.LU R5, [R1+0x1654] ;  /* 0x0016540001057983 */ /* 0x000ee80000300800 */
[----:B------:R-:W3:Y:S01]  /*aead0*/  LDL.LU R15, [R1+0x1694] ;  /* 0x00169400010f7983 */ /* 0x000ee20000300800 */
[----:B------:R-:W-:-:S03]  /*aeae0*/  IMAD.MOV.U32 R177, RZ, RZ, R8 ;  /* 0x000000ffffb17224 */ /* 0x000fc600078e0008 */
[----:B------:R-:W3:Y:S04]  /*aeaf0*/  LDL.LU R12, [R1+0x16d8] ;  /* 0x0016d800010c7983 */ /* 0x000ee80000300800 */
[----:B------:R-:W3:Y:S04]  /*aeb00*/  LDL.LU R8, [R1+0x1718] ;  /* 0x0017180001087983 */ /* 0x000ee80000300800 */
[----:B------:R1:W-:Y:S01]  /*aeb10*/  LDGSTS.E [R2+0x18800], [R176.64], P0 ;  /* 0x18800000b0027fae */ /* 0x0003e20008121848 */
[----:B--2---:R-:W-:Y:S02]  /*aeb20*/  IADD3 R11, P1, R11, UR7, RZ ;  /* 0x000000070b0b7c10 */ /* 0x004fe4000ff3e0ff */
[----:B------:R-:W-:-:S02]  /*aeb30*/  IADD3 R9, P2, R9, UR7, RZ ;  /* 0x0000000709097c10 */ /* 0x000fc4000ff5e0ff */
[----:B------:R-:W-:Y:S01]  /*aeb40*/  IADD3.X R13, R13, UR6, RZ, P1, !PT ;  /* 0x000000060d0d7c10 */ /* 0x000fe20008ffe4ff */
[----:B------:R-:W-:Y:S01]  /*aeb50*/  STL [R1+0x1558], R11 ;  /* 0x0015580b01007387 */ /* 0x000fe20000100800 */
[----:B------:R-:W-:-:S03]  /*aeb60*/  IADD3.X R10, R10, UR6, RZ, P2, !PT ;  /* 0x000000060a0a7c10 */ /* 0x000fc600097fe4ff */
[----:B------:R2:W-:Y:S01]  /*aeb70*/  STL [R1+0x1554], R13 ;  /* 0x0015540d01007387 */ /* 0x0005e20000100800 */
[----:B-1----:R-:W-:-:S03]  /*aeb80*/  IMAD.MOV.U32 R177, RZ, RZ, R13 ;  /* 0x000000ffffb17224 */ /* 0x002fc600078e000d */
[----:B------:R1:W-:Y:S01]  /*aeb90*/  STL [R1+0x1598], R9 ;  /* 0x0015980901007387 */ /* 0x0003e20000100800 */
[----:B------:R-:W-:-:S03]  /*aeba0*/  IMAD.MOV.U32 R176, RZ, RZ, R11 ;  /* 0x000000ffffb07224 */ /* 0x000fc600078e000b */
[----:B--2---:R-:W2:Y:S04]  /*aebb0*/  LDL.LU R13, [R1+0x16d4] ;  /* 0x0016d400010d7983 */ /* 0x004ea80000300800 */
[----:B------:R-:W-:Y:S04]  /*aebc0*/  STL [R1+0x1594], R10 ;  /* 0x0015940a01007387 */ /* 0x000fe80000100800 */
[----:B------:R-:W2:Y:S01]  /*aebd0*/  LDL.LU R11, [R1+0x1714] ;  /* 0x00171400010b7983 */ /* 0x000ea20000300800 */
[----:B----4-:R-:W-:-:S03]  /*aebe0*/  IADD3 R6, P1, R6, UR7, RZ ;  /* 0x0000000706067c10 */ /* 0x010fc6000ff3e0ff */
[----:B------:R4:W-:Y:S01]  /*aebf0*/  LDGSTS.E [R2+0x19800], [R176.64], P0 ;  /* 0x19800000b0027fae */ /* 0x0009e20008121848 */
[----:B------:R-:W-:-:S03]  /*aec00*/  IADD3 R0, P2, R0, UR7, RZ ;  /* 0x0000000700007c10 */ /* 0x000fc6000ff5e0ff */
[----:B------:R1:W-:Y:S01]  /*aec10*/  STL [R1+0x15d8], R6 ;  /* 0x0015d80601007387 */ /* 0x0003e20000100800 */
[----:B----4-:R-:W-:Y:S02]  /*aec20*/  IMAD.MOV.U32 R176, RZ, RZ, R9 ;  /* 0x000000ffffb07224 */ /* 0x010fe400078e0009 */
[----:B------:R-:W-:-:S05]  /*aec30*/  IMAD.MOV.U32 R177, RZ, RZ, R10 ;  /* 0x000000ffffb17224 */ /* 0x000fca00078e000a */
[----:B------:R4:W-:Y:S01]  /*aec40*/  LDGSTS.E [R2+0x1a800], [R176.64], P0 ;  /* 0x1a800000b0027fae */ /* 0x0009e20008121848 */
[----:B---3--:R-:W-:-:S05]  /*aec50*/  IADD3.X R7, R7, UR6, RZ, P1, !PT ;  /* 0x0000000607077c10 */ /* 0x008fca0008ffe4ff */
[----:B------:R3:W-:Y:S01]  /*aec60*/  STL [R1+0x15d4], R7 ;  /* 0x0015d40701007387 */ /* 0x0007e20000100800 */
[----:B------:R-:W-:-:S03]  /*aec70*/  IADD3.X R4, R4, UR6, RZ, P2, !PT ;  /* 0x0000000604047c10 */ /* 0x000fc600097fe4ff */
[----:B------:R-:W-:Y:S01]  /*aec80*/  STL [R1+0x1618], R0 ;  /* 0x0016180001007387 */ /* 0x000fe20000100800 */
[----:B----4-:R-:W-:-:S03]  /*aec90*/  IMAD.MOV.U32 R176, RZ, RZ, R6 ;  /* 0x000000ffffb07224 */ /* 0x010fc600078e0006 */
[----:B-1----:R-:W4:Y:S04]  /*aeca0*/  LDL.LU R9, [R1+0x1758] ;  /* 0x0017580001097983 */ /* 0x002f280000300800 */
[----:B------:R1:W-:Y:S04]  /*aecb0*/  STL [R1+0x1614], R4 ;  /* 0x0016140401007387 */ /* 0x0003e80000100800 */
[----:B------:R-:W4:Y:S04]  /*aecc0*/  LDL.LU R6, [R1+0x1798] ;  /* 0x0017980001067983 */ /* 0x000f280000300800 */
[----:B------:R-:W4:Y:S01]  /*aecd0*/  LDL.LU R10, [R1+0x1754] ;  /* 0x00175400010a7983 */ /* 0x000f220000300800 */
[----:B------:R-:W-:-:S03]  /*aece0*/  IMAD.MOV.U32 R177, RZ, RZ, R7 ;  /* 0x000000ffffb17224 */ /* 0x000fc600078e0007 */
[----:B---3--:R-:W3:Y:S04]  /*aecf0*/  LDL.LU R7, [R1+0x1794] ;  /* 0x0017940001077983 */ /* 0x008ee80000300800 */
[----:B------:R1:W-:Y:S01]  /*aed00*/  LDGSTS.E [R2+0x1b800], [R176.64], P0 ;  /* 0x1b800000b0027fae */ /* 0x0003e20008121848 */
[----:B------:R-:W-:Y:S01]  /*aed10*/  IADD3 R3, P1, R3, UR7, RZ ;  /* 0x0000000703037c10 */ /* 0x000fe2000ff3e0ff */
[----:B-1----:R-:W-:Y:S02]  /*aed20*/  IMAD.MOV.U32 R176, RZ, RZ, R0 ;  /* 0x000000ffffb07224 */ /* 0x002fe400078e0000 */
[----:B------:R-:W-:Y:S02]  /*aed30*/  IMAD.MOV.U32 R177, RZ, RZ, R4 ;  /* 0x000000ffffb17224 */ /* 0x000fe400078e0004 */
[----:B------:R-:W3:Y:S04]  /*aed40*/  LDL.LU R4, [R1+0x17d8] ;  /* 0x0017d80001047983 */ /* 0x000ee80000300800 */
[----:B------:R-:W3:Y:S01]  /*aed50*/  LDL.LU R0, [R1+0x1818] ;  /* 0x0018180001007983 */ /* 0x000ee20000300800 */
[----:B------:R-:W-:-:S03]  /*aed60*/  IADD3 R14, P2, R14, UR7, RZ ;  /* 0x000000070e0e7c10 */ /* 0x000fc6000ff5e0ff */
[----:B------:R-:W-:Y:S04]  /*aed70*/  STL [R1+0x1658], R3 ;  /* 0x0016580301007387 */ /* 0x000fe80000100800 */
[----:B------:R1:W-:Y:S01]  /*aed80*/  LDGSTS.E [R2+0x1c800], [R176.64], P0 ;  /* 0x1c800000b0027fae */ /* 0x0003e20008121848 */
[----:B------:R-:W-:Y:S02]  /*aed90*/  IADD3.X R5, R5, UR6, RZ, P1, !PT ;  /* 0x0000000605057c10 */ /* 0x000fe40008ffe4ff */
[----:B------:R-:W-:-:S03]  /*aeda0*/  IADD3.X R15, R15, UR6, RZ, P2, !PT ;  /* 0x000000060f0f7c10 */ /* 0x000fc600097fe4ff */
[----:B------:R1:W-:Y:S02]  /*aedb0*/  STL [R1+0x1654], R5 ;  /* 0x0016540501007387 */ /* 0x0003e40000100800 */
[----:B-1----:R-:W-:Y:S02]  /*aedc0*/  IMAD.MOV.U32 R177, RZ, RZ, R5 ;  /* 0x000000ffffb17224 */ /* 0x002fe400078e0005 */
[----:B------:R-:W-:Y:S01]  /*aedd0*/  STL [R1+0x1698], R14 ;  /* 0x0016980e01007387 */ /* 0x000fe20000100800 */
[----:B------:R-:W-:-:S03]  /*aede0*/  IMAD.MOV.U32 R176, RZ, RZ, R3 ;  /* 0x000000ffffb07224 */ /* 0x000fc600078e0003 */
[----:B------:R-:W3:Y:S04]  /*aedf0*/  LDL.LU R5, [R1+0x17d4] ;  /* 0x0017d40001057983 */ /* 0x000ee80000300800 */
[----:B------:R1:W-:Y:S04]  /*aee00*/  STL [R1+0x1694], R15 ;  /* 0x0016940f01007387 */ /* 0x0003e80000100800 */
        /* <DEDUP_REMOVED lines=9> */
[----:B--2---:R-:W-:-:S05]  /*aeea0*/  IADD3.X R13, R13, UR6, RZ, P1, !PT ;  /* 0x000000060d0d7c10 */ /* 0x004fca0008ffe4ff */
[----:B------:R-:W-:Y:S01]  /*aeeb0*/  STL [R1+0x16d4], R13 ;  /* 0x0016d40d01007387 */ /* 0x000fe20000100800 */
[----:B------:R-:W-:-:S03]  /*aeec0*/  IADD3.X R11, R11, UR6, RZ, P2, !PT ;  /* 0x000000060b0b7c10 */ /* 0x000fc600097fe4ff */
[----:B------:R1:W-:Y:S04]  /*aeed0*/  STL [R1+0x1718], R8 ;  /* 0x0017180801007387 */ /* 0x0003e80000100800 */
[----:B------:R-:W-:Y:S04]  /*aeee0*/  STL [R1+0x1714], R11 ;  /* 0x0017140b01007387 */ /* 0x000fe80000100800 */
[----:B------:R-:W2:Y:S04]  /*aeef0*/  LDL.LU R17, [R1+0x1854] ;  /* 0x0018540001117983 */ /* 0x000ea80000300800 */
[----:B------:R-:W2:Y:S01]  /*aef00*/  LDL.LU R16, [R1+0x1858] ;  /* 0x0018580001107983 */ /* 0x000ea20000300800 */
[----:B------:R-:W-:-:S03]  /*aef10*/  IMAD.MOV.U32 R177, RZ, RZ, R13 ;  /* 0x000000ffffb17224 */ /* 0x000fc600078e000d */
[----:B------:R-:W2:Y:S04]  /*aef20*/  LDL.LU R15, [R1+0x1894] ;  /* 0x00189400010f7983 */ /* 0x000ea80000300800 */
[----:B------:R-:W2:Y:S04]  /*aef30*/  LDL.LU R14, [R1+0x1898] ;  /* 0x00189800010e7983 */ /* 0x000ea80000300800 */
[----:B------:R1:W-:Y:S04]  /*aef40*/  LDGSTS.E [R2+0x1f800], [R176.64], P0 ;  /* 0x1f800000b0027fae */ /* 0x0003e80008121848 */
[----:B------:R-:W2:Y:S01]  /*aef50*/  LDL.LU R12, [R1+0x18d8] ;  /* 0x0018d800010c7983 */ /* 0x000ea20000300800 */
[----:B----4-:R-:W-:Y:S01]  /*aef60*/  IADD3 R9, P1, R9, UR7, RZ ;  /* 0x0000000709097c10 */ /* 0x010fe2000ff3e0ff */
[----:B-1----:R-:W-:-:S02]  /*aef70*/  IMAD.MOV.U32 R176, RZ, RZ, R8 ;  /* 0x000000ffffb07224 */ /* 0x002fc400078e0008 */
[----:B------:R-:W4:Y:S01]  /*aef80*/  LDL.LU R8, [R1+0x1918] ;  /* 0x0019180001087983 */ /* 0x000f220000300800 */
[----:B------:R-:W-:Y:S02]  /*aef90*/  IADD3 R6, P2, R6, UR7, RZ ;  /* 0x0000000706067c10 */ /* 0x000fe4000ff5e0ff */
[----:B------:R-:W-:Y:S01]  /*aefa0*/  IADD3.X R10, R10, UR6, RZ, P1, !PT ;  /* 0x000000060a0a7c10 */ /* 0x000fe20008ffe4ff */
[----:B------:R1:W-:Y:S01]  /*aefb0*/  STL [R1+0x1758], R9 ;  /* 0x0017580901007387 */ /* 0x0003e20000100800 */
[----:B------:R-:W-:-:S03]  /*aefc0*/  IMAD.MOV.U32 R177, RZ, RZ, R11 ;  /* 0x000000ffffb17224 */ /* 0x000fc600078e000b */
[----:B------:R1:W-:Y:S01]  /*aefd0*/  STL [R1+0x1754], R10 ;  /* 0x0017540a01007387 */ /* 0x0003e20000100800 */
[----:B---3--:R-:W-:-:S03]  /*aefe0*/  IADD3.X R7, R7, UR6, RZ, P2, !PT ;  /* 0x0000000607077c10 */ /* 0x008fc600097fe4ff */
[----:B------:R3:W-:Y:S04]  /*aeff0*/  STL [R1+0x1798], R6 ;  /* 0x0017980601007387 */ /* 0x0007e80000100800 */
[----:B------:R-:W4:Y:S04]  /*af000*/  LDL.LU R13, [R1+0x18d4] ;  /* 0x0018d400010d7983 */ /* 0x000f280000300800 */
[----:B------:R1:W-:Y:S04]  /*af010*/  LDGSTS.E [R2+0x20800], [R176.64], P0 ;  /* 0x20800000b0027fae */ /* 0x0003e80008121848 */
[----:B------:R3:W-:Y:S01]  /*af020*/  STL [R1+0x1794], R7 ;  /* 0x0017940701007387 */ /* 0x0007e20000100800 */
[----:B-1----:R-:W-:-:S03]  /*af030*/  IMAD.MOV.U32 R176, RZ, RZ, R9 ;  /* 0x000000ffffb07224 */ /* 0x002fc600078e0009 */
[----:B------:R-:W4:Y:S01]  /*af040*/  LDL.LU R9, [R1+0x1914] ;  /* 0x0019140001097983 */ /* 0x000f220000300800 */
[----:B------:R-:W-:Y:S01]  /*af050*/  IADD3 R4, P1, R4, UR7, RZ ;  /* 0x0000000704047c10 */ /* 0x000fe2000ff3e0ff */
[----:B------:R-:W-:Y:S01]  /*af060*/  IMAD.MOV.U32 R177, RZ, RZ, R10 ;  /* 0x000000ffffb17224 */ /* 0x000fe200078e000a */
[----:B------:R-:W-:-:S03]  /*af070*/  IADD3 R0, P2, R0, UR7, RZ ;  /* 0x0000000700007c10 */ /* 0x000fc6000ff5e0ff */
[----:B------:R-:W-:Y:S04]  /*af080*/  STL [R1+0x17d8], R4 ;  /* 0x0017d80401007387 */ /* 0x000fe80000100800 */
[----:B------:R1:W-:Y:S02]  /*af090*/  LDGSTS.E [R2+0x21800], [R176.64], P0 ;  /* 0x21800000b0027fae */ /* 0x0003e40008121848 */
[----:B-1----:R-:W-:Y:S02]  /*af0a0*/  IMAD.MOV.U32 R176, RZ, RZ, R6 ;  /* 0x000000ffffb07224 */ /* 0x002fe400078e0006 */
[----:B------:R-:W-:Y:S01]  /*af0b0*/  IMAD.MOV.U32 R177, RZ, RZ, R7 ;  /* 0x000000ffffb17224 */ /* 0x000fe200078e0007 */
[----:B------:R-:W-:-:S04]  /*af0c0*/  IADD3.X R5, R5, UR6, RZ, P1, !PT ;  /* 0x0000000605057c10 */ /* 0x000fc80008ffe4ff */
[----:B------:R1:W-:Y:S04]  /*af0d0*/  LDGSTS.E [R2+0x22800], [R176.64], P0 ;  /* 0x22800000b0027fae */ /* 0x0003e80008121848 */
[----:B------:R3:W-:Y:S01]  /*af0e0*/  STL [R1+0x17d4], R5 ;  /* 0x0017d40501007387 */ /* 0x0007e20000100800 */
[----:B------:R-:W-:-:S03]  /*af0f0*/  IADD3.X R3, R3, UR6, RZ, P2, !PT ;  /* 0x0000000603037c10 */ /* 0x000fc600097fe4ff */
[----:B------:R-:W-:Y:S04]  /*af100*/  STL [R1+0x1818], R0 ;  /* 0x0018180001007387 */ /* 0x000fe80000100800 */
[----:B------:R-:W4:Y:S01]  /*af110*/  LDL.LU R10, [R1+0x1958] ;  /* 0x00195800010a7983 */ /* 0x000f220000300800 */
[----:B-1----:R-:W-:-:S03]  /*af120*/  IMAD.MOV.U32 R176, RZ, RZ, R4 ;  /* 0x000000ffffb07224 */ /* 0x002fc600078e0004 */
[----:B------:R1:W-:Y:S01]  /*af130*/  STL [R1+0x1814], R3 ;  /* 0x0018140301007387 */ /* 0x0003e20000100800 */
[----:B------:R-:W-:-:S03]  /*af140*/  IMAD.MOV.U32 R177, RZ, RZ, R5 ;  /* 0x000000ffffb17224 */ /* 0x000fc600078e0005 */
[----:B---3--:R-:W3:Y:S04]  /*af150*/  LDL.LU R6, [R1+0x19d8] ;  /* 0x0019d80001067983 */ /* 0x008ee80000300800 */
[----:B------:R-:W3:Y:S04]  /*af160*/  LDL.LU R11, [R1+0x1954] ;  /* 0x00195400010b7983 */ /* 0x000ee80000300800 */
[----:B------:R-:W3:Y:S04]  /*af170*/  LDL.LU R7, [R1+0x19d4] ;  /* 0x0019d40001077983 */ /* 0x000ee80000300800 */
        /* <DEDUP_REMOVED lines=8> */
[----:B--2---:R-:W-:-:S04]  /*af200*/  IADD3 R16, P1, R16, UR7, RZ ;  /* 0x0000000710107c10 */ /* 0x004fc8000ff3e0ff */
[----:B------:R-:W-:Y:S01]  /*af210*/  IADD3.X R17, R17, UR6, RZ, P1, !PT ;  /* 0x0000000611117c10 */ /* 0x000fe20008ffe4ff */
[----:B-1----:R-:W-:Y:S01]  /*af220*/  IMAD.MOV.U32 R176, RZ, RZ, R16 ;  /* 0x000000ffffb07224 */ /* 0x002fe200078e0010 */
[----:B------:R-:W-:-:S03]  /*af230*/  IADD3 R14, P2, R14, UR7, RZ ;  /* 0x000000070e0e7c10 */ /* 0x000fc6000ff5e0ff */
[----:B------:R-:W-:Y:S01]  /*af240*/  IMAD.MOV.U32 R177, RZ, RZ, R17 ;  /* 0x000000ffffb17224 */ /* 0x000fe200078e0011 */
[----:B------:R-:W-:-:S04]  /*af250*/  IADD3.X R15, R15, UR6, RZ, P2, !PT ;  /* 0x000000060f0f7c10 */ /* 0x000fc800097fe4ff */
[----:B------:R1:W-:Y:S01]  /*af260*/  LDGSTS.E [R2+0x25800], [R176.64], P0 ;  /* 0x25800000b0027fae */ /* 0x0003e20008121848 */
[----:B------:R-:W-:-:S03]  /*af270*/  IADD3 R12, P1, R12, UR7, RZ ;  /* 0x000000070c0c7c10 */ /* 0x000fc6000ff3e0ff */
[----:B------:R-:W-:Y:S04]  /*af280*/  STL [R1+0x1858], R16 ;  /* 0x0018581001007387 */ /* 0x000fe80000100800 */
[----:B------:R-:W-:Y:S01]  /*af290*/  STL [R1+0x1854], R17 ;  /* 0x0018541101007387 */ /* 0x000fe20000100800 */
[----:B-1----:R-:W-:Y:S02]  /*af2a0*/  IMAD.MOV.U32 R176, RZ, RZ, R14 ;  /* 0x000000ffffb07224 */ /* 0x002fe400078e000e */
[----:B------:R-:W-:Y:S01]  /*af2b0*/  IMAD.MOV.U32 R177, RZ, RZ, R15 ;  /* 0x000000ffffb17224 */ /* 0x000fe200078e000f */
[----:B------:R-:W-:Y:S01]  /*af2c0*/  STL [R1+0x1898], R14 ;  /* 0x0018980e01007387 */ /* 0x000fe20000100800 */
[----:B----4-:R-:W-:-:S03]  /*af2d0*/  IADD3 R8, P2, R8, UR7, RZ ;  /* 0x0000000708087c10 */ /* 0x010fc6000ff5e0ff */
[----:B------:R-:W-:Y:S04]  /*af2e0*/  STL [R1+0x1894], R15 ;  /* 0x0018940f01007387 */ /* 0x000fe80000100800 */
[----:B------:R1:W-:Y:S04]  /*af2f0*/  LDGSTS.E [R2+0x26800], [R176.64], P0 ;  /* 0x26800000b0027fae */ /* 0x0003e80008121848 */
[----:B------:R-:W-:Y:S01]  /*af300*/  STL [R1+0x18d8], R12 ;  /* 0x0018d80c01007387 */ /* 0x000fe20000100800 */
[----:B-1----:R-:W-:Y:S01]  /*af310*/  IMAD.MOV.U32 R176, RZ, RZ, R12 ;  /* 0x000000ffffb07224 */ /* 0x002fe200078e000c */
[----:B------:R-:W-:-:S05]  /*af320*/  IADD3.X R13, R13, UR6, RZ, P1, !PT ;  /* 0x000000060d0d7c10 */ /* 0x000fca0008ffe4ff */
[----:B------:R-:W-:Y:S01]  /*af330*/  STL [R1+0x18d4], R13 ;  /* 0x0018d40d01007387 */ /* 0x000fe20000100800 */
[----:B------:R-:W-:-:S03]  /*af340*/  IMAD.MOV.U32 R177, RZ, RZ, R13 ;  /* 0x000000ffffb17224 */ /* 0x000fc600078e000d */
[----:B------:R-:W-:Y:S04]  /*af350*/  STL [R1+0x1918], R8 ;  /* 0x0019180801007387 */ /* 0x000fe80000100800 */
[----:B------:R-:W2:Y:S04]  /*af360*/  LDL.LU.64 R180, [R1+0xc88] ;  /* 0x000c880001b47983 */ /* 0x000ea80000300a00 */
[----:B------:R1:W-:Y:S01]  /*af370*/  LDGSTS.E [R2+0x27800], [R176.64], P0 ;  /* 0x27800000b0027fae */ /* 0x0003e20008121848 */
[----:B------:R-:W-:-:S05]  /*af380*/  IADD3.X R9, R9, UR6, RZ, P2, !PT ;  /* 0x0000000609097c10 */ /* 0x000fca00097fe4ff */
[----:B------:R4:W-:Y:S01]  /*af390*/  STL [R1+0x1914], R9 ;  /* 0x0019140901007387 */ /* 0x0009e20000100800 */
[----:B-1----:R-:W-:Y:S02]  /*af3a0*/  IMAD.MOV.U32 R176, RZ, RZ, R8 ;  /* 0x000000ffffb07224 */ /* 0x002fe400078e0008 */
[----:B------:R-:W-:Y:S02]  /*af3b0*/  IMAD.MOV.U32 R177, RZ, RZ, R9 ;  /* 0x000000ffffb17224 */ /* 0x000fe400078e0009 */
[----:B----4-:R-:W4:Y:S04]  /*af3c0*/  LDL.LU.64 R8, [R1+0xc80] ;  /* 0x000c800001087983 */ /* 0x010f280000300a00 */
[----:B------:R-:W4:Y:S04]  /*af3d0*/  LDL.LU.64 R178, [R1+0xbf8] ;  /* 0x000bf80001b27983 */ /* 0x000f280000300a00 */
[----:B------:R-:W4:Y:S04]  /*af3e0*/  LDL.LU.64 R22, [R1+0xc78] ;  /* 0x000c780001167983 */ /* 0x000f280000300a00 */
[----:B------:R-:W4:Y:S04]  /*af3f0*/  LDL.LU.64 R20, [R1+0xc70] ;  /* 0x000c700001147983 */ /* 0x000f280000300a00 */
[----:B------:R1:W-:Y:S01]  /*af400*/  LDGSTS.E [R2+0x28800], [R176.64], P0 ;  /* 0x28800000b0027fae */ /* 0x0003e20008121848 */
[----:B------:R-:W-:-:S02]  /*af410*/  IADD3 R10, P1, R10, UR7, RZ ;  /* 0x000000070a0a7c10 */ /* 0x000fc4000ff3e0ff */
[----:B---3--:R-:W-:Y:S02]  /*af420*/  IADD3 R6, P2, R6, UR7, RZ ;  /* 0x0000000706067c10 */ /* 0x008fe4000ff5e0ff */
[----:B------:R-:W-:Y:S01]  /*af430*/  IADD3.X R11, R11, UR6, RZ, P1, !PT ;  /* 0x000000060b0b7c10 */ /* 0x000fe20008ffe4ff */
[----:B------:R-:W-:Y:S01]  /*af440*/  STL [R1+0x1958], R10 ;  /* 0x0019580a01007387 */ /* 0x000fe20000100800 */
[----:B------:R-:W-:-:S03]  /*af450*/  IADD3.X R7, R7, UR6, RZ, P2, !PT ;  /* 0x0000000607077c10 */ /* 0x000fc600097fe4ff */
[----:B------:R3:W-:Y:S01]  /*af460*/  STL [R1+0x1954], R11 ;  /* 0x0019540b01007387 */ /* 0x0007e20000100800 */
[----:B------:R-:W-:-:S03]  /*af470*/  IADD3 R4, P1, R4, UR7, RZ ;  /* 0x0000000704047c10 */ /* 0x000fc6000ff3e0ff */
[----:B------:R1:W-:Y:S01]  /*af480*/  STL [R1+0x19d8], R6 ;  /* 0x0019d80601007387 */ /* 0x0003e20000100800 */
[----:B------:R-:W-:-:S03]  /*af490*/  IADD3.X R5, R5, UR6, RZ, P1, !PT ;  /* 0x0000000605057c10 */ /* 0x000fc60008ffe4ff */
[----:B------:R-:W4:Y:S04]  /*af4a0*/  LDL.LU.64 R18, [R1+0xc68] ;  /* 0x000c680001127983 */ /* 0x000f280000300a00 */
[----:B------:R-:W-:Y:S04]  /*af4b0*/  STL [R1+0x19d4], R7 ;  /* 0x0019d40701007387 */ /* 0x000fe80000100800 */
[----:B------:R1:W-:Y:S04]  /*af4c0*/  STL [R1+0x19f8], R4 ;  /* 0x0019f80401007387 */ /* 0x0003e80000100800 */
[----:B------:R-:W-:Y:S01]  /*af4d0*/  STL [R1+0x19f4], R5 ;  /* 0x0019f40501007387 */ /* 0x000fe20000100800 */
[----:B------:R-:W-:Y:S01]  /*af4e0*/  IADD3 R0, P2, R0, UR7, RZ ;  /* 0x0000000700007c10 */ /* 0x000fe2000ff5e0ff */
[----:B-1----:R-:W-:-:S03]  /*af4f0*/  IMAD.MOV.U32 R176, RZ, RZ, R10 ;  /* 0x000000ffffb07224 */ /* 0x002fc600078e000a */
[----:B------:R-:W-:Y:S01]  /*af500*/  IADD3.X R3, R3, UR6, RZ, P2, !PT ;  /* 0x0000000603037c10 */ /* 0x000fe200097fe4ff */
[----:B------:R2:W-:Y:S01]  /*af510*/  STL [R1+0x1a00], R0 ;  /* 0x001a000001007387 */ /* 0x0005e20000100800 */
[----:B------:R-:W-:-:S03]  /*af520*/  IMAD.MOV.U32 R177, RZ, RZ, R11 ;  /* 0x000000ffffb17224 */ /* 0x000fc600078e000b */
[----:B------:R-:W4:Y:S04]  /*af530*/  LDL.LU.64 R16, [R1+0xc60] ;  /* 0x000c600001107983 */ /* 0x000f280000300a00 */
[----:B------:R1:W-:Y:S04]  /*af540*/  STL [R1+0x19fc], R3 ;  /* 0x0019fc0301007387 */ /* 0x0003e80000100800 */
[----:B------:R-:W4:Y:S04]  /*af550*/  LDL.LU.64 R14, [R1+0xc58] ;  /* 0x000c5800010e7983 */ /* 0x000f280000300a00 */
[----:B------:R1:W-:Y:S04]  /*af560*/  LDGSTS.E [R2+0x29800], [R176.64], P0 ;  /* 0x29800000b0027fae */ /* 0x0003e80008121848 */
[----:B------:R-:W4:Y:S04]  /*af570*/  LDL.LU.64 R12, [R1+0xc50] ;  /* 0x000c5000010c7983 */ /* 0x000f280000300a00 */
[----:B---3--:R-:W3:Y:S01]  /*af580*/  LDL.LU.64 R10, [R1+0xc48] ;  /* 0x000c4800010a7983 */ /* 0x008ee20000300a00 */
[----:B-1----:R-:W-:-:S02]  /*af590*/  IMAD.MOV.U32 R176, RZ, RZ, R6 ;  /* 0x000000ffffb07224 */ /* 0x002fc400078e0006 */
[----:B------:R-:W-:Y:S01]  /*af5a0*/  IMAD.MOV.U32 R177, RZ, RZ, R7 ;  /* 0x000000ffffb17224 */ /* 0x000fe200078e0007 */
[----:B------:R-:W3:Y:S04]  /*af5b0*/  LDL.LU R6, [R1+0xf1c] ;  /* 0x000f1c0001067983 */ /* 0x000ee80000300800 */
[----:B------:R1:W-:Y:S02]  /*af5c0*/  LDGSTS.E [R2+0x2a800], [R176.64], P0 ;  /* 0x2a800000b0027fae */ /* 0x0003e40008121848 */
[----:B-1----:R-:W-:Y:S02]  /*af5d0*/  IMAD.MOV.U32 R176, RZ, RZ, R4 ;  /* 0x000000ffffb07224 */ /* 0x002fe400078e0004 */
[----:B------:R-:W-:Y:S01]  /*af5e0*/  IMAD.MOV.U32 R177, RZ, RZ, R5 ;  /* 0x000000ffffb17224 */ /* 0x000fe200078e0005 */
[----:B------:R-:W3:Y:S04]  /*af5f0*/  LDL.LU R4, [R1+0xf20] ;  /* 0x000f200001047983 */ /* 0x000ee80000300800 */
[----:B------:R1:W-:Y:S02]  /*af600*/  LDGSTS.E [R2+0x2b800], [R176.64], P0 ;  /* 0x2b800000b0027fae */ /* 0x0003e40008121848 */
[----:B-1----:R-:W-:-:S02]  /*af610*/  IMAD.MOV.U32 R176, RZ, RZ, R0 ;  /* 0x000000ffffb07224 */ /* 0x002fc400078e0000 */
[----:B------:R-:W-:-:S05]  /*af620*/  IMAD.MOV.U32 R177, RZ, RZ, R3 ;  /* 0x000000ffffb17224 */ /* 0x000fca00078e0003 */
[----:B------:R1:W-:Y:S01]  /*af630*/  LDGSTS.E [R2+0x2c800], [R176.64], P0 ;  /* 0x2c800000b0027fae */ /* 0x0003e20008121848 */
[----:B--2---:R-:W-:-:S04]  /*af640*/  IADD3 R0, P1, R180, UR7, RZ ;  /* 0x00000007b4007c10 */ /* 0x004fc8000ff3e0ff */
[----:B------:R-:W-:Y:S02]  /*af650*/  IADD3.X R3, R181, UR6, RZ, P1, !PT ;  /* 0x00000006b5037c10 */ /* 0x000fe40008ffe4ff */
[----:B----4-:R-:W-:-:S04]  /*af660*/  IADD3 R182, P1, R8, UR7, RZ ;  /* 0x0000000708b67c10 */ /* 0x010fc8000ff3e0ff */
[----:B-1----:R-:W-:Y:S02]  /*af670*/  IADD3.X R176, R9, UR6, RZ, P1, !PT ;  /* 0x0000000609b07c10 */ /* 0x002fe40008ffe4ff */
[----:B------:R-:W2:Y:S01]  /*af680*/  LDL.LU.64 R8, [R1+0xc40] ;  /* 0x000c400001087983 */ /* 0x000ea20000300a00 */
[----:B------:R-:W-:-:S04]  /*af690*/  IADD3 R181, P1, R178, UR7, RZ ;  /* 0x00000007b2b57c10 */ /* 0x000fc8000ff3e0ff */
[----:B------:R-:W-:Y:S02]  /*af6a0*/  IADD3.X R177, R179, UR6, RZ, P1, !PT ;  /* 0x00000006b3b17c10 */ /* 0x000fe40008ffe4ff */
        /* <DEDUP_REMOVED lines=18> */
[----:B---3--:R-:W-:-:S04]  /*af7d0*/  IADD3 R193, P1, R10, UR7, RZ ;  /* 0x000000070ac17c10 */ /* 0x008fc8000ff3e0ff */
[----:B------:R-:W-:Y:S02]  /*af7e0*/  IADD3.X R192, R11, UR6, RZ, P1, !PT ;  /* 0x000000060bc07c10 */ /* 0x000fe40008ffe4ff */
[----:B------:R-:W3:Y:S01]  /*af7f0*/  LDL.LU.64 R10, [R1+0xc08] ;  /* 0x000c0800010a7983 */ /* 0x000ee20000300a00 */
[----:B--2---:R-:W-:-:S04]  /*af800*/  IADD3 R195, P1, R8, UR7, RZ ;  /* 0x0000000708c37c10 */ /* 0x004fc8000ff3e0ff */
[----:B------:R-:W-:Y:S02]  /*af810*/  IADD3.X R194, R9, UR6, RZ, P1, !PT ;  /* 0x0000000609c27c10 */ /* 0x000fe40008ffe4ff */
[----:B------:R-:W2:Y:S01]  /*af820*/  LDL.LU.64 R8, [R1+0xc00] ;  /* 0x000c000001087983 */ /* 0x000ea20000300a00 */
[----:B----4-:R-:W-:-:S04]  /*af830*/  IADD3 R197, P1, R22, UR7, RZ ;  /* 0x0000000716c57c10 */ /* 0x010fc8000ff3e0ff */
[----:B------:R-:W-:Y:S02]  /*af840*/  IADD3.X R196, R23, UR6, RZ, P1, !PT ;  /* 0x0000000617c47c10 */ /* 0x000fe40008ffe4ff */
[----:B------:R-:W-:-:S04]  /*af850*/  IADD3 R199, P1, R20, UR7, RZ ;  /* 0x0000000714c77c10 */ /* 0x000fc8000ff3e0ff */
[----:B------:R-:W-:Y:S02]  /*af860*/  IADD3.X R198, R21, UR6, RZ, P1, !PT ;  /* 0x0000000615c67c10 */ /* 0x000fe40008ffe4ff */
[----:B------:R-:W-:Y:S02]  /*af870*/  LOP3.LUT R179, R179, R178, RZ, 0x3c, !PT ;  /* 0x000000b2b3b37212 */ /* 0x000fe400078e3cff */
        /* <DEDUP_REMOVED lines=8> */
[----:B---3--:R-:W-:-:S04]  /*af900*/  IADD3 R209, P1, R10, UR7, RZ ;  /* 0x000000070ad17c10 */ /* 0x008fc8000ff3e0ff */
[----:B------:R-:W-:Y:S02]  /*af910*/  IADD3.X R208, R11, UR6, RZ, P1, !PT ;  /* 0x000000060bd07c10 */ /* 0x000fe40008ffe4ff */
[----:B------:R-:W-:Y:S02]  /*af920*/  IADD3 R4, P1, R4, UR7, RZ ;  /* 0x0000000704047c10 */ /* 0x000fe4000ff3e0ff */
[----:B------:R-:W-:Y:S01]  /*af930*/  LOP3.LUT R187, R187, R186, RZ, 0x3c, !PT ;  /* 0x000000babbbb7212 */ /* 0x000fe200078e3cff */
[----:B------:R-:W-:Y:S01]  /*af940*/  IMAD.MOV.U32 R22, RZ, RZ, R0 ;  /* 0x000000ffff167224 */ /* 0x000fe200078e0000 */
[----:B------:R-:W-:Y:S01]  /*af950*/  IADD3.X R6, R6, UR6, RZ, P1, !PT ;  /* 0x0000000606067c10 */ /* 0x000fe20008ffe4ff */
        /* <DEDUP_REMOVED lines=10> */
[----:B------:R-:W-:Y:S01]  /*afa00*/  STL [R1+0xf20], R4 ;  /* 0x000f200401007387 */ /* 0x000fe20000100800 */
[----:B------:R-:W-:Y:S01]  /*afa10*/  LOP3.LUT R195, R195, R194, RZ, 0x3c, !PT ;  /* 0x000000c2c3c37212 */ /* 0x000fe200078e3cff */
[----:B------:R-:W-:Y:S01]  /*afa20*/  IMAD.MOV.U32 R12, RZ, RZ, R180 ;  /* 0x000000ffff0c7224 */ /* 0x000fe200078e00b4 */
[----:B------:R-:W-:Y:S01]  /*afa30*/  LOP3.LUT R188, R189, R188, RZ, 0x3c, !PT ;  /* 0x000000bcbdbc7212 */ /* 0x000fe200078e3cff */
[----:B------:R-:W-:Y:S01]  /*afa40*/  IMAD.MOV.U32 R13, RZ, RZ, R183 ;  /* 0x000000ffff0d7224 */ /* 0x000fe200078e00b7 */
[----:B------:R-:W-:Y:S01]  /*afa50*/  STL [R1+0xf1c], R6 ;  /* 0x000f1c0601007387 */ /* 0x000fe20000100800 */
[----:B------:R-:W-:Y:S01]  /*afa60*/  LOP3.LUT R179, R179, R178, RZ, 0x3c, !PT ;  /* 0x000000b2b3b37212 */ /* 0x000fe200078e3cff */
[----:B------:R-:W-:Y:S01]  /*afa70*/  IMAD.MOV.U32 R14, RZ, RZ, R185 ;  /* 0x000000ffff0e7224 */ /* 0x000fe200078e00b9 */
[----:B------:R-:W-:Y:S01]  /*afa80*/  LOP3.LUT R190, R191, R190, RZ, 0x3c, !PT ;  /* 0x000000bebfbe7212 */ /* 0x000fe200078e3cff */
[----:B------:R1:W-:Y:S01]  /*afa90*/  STL.64 [R1+0xc88], R22 ;  /* 0x000c881601007387 */ /* 0x0003e20000100a00 */
[----:B------:R-:W-:Y:S01]  /*afaa0*/  LOP3.LUT R199, R199, R198, RZ, 0x3c, !PT ;  /* 0x000000c6c7c77212 */ /* 0x000fe200078e3cff */
[----:B------:R-:W-:Y:S01]  /*afab0*/  IMAD.MOV.U32 R15, RZ, RZ, R184 ;  /* 0x000000ffff0f7224 */ /* 0x000fe200078e00b8 */
[----:B------:R-:W-:Y:S01]  /*afac0*/  LOP3.LUT R192, R193, R192, RZ, 0x3c, !PT ;  /* 0x000000c0c1c07212 */ /* 0x000fe200078e3cff */
[----:B------:R3:W-:Y:S01]  /*afad0*/  STL.64 [R1+0xc80], R20 ;  /* 0x000c801401007387 */ /* 0x0007e20000100a00 */
[----:B------:R-:W-:-:S02]  /*afae0*/  LOP3.LUT R187, R187, R186, RZ, 0x3c, !PT ;  /* 0x000000babbbb7212 */ /* 0x000fc400078e3cff */
[----:B------:R-:W-:Y:S01]  /*afaf0*/  LOP3.LUT R194, R195, R194, RZ, 0x3c, !PT ;  /* 0x000000c2c3c27212 */ /* 0x000fe200078e3cff */
[----:B------:R-:W-:Y:S01]  /*afb00*/  STL.64 [R1+0xbf8], R16 ;  /* 0x000bf81001007387 */ /* 0x000fe20000100a00 */
[----:B------:R-:W-:Y:S02]  /*afb10*/  LOP3.LUT R203, R203, R202, RZ, 0x3c, !PT ;  /* 0x000000cacbcb7212 */ /* 0x000fe400078e3cff */
[----:B------:R-:W-:Y:S01]  /*afb20*/  LOP3.LUT R189, R189, R188, RZ, 0x3c, !PT ;  /* 0x000000bcbdbd7212 */ /* 0x000fe200078e3cff */
[----:B------:R4:W-:Y:S01]  /*afb30*/  STL.64 [R1+0xc78], R12 ;  /* 0x000c780c01007387 */ /* 0x0009e20000100a00 */
[----:B------:R-:W-:Y:S02]  /*afb40*/  LOP3.LUT R205, R205, R204, RZ, 0x3c, !PT ;  /* 0x000000cccdcd7212 */ /* 0x000fe400078e3cff */
[----:B------:R-:W-:Y:S01]  /*afb50*/  LOP3.LUT R191, R191, R190, RZ, 0x3c, !PT ;  /* 0x000000bebfbf7212 */ /* 0x000fe200078e3cff */
[----:B------:R-:W-:Y:S01]  /*afb60*/  STL.64 [R1+0xc70], R178 ;  /* 0x000c70b201007387 */ /* 0x000fe20000100a00 */
[----:B------:R-:W-:-:S02]  /*afb70*/  LOP3.LUT R198, R199, R198, RZ, 0x3c, !PT ;  /* 0x000000c6c7c67212 */ /* 0x000fc400078e3cff */
[----:B------:R-:W-:Y:S01]  /*afb80*/  LOP3.LUT R207, R207, R206, RZ, 0x3c, !PT ;  /* 0x000000cecfcf7212 */ /* 0x000fe200078e3cff */
[----:B------:R1:W-:Y:S01]  /*afb90*/  STL.64 [R1+0xc68], R14 ;  /* 0x000c680e01007387 */ /* 0x0003e20000100a00 */
[----:B------:R-:W-:Y:S02]  /*afba0*/  LOP3.LUT R193, R193, R192, RZ, 0x3c, !PT ;  /* 0x000000c0c1c17212 */ /* 0x000fe400078e3cff */
[----:B------:R-:W-:Y:S01]  /*afbb0*/  LOP3.LUT R195, R195, R194, RZ, 0x3c, !PT ;  /* 0x000000c2c3c37212 */ /* 0x000fe200078e3cff */
[----:B------:R-:W-:Y:S01]  /*afbc0*/  STL.64 [R1+0xc60], R186 ;  /* 0x000c60ba01007387 */ /* 0x000fe20000100a00 */
[----:B------:R-:W-:Y:S02]  /*afbd0*/  LOP3.LUT R202, R203, R202, RZ, 0x3c, !PT ;  /* 0x000000cacbca7212 */ /* 0x000fe400078e3cff */
[----:B------:R-:W-:Y:S01]  /*afbe0*/  LOP3.LUT R209, R209, R208, RZ, 0x3c, !PT ;  /* 0x000000d0d1d17212 */ /* 0x000fe200078e3cff */
[----:B------:R-:W-:Y:S01]  /*afbf0*/  STL.64 [R1+0xc58], R188 ;  /* 0x000c58bc01007387 */ /* 0x000fe20000100a00 */
[----:B------:R-:W-:Y:S01]  /*afc00*/  LOP3.LUT R204, R205, R204, RZ, 0x3c, !PT ;  /* 0x000000cccdcc7212 */ /* 0x000fe200078e3cff */
[----:B------:R-:W-:Y:S01]  /*afc10*/  IMAD.MOV.U32 R10, RZ, RZ, R201 ;  /* 0x000000ffff0a7224 */ /* 0x000fe200078e00c9 */
[----:B------:R-:W-:Y:S01]  /*afc20*/  LOP3.LUT R199, R199, R198, RZ, 0x3c, !PT ;  /* 0x000000c6c7c77212 */ /* 0x000fe200078e3cff */
[----:B------:R-:W-:Y:S01]  /*afc30*/  STL.64 [R1+0xc50], R190 ;  /* 0x000c50be01007387 */ /* 0x000fe20000100a00 */
[----:B------:R-:W-:Y:S01]  /*afc40*/  LOP3.LUT R206, R207, R206, RZ, 0x3c, !PT ;  /* 0x000000cecfce7212 */ /* 0x000fe200078e3cff */
[----:B------:R-:W-:Y:S01]  /*afc50*/  IMAD.MOV.U32 R11, RZ, RZ, R200 ;  /* 0x000000ffff0b7224 */ /* 0x000fe200078e00c8 */
[----:B------:R-:W-:Y:S01]  /*afc60*/  LOP3.LUT R203, R203, R202, RZ, 0x3c, !PT ;  /* 0x000000cacbcb7212 */ /* 0x000fe200078e3cff */
[----:B------:R-:W-:Y:S01]  /*afc70*/  STL.64 [R1+0xc48], R192 ;  /* 0x000c48c001007387 */ /* 0x000fe20000100a00 */
[----:B------:R-:W-:-:S02]  /*afc80*/  LOP3.LUT R208, R209, R208, RZ, 0x3c, !PT ;  /* 0x000000d0d1d07212 */ /* 0x000fc400078e3cff */
[----:B------:R-:W-:Y:S01]  /*afc90*/  LOP3.LUT R205, R205, R204, RZ, 0x3c, !PT ;  /* 0x000000cccdcd7212 */ /* 0x000fe200078e3cff */
[----:B------:R-:W-:Y:S01]  /*afca0*/  STL.64 [R1+0xc40], R194 ;  /* 0x000c40c201007387 */ /* 0x000fe20000100a00 */
[----:B------:R-:W-:Y:S02]  /*afcb0*/  LOP3.LUT R207, R207, R206, RZ, 0x3c, !PT ;  /* 0x000000cecfcf7212 */ /* 0x000fe400078e3cff */
[----:B------:R-:W-:Y:S01]  /*afcc0*/  LOP3.LUT R209, R209, R208, RZ, 0x3c, !PT ;  /* 0x000000d0d1d17212 */ /* 0x000fe200078e3cff */
[----:B------:R1:W-:Y:S01]  /*afcd0*/  LDGSTS.E [R2+0x2d800], [R22.64], P0 ;  /* 0x2d80000016027fae */ /* 0x0003e20008121848 */
[----:B------:R-:W-:Y:S01]  /*afce0*/  LOP3.LUT R5, R213, 0x50, RZ, 0x3c, !PT ;  /* 0x00000050d5057812 */ /* 0x000fe200078e3cff */
[----:B------:R-:W-:Y:S02]  /*afcf0*/  IMAD.U32 R0, RZ, RZ, UR5 ;  /* 0x00000005ff007e24 */ /* 0x000fe4000f8e00ff */
[----:B------:R3:W-:Y:S04]  /*afd00*/  LDGSTS.E [R2+0x2e800], [R20.64], P0 ;  /* 0x2e80000014027fae */ /* 0x0007e80008121848 */
[----:B------:R4:W-:Y:S01]  /*afd10*/  LDGSTS.E [R2+0x2f800], [R12.64], P0 ;  /* 0x2f8000000c027fae */ /* 0x0009e20008121848 */
[----:B------:R-:W-:-:S03]  /*afd20*/  IMAD R0, R0, 0x40000, R5 ;  /* 0x0004000000007824 */ /* 0x000fc600078e0205 */
[----:B------:R1:W-:Y:S04]  /*afd30*/  LDGSTS.E [R2+0x30800], [R178.64], P0 ;  /* 0x30800000b2027fae */ /* 0x0003e80008121848 */
[----:B------:R1:W-:Y:S04]  /*afd40*/  LDGSTS.E [R2+0x31800], [R14.64], P0 ;  /* 0x318000000e027fae */ /* 0x0003e80008121848 */
[----:B------:R1:W-:Y:S04]  /*afd50*/  LDGSTS.E [R2+0x32800], [R186.64], P0 ;  /* 0x32800000ba027fae */ /* 0x0003e80008121848 */
[----:B------:R1:W-:Y:S04]  /*afd60*/  LDGSTS.E [R2+0x33800], [R188.64], P0 ;  /* 0x33800000bc027fae */ /* 0x0003e80008121848 */
[----:B------:R1:W-:Y:S04]  /*afd70*/  LDGSTS.E [R2+0x34800], [R190.64], P0 ;  /* 0x34800000be027fae */ /* 0x0003e80008121848 */
[----:B------:R1:W-:Y:S04]  /*afd80*/  LDGSTS.E [R2+0x35800], [R192.64], P0 ;  /* 0x35800000c0027fae */ /* 0x0003e80008121848 */
[----:B------:R1:W-:Y:S01]  /*afd90*/  LDGSTS.E [R2+0x36800], [R194.64], P0 ;  /* 0x36800000c2027fae */ /* 0x0003e20008121848 */
[----:B--2---:R-:W-:Y:S01]  /*afda0*/  IADD3 R211, P2, R8, UR7, RZ ;  /* 0x0000000708d37c10 */ /* 0x004fe2000ff5e0ff */
[----:B------:R-:W-:-:S03]  /*afdb0*/  IMAD.MOV.U32 R8, RZ, RZ, R197 ;  /* 0x000000ffff087224 */ /* 0x000fc600078e00c5 */
[----:B------:R-:W-:Y:S01]  /*afdc0*/  IADD3.X R210, R9, UR6, RZ, P2, !PT ;  /* 0x0000000609d27c10 */ /* 0x000fe200097fe4ff */
[----:B------:R-:W-:-:S05]  /*afdd0*/  IMAD.MOV.U32 R9, RZ, RZ, R196 ;  /* 0x000000ffff097224 */ /* 0x000fca00078e00c4 */
[----:B------:R2:W-:Y:S01]  /*afde0*/  STL.64 [R1+0xc38], R8 ;  /* 0x000c380801007387 */ /* 0x0005e20000100a00 */
[----:B------:R-:W-:-:S03]  /*afdf0*/  IMAD.MOV.U32 R18, RZ, RZ, R211 ;  /* 0x000000ffff127224 */ /* 0x000fc600078e00d3 */
[----:B------:R-:W-:Y:S01]  /*afe00*/  STL.64 [R1+0xc30], R198 ;  /* 0x000c30c601007387 */ /* 0x000fe20000100a00 */
[----:B------:R-:W-:-:S03]  /*afe10*/  IMAD.MOV.U32 R19, RZ, RZ, R210 ;  /* 0x000000ffff137224 */ /* 0x000fc600078e00d2 */
[----:B------:R1:W-:Y:S04]  /*afe20*/  STL.64 [R1+0xc28], R10 ;  /* 0x000c280a01007387 */ /* 0x0003e80000100a00 */
[----:B------:R-:W-:Y:S04]  /*afe30*/  STL.64 [R1+0xc20], R202 ;  /* 0x000c20ca01007387 */ /* 0x000fe80000100a00 */
[----:B------:R-:W-:Y:S04]  /*afe40*/  STL.64 [R1+0xc18], R204 ;  /* 0x000c18cc01007387 */ /* 0x000fe80000100a00 */
[----:B------:R-:W-:Y:S04]  /*afe50*/  STL.64 [R1+0xc10], R206 ;  /* 0x000c10ce01007387 */ /* 0x000fe80000100a00 */
[----:B-1----:R1:W5:Y:S04]  /*afe60*/  LDL.LU.64 R22, [R1+0x2a80] ;  /* 0x002a800001167983 */ /* 0x0023680000300a00 */
[----:B------:R-:W-:Y:S04]  /*afe70*/  STL.64 [R1+0xc08], R208 ;  /* 0x000c08d001007387 */ /* 0x000fe80000100a00 */
[----:B---3--:R1:W5:Y:S04]  /*afe80*/  LDL.LU.64 R20, [R1+0x2a78] ;  /* 0x002a780001147983 */ /* 0x0083680000300a00 */
[----:B------:R-:W-:Y:S04]  /*afe90*/  STL.64 [R1+0xc00], R18 ;  /* 0x000c001201007387 */ /* 0x000fe80000100a00 */
[----:B----4-:R-:W3:Y:S04]  /*afea0*/  LDL.LU R13, [R1+0xf60] ;  /* 0x000f6000010d7983 */ /* 0x010ee80000300800 */
[----:B------:R-:W4:Y:S04]  /*afeb0*/  LDL.LU R5, [R1+0xfa0] ;  /* 0x000fa00001057983 */ /* 0x000f280000300800 */
[----:B------:R-:W4:Y:S04]  /*afec0*/  LDL.LU R15, [R1+0xf5c] ;  /* 0x000f5c00010f7983 */ /* 0x000f280000300800 */
[----:B------:R-:W4:Y:S04]  /*afed0*/  LDL.LU R7, [R1+0xf9c] ;  /* 0x000f9c0001077983 */ /* 0x000f280000300800 */
[----:B------:R2:W-:Y:S04]  /*afee0*/  LDGSTS.E [R2+0x37800], [R8.64], P0 ;  /* 0x3780000008027fae */ /* 0x0005e80008121848 */
[----:B------:R1:W-:Y:S04]  /*afef0*/  LDGSTS.E [R2+0x38800], [R198.64], P0 ;  /* 0x38800000c6027fae */ /* 0x0003e80008121848 */
[----:B------:R1:W-:Y:S04]  /*aff00*/  LDGSTS.E [R2+0x39800], [R10.64], P0 ;  /* 0x398000000a027fae */ /* 0x0003e80008121848 */
[----:B--2---:R-:W2:Y:S04]  /*aff10*/  LDL.LU R9, [R1+0xfe0] ;  /* 0x000fe00001097983 */ /* 0x004ea80000300800 */
[----:B------:R-:W2:Y:S04]  /*aff20*/  LDL.LU R8, [R1+0x1020] ;  /* 0x0010200001087983 */ /* 0x000ea80000300800 */
[----:B-1----:R-:W2:Y:S04]  /*aff30*/  LDL.LU R11, [R1+0xfdc] ;  /* 0x000fdc00010b7983 */ /* 0x002ea80000300800 */
[----:B------:R-:W2:Y:S04]  /*aff40*/  LDL.LU R12, [R1+0x101c] ;  /* 0x00101c00010c7983 */ /* 0x000ea80000300800 */
[----:B------:R1:W-:Y:S04]  /*aff50*/  LDGSTS.E [R2+0x3a800], [R202.64], P0 ;  /* 0x3a800000ca027fae */ /* 0x0003e80008121848 */
[----:B------:R1:W-:Y:S04]  /*aff60*/  LDGSTS.E [R2+0x3b800], [R204.64], P0 ;  /* 0x3b800000cc027fae */ /* 0x0003e80008121848 */
[----:B------:R1:W-:Y:S04]  /*aff70*/  LDGSTS.E [R2+0x3c800], [R206.64], P0 ;  /* 0x3c800000ce027fae */ /* 0x0003e80008121848 */
[----:B------:R1:W-:Y:S04]  /*aff80*/  LDGSTS.E [R2+0x3d800], [R208.64], P0 ;  /* 0x3d800000d0027fae */ /* 0x0003e80008121848 */
[----:B------:R-:W2:Y:S04]  /*aff90*/  LDL.LU R10, [R1+0x1060] ;  /* 0x00106000010a7983 */ /* 0x000ea80000300800 */
[----:B------:R1:W-:Y:S04]  /*affa0*/  LDGSTS.E [R2+0x3e800], [R18.64], P0 ;  /* 0x3e80000012027fae */ /* 0x0003e80008121848 */
[----:B------:R1:W-:Y:S04]  /*affb0*/  LDGSTS.E [R2+0x3f800], [R16.64], P0 ;  /* 0x3f80000010027fae */ /* 0x0003e80008121848 */
[----:B-1----:R-:W2:Y:S04]  /*affc0*/  LDL.LU R16, [R1+0x10a0] ;  /* 0x0010a00001107983 */ /* 0x002ea80000300800 */
[----:B------:R-:W2:Y:S04]  /*affd0*/  LDL.LU R14, [R1+0x105c] ;  /* 0x00105c00010e7983 */ /* 0x000ea80000300800 */
[----:B------:R-:W2:Y:S01]  /*affe0*/  LDL.LU R17, [R1+0x109c] ;  /* 0x00109c0001117983 */ /* 0x000ea20000300800 */
[----:B------:R-:W-:-:S02]  /*afff0*/  IMAD.MOV.U32 R2, RZ, RZ, R4 ;  /* 0x000000ffff027224 */ /* 0x000fc400078e0004 */
[----:B------:R-:W-:Y:S01]  /*b0000*/  IMAD.MOV.U32 R3, RZ, RZ, R6 ;  /* 0x000000ffff037224 */ /* 0x000fe200078e0006 */
[----:B------:R-:W2:Y:S04]  /*b0010*/  LDL.LU R4, [R1+0x10e0] ;  /* 0x0010e00001047983 */ /* 0x000ea80000300800 */
[----:B------:R-:W2:Y:S04]  /*b0020*/  LDL.LU R6, [R1+0x1120] ;  /* 0x0011200001067983 */ /* 0x000ea80000300800 */
[----:B------:R1:W-:Y:S01]  /*b0030*/  LDGSTS.E [R0+0xa00], [R2.64], P0 ;  /* 0x00a0000002007fae */ /* 0x0003e20008121848 */
[----:B---3--:R-:W-:-:S02]  /*b0040*/  IADD3 R13, P1, R13, UR7, RZ ;  /* 0x000000070d0d7c10 */ /* 0x008fc4000ff3e0ff */
[----:B----4-:R-:W-:Y:S02]  /*b0050*/  IADD3 R5, P2, R5, UR7, RZ ;  /* 0x0000000705057c10 */ /* 0x010fe4000ff5e0ff */
[----:B------:R-:W-:Y:S01]  /*b0060*/  IADD3.X R15, R15, UR6, RZ, P1, !PT ;  /* 0x000000060f0f7c10 */ /* 0x000fe20008ffe4ff */
[----:B------:R3:W-:Y:S01]  /*b0070*/  STL [R1+0xf60], R13 ;  /* 0x000f600d01007387 */ /* 0x0007e20000100800 */
[----:B-1----:R-:W-:Y:S01]  /*b0080*/  IMAD.MOV.U32 R2, RZ, RZ, R13 ;  /* 0x000000ffff027224 */ /* 0x002fe200078e000d */
[----:B------:R-:W-:Y:S02]  /*b0090*/  IADD3.X R7, R7, UR6, RZ, P2, !PT ;  /* 0x0000000607077c10 */ /* 0x000fe400097fe4ff */
[----:B------:R1:W-:Y:S01]  /*b00a0*/  STL [R1+0xf5c], R15 ;  /* 0x000f5c0f01007387 */ /* 0x0003e20000100800 */
[----:B------:R-:W-:-:S03]  /*b00b0*/  IMAD.MOV.U32 R3, RZ, RZ, R15 ;  /* 0x000000ffff037224 */ /* 0x000fc600078e000f */
[----:B------:R4:W-:Y:S04]  /*b00c0*/  STL [R1+0xfa0], R5 ;  /* 0x000fa00501007387 */ /* 0x0009e80000100800 */
[----:B---3--:R-:W3:Y:S04]  /*b00d0*/  LDL.LU R13, [R1+0x10dc] ;  /* 0x0010dc00010d7983 */ /* 0x008ee80000300800 */
[----:B------:R2:W-:Y:S02]  /*b00e0*/  STL [R1+0xf9c], R7 ;  /* 0x000f9c0701007387 */ /* 0x0005e40000100800 */
[----:B--2---:R-:W-:-:S02]  /*b00f0*/  IADD3 R9, P1, R9, UR7, RZ ;  /* 0x0000000709097c10 */ /* 0x004fc4000ff3e0ff */
[----:B------:R2:W-:Y:S01]  /*b0100*/  LDGSTS.E [R0+0x1a00], [R2.64], P0 ;  /* 0x01a0000002007fae */ /* 0x0005e20008121848 */
[----:B------:R-:W-:-:S03]  /*b0110*/  IADD3 R8, P2, R8, UR7, RZ ;  /* 0x0000000708087c10 */ /* 0x000fc6000ff5e0ff */
[----:B-1----:R-:W3:Y:S01]  /*b0120*/  LDL.LU R15, [R1+0x111c] ;  /* 0x00111c00010f7983 */ /* 0x002ee20000300800 */
[----:B------:R-:W-:Y:S01]  /*b0130*/  IADD3.X R11, R11, UR6, RZ, P1, !PT ;  /* 0x000000060b0b7c10 */ /* 0x000fe20008ffe4ff */
[----:B--2---:R-:W-:Y:S02]  /*b0140*/  IMAD.MOV.U32 R2, RZ, RZ, R5 ;  /* 0x000000ffff027224 */ /* 0x004fe400078e0005 */
[----:B------:R-:W-:Y:S01]  /*b0150*/  IMAD.MOV.U32 R3, RZ, RZ, R7 ;  /* 0x000000ffff037224 */ /* 0x000fe200078e0007 */
[----:B----4-:R-:W2:Y:S01]  /*b0160*/  LDL.LU R5, [R1+0x1160] ;  /* 0x0011600001057983 */ /* 0x010ea20000300800 */
[----:B------:R-:W-:-:S03]  /*b0170*/  IADD3.X R12, R12, UR6, RZ, P2, !PT ;  /* 0x000000060c0c7c10 */ /* 0x000fc600097fe4ff */
[----:B------:R-:W3:Y:S04]  /*b0180*/  LDL.LU R7, [R1+0x11a0] ;  /* 0x0011a00001077983 */ /* 0x000ee80000300800 */
[----:B------:R1:W-:Y:S04]  /*b0190*/  STL [R1+0xfe0], R9 ;  /* 0x000fe00901007387 */ /* 0x0003e80000100800 */
[----:B------:R1:W-:Y:S04]  /*b01a0*/  LDGSTS.E [R0+0x2a00], [R2.64], P0 ;  /* 0x02a0000002007fae */ /* 0x0003e80008121848 */
[----:B------:R1:W-:Y:S04]  /*b01b0*/  STL [R1+0xfdc], R11 ;  /* 0x000fdc0b01007387 */ /* 0x0003e80000100800 */
[----:B------:R-:W-:Y:S01]  /*b01c0*/  STL [R1+0x1020], R8 ;  /* 0x0010200801007387 */ /* 0x000fe20000100800 */
[----:B-1----:R-:W-:-:S03]  /*b01d0*/  IMAD.MOV.U32 R2, RZ, RZ, R9 ;  /* 0x000000ffff027224 */ /* 0x002fc600078e0009 */
[----:B------:R-:W3:Y:S01]  /*b01e0*/  LDL.LU R9, [R1+0x115c] ;  /* 0x00115c0001097983 */ /* 0x000ee20000300800 */
[----:B------:R-:W-:-:S03]  /*b01f0*/  IMAD.MOV.U32 R3, RZ, RZ, R11 ;  /* 0x000000ffff037224 */ /* 0x000fc600078e000b */
[----:B------:R1:W-:Y:S04]  /*b0200*/  STL [R1+0x101c], R12 ;  /* 0x00101c0c01007387 */ /* 0x0003e80000100800 */
[----:B------:R-:W3:Y:S01]  /*b0210*/  LDL.LU R11, [R1+0x119c] ;  /* 0x00119c00010b7983 */ /* 0x000ee20000300800 */
[----:B------:R-:W-:-:S03]  /*b0220*/  IADD3 R10, P1, R10, UR7, RZ ;  /* 0x000000070a0a7c10 */ /* 0x000fc6000ff3e0ff */
[----:B------:R1:W-:Y:S01]  /*b0230*/  LDGSTS.E [R0+0x3a00], [R2.64], P0 ;  /* 0x03a0000002007fae */ /* 0x0003e20008121848 */
[----:B------:R-:W-:Y:S02]  /*b0240*/  IADD3 R16, P2, R16, UR7, RZ ;  /* 0x0000000710107c10 */ /* 0x000fe4000ff5e0ff */
[----:B------:R-:W-:Y:S02]  /*b0250*/  IADD3.X R14, R14, UR6, RZ, P1, !PT ;  /* 0x000000060e0e7c10 */ /* 0x000fe40008ffe4ff */
[----:B------:R-:W-:Y:S01]  /*b0260*/  IADD3.X R17, R17, UR6, RZ, P2, !PT ;  /* 0x0000000611117c10 */ /* 0x000fe200097fe4ff */
[----:B-1----:R-:W-:Y:S02]  /*b0270*/  IMAD.MOV.U32 R2, RZ, RZ, R8 ;  /* 0x000000ffff027224 */ /* 0x002fe400078e0008 */
[----:B------:R-:W-:Y:S02]  /*b0280*/  IMAD.MOV.U32 R3, RZ, RZ, R12 ;  /* 0x000000ffff037224 */ /* 0x000fe400078e000c */
[----:B------:R-:W3:Y:S04]  /*b0290*/  LDL.LU R12, [R1+0x11e0] ;  /* 0x0011e000010c7983 */ /* 0x000ee80000300800 */
[----:B------:R-:W3:Y:S04]  /*b02a0*/  LDL.LU R8, [R1+0x1220] ;  /* 0x0012200001087983 */ /* 0x000ee80000300800 */
[----:B------:R-:W-:Y:S04]  /*b02b0*/  STL [R1+0x1060], R10 ;  /* 0x0010600a01007387 */ /* 0x000fe80000100800 */
[----:B------:R1:W-:Y:S04]  /*b02c0*/  LDGSTS.E [R0+0x4a00], [R2.64], P0 ;  /* 0x04a0000002007fae */ /* 0x0003e80008121848 */
[----:B------:R1:W-:Y:S04]  /*b02d0*/  STL [R1+0x105c], R14 ;  /* 0x00105c0e01007387 */ /* 0x0003e80000100800 */
[----:B------:R-:W-:Y:S01]  /*b02e0*/  STL [R1+0x10a0], R16 ;  /* 0x0010a01001007387 */ /* 0x000fe20000100800 */
[----:B-1----:R-:W-:-:S03]  /*b02f0*/  IMAD.MOV.U32 R3, RZ, RZ, R14 ;  /* 0x000000ffff037224 */ /* 0x002fc600078e000e */
[----:B------:R-:W3:Y:S01]  /*b0300*/  LDL.LU R14, [R1+0x11dc] ;  /* 0x0011dc00010e7983 */ /* 0x000ee20000300800 */
[----:B------:R-:W-:-:S03]  /*b0310*/  IMAD.MOV.U32 R2, RZ, RZ, R10 ;  /* 0x000000ffff027224 */ /* 0x000fc600078e000a */
[----:B------:R-:W-:Y:S04]  /*b0320*/  STL [R1+0x109c], R17 ;  /* 0x00109c1101007387 */ /* 0x000fe80000100800 */
[----:B------:R-:W3:Y:S01]  /*b0330*/  LDL.LU R10, [R1+0x121c] ;  /* 0x00121c00010a7983 */ /* 0x000ee20000300800 */
[----:B------:R-:W-:-:S03]  /*b0340*/  IADD3 R4, P1, R4, UR7, RZ ;  /* 0x0000000704047c10 */ /* 0x000fc6000ff3e0ff */
[----:B------:R1:W-:Y:S01]  /*b0350*/  LDGSTS.E [R0+0x5a00], [R2.64], P0 ;  /* 0x05a0000002007fae */ /* 0x0003e20008121848 */
[----:B------:R-:W-:-:S03]  /*b0360*/  IADD3 R6, P2, R6, UR7, RZ ;  /* 0x0000000706067c10 */ /* 0x000fc6000ff5e0ff */
[----:B------:R-:W-:Y:S01]  /*b0370*/  STL [R1+0x10e0], R4 ;  /* 0x0010e00401007387 */ /* 0x000fe20000100800 */
[----:B-1----:R-:W-:Y:S02]  /*b0380*/  IMAD.MOV.U32 R2, RZ, RZ, R16 ;  /* 0x000000ffff027224 */ /* 0x002fe400078e0010 */
[----:B------:R-:W-:-:S05]  /*b0390*/  IMAD.MOV.U32 R3, RZ, RZ, R17 ;  /* 0x000000ffff037224 */ /* 0x000fca00078e0011 */
[----:B------:R1:W-:Y:S02]  /*b03a0*/  LDGSTS.E [R0+0x6a00], [R2.64], P0 ;  /* 0x06a0000002007fae */ /* 0x0003e40008121848 */
[----:B-1----:R-:W-:Y:S01]  /*b03b0*/  IMAD.MOV.U32 R2, RZ, RZ, R4 ;  /* 0x000000ffff027224 */ /* 0x002fe200078e0004 */
[----:B---3--:R-:W-:-:S05]  /*b03c0*/  IADD3.X R13, R13, UR6, RZ, P1, !PT ;  /* 0x000000060d0d7c10 */ /* 0x008fca0008ffe4ff */
[----:B------:R-:W-:Y:S01]  /*b03d0*/  IMAD.MOV.U32 R3, RZ, RZ, R13 ;  /* 0x000000ffff037224 */ /* 0x000fe200078e000d */
[----:B------:R1:W-:Y:S04]  /*b03e0*/  STL [R1+0x10dc], R13 ;  /* 0x0010dc0d01007387 */ /* 0x0003e80000100800 */
[----:B------:R-:W-:Y:S01]  /*b03f0*/  STL [R1+0x1120], R6 ;  /* 0x0011200601007387 */ /* 0x000fe20000100800 */
[----:B------:R-:W-:-:S03]  /*b0400*/  IADD3.X R15, R15, UR6, RZ, P2, !PT ;  /* 0x000000060f0f7c10 */ /* 0x000fc600097fe4ff */
[----:B------:R3:W-:Y:S04]  /*b0410*/  LDGSTS.E [R0+0x7a00], [R2.64], P0 ;  /* 0x07a0000002007fae */ /* 0x0007e80008121848 */
[----:B-1----:R-:W4:Y:S01]  /*b0420*/  LDL.LU R13, [R1+0x1260] ;  /* 0x00126000010d7983 */ /* 0x002f220000300800 */
[----:B--2---:R-:W-:-:S03]  /*b0430*/  IADD3 R5, P1, R5, UR7, RZ ;  /* 0x0000000705057c10 */ /* 0x004fc6000ff3e0ff */
[----:B------:R1:W-:Y:S01]  /*b0440*/  STL [R1+0x111c], R15 ;  /* 0x00111c0f01007387 */ /* 0x0003e20000100800 */
[----:B---3--:R-:W-:-:S03]  /*b0450*/  IMAD.MOV.U32 R2, RZ, RZ, R6 ;  /* 0x000000ffff027224 */ /* 0x008fc600078e0006 */
[----:B------:R-:W2:Y:S01]  /*b0460*/  LDL.LU R4, [R1+0x12a0] ;  /* 0x0012a00001047983 */ /* 0x000ea20000300800 */
[----:B------:R-:W-:Y:S01]  /*b0470*/  IMAD.MOV.U32 R3, RZ, RZ, R15 ;  /* 0x000000ffff037224 */ /* 0x000fe200078e000f */
[----:B------:R-:W-:Y:S02]  /*b0480*/  IADD3 R7, P2, R7, UR7, RZ ;  /* 0x0000000707077c10 */ /* 0x000fe4000ff5e0ff */
[----:B-1----:R-:W3:Y:S04]  /*b0490*/  LDL.LU R15, [R1+0x125c] ;  /* 0x00125c00010f7983 */ /* 0x002ee80000300800 */
[----:B------:R-:W3:Y:S04]  /*b04a0*/  LDL.LU R6, [R1+0x129c] ;  /* 0x00129c0001067983 */ /* 0x000ee80000300800 */
[----:B------:R1:W-:Y:S01]  /*b04b0*/  LDGSTS.E [R0+0x8a00], [R2.64], P0 ;  /* 0x08a0000002007fae */ /* 0x0003e20008121848 */
[----:B------:R-:W-:-:S03]  /*b04c0*/  IADD3.X R9, R9, UR6, RZ, P1, !PT ;  /* 0x0000000609097c10 */ /* 0x000fc60008ffe4ff */
[----:B------:R-:W-:Y:S01]  /*b04d0*/  STL [R1+0x1160], R5 ;  /* 0x0011600501007387 */ /* 0x000fe20000100800 */
[----:B-1----:R-:W-:-:S03]  /*b04e0*/  IMAD.MOV.U32 R2, RZ, RZ, R5 ;  /* 0x000000ffff027224 */ /* 0x002fc600078e0005 */
[----:B------:R1:W-:Y:S01]  /*b04f0*/  STL [R1+0x115c], R9 ;  /* 0x00115c0901007387 */ /* 0x0003e20000100800 */
[----:B------:R-:W-:Y:S01]  /*b0500*/  IMAD.MOV.U32 R3, RZ, RZ, R9 ;  /* 0x000000ffff037224 */ /* 0x000fe200078e0009 */
[----:B------:R-:W-:Y:S02]  /*b0510*/  IADD3.X R11, R11, UR6, RZ, P2, !PT ;  /* 0x000000060b0b7c10 */ /* 0x000fe400097fe4ff */
[----:B------:R-:W-:Y:S04]  /*b0520*/  STL [R1+0x11a0], R7 ;  /* 0x0011a00701007387 */ /* 0x000fe80000100800 */
[----:B------:R1:W-:Y:S04]  /*b0530*/  LDGSTS.E [R0+0x9a00], [R2.64], P0 ;  /* 0x09a0000002007fae */ /* 0x0003e80008121848 */
[----:B-1----:R-:W3:Y:S04]  /*b0540*/  LDL.LU R9, [R1+0x12e0] ;  /* 0x0012e00001097983 */ /* 0x002ee80000300800 */
[----:B------:R1:W-:Y:S04]  /*b0550*/  STL [R1+0x119c], R11 ;  /* 0x00119c0b01007387 */ /* 0x0003e80000100800 */
[----:B------:R-:W3:Y:S01]  /*b0560*/  LDL.LU R5, [R1+0x1320] ;  /* 0x0013200001057983 */ /* 0x000ee20000300800 */
[----:B------:R-:W-:Y:S01]  /*b0570*/  IMAD.MOV.U32 R3, RZ, RZ, R11 ;  /* 0x000000ffff037224 */ /* 0x000fe200078e000b */
[----:B------:R-:W-:-:S02]  /*b0580*/  IADD3 R12, P1, R12, UR7, RZ ;  /* 0x000000070c0c7c10 */ /* 0x000fc4000ff3e0ff */
[----:B-1----:R-:W3:Y:S01]  /*b0590*/  LDL.LU R11, [R1+0x12dc] ;  /* 0x0012dc00010b7983 */ /* 0x002ee20000300800 */
[----:B------:R-:W-:Y:S01]  /*b05a0*/  IMAD.MOV.U32 R2, RZ, RZ, R7 ;  /* 0x000000ffff027224 */ /* 0x000fe200078e0007 */
[----:B------:R-:W-:Y:S02]  /*b05b0*/  IADD3 R8, P2, R8, UR7, RZ ;  /* 0x0000000708087c10 */ /* 0x000fe4000ff5e0ff */
[----:B------:R-:W3:Y:S04]  /*b05c0*/  LDL.LU R7, [R1+0x131c] ;  /* 0x00131c0001077983 */ /* 0x000ee80000300800 */
[----:B------:R1:W-:Y:S04]  /*b05d0*/  STL [R1+0x11e0], R12 ;  /* 0x0011e00c01007387 */ /* 0x0003e80000100800 */
[----:B------:R1:W-:Y:S01]  /*b05e0*/  LDGSTS.E [R0+0xaa00], [R2.64], P0 ;  /* 0x0aa0000002007fae */ /* 0x0003e20008121848 */
[----:B------:R-:W-:Y:S01]  /*b05f0*/  IADD3.X R14, R14, UR6, RZ, P1, !PT ;  /* 0x000000060e0e7c10 */ /* 0x000fe20008ffe4ff */
[----:B-1----:R-:W-:-:S04]  /*b0600*/  IMAD.MOV.U32 R2, RZ, RZ, R12 ;  /* 0x000000ffff027224 */ /* 0x002fc800078e000c */
[----:B------:R1:W-:Y:S01]  /*b0610*/  STL [R1+0x11dc], R14 ;  /* 0x0011dc0e01007387 */ /* 0x0003e20000100800 */
[----:B------:R-:W-:-:S03]  /*b0620*/  IADD3.X R10, R10, UR6, RZ, P2, !PT ;  /* 0x000000060a0a7c10 */ /* 0x000fc600097fe4ff */
[----:B------:R1:W-:Y:S01]  /*b0630*/  STL [R1+0x1220], R8 ;  /* 0x0012200801007387 */ /* 0x0003e20000100800 */
[----:B------:R-:W-:-:S03]  /*b0640*/  IMAD.MOV.U32 R3, RZ, RZ, R14 ;  /* 0x000000ffff037224 */ /* 0x000fc600078e000e */
[----:B------:R-:W3:Y:S04]  /*b0650*/  LDL.LU R12, [R1+0x1360] ;  /* 0x00136000010c7983 */ /* 0x000ee80000300800 */
[----:B------:R1:W-:Y:S04]  /*b0660*/  STL [R1+0x121c], R10 ;  /* 0x00121c0a01007387 */ /* 0x0003e80000100800 */
[----:B------:R-:W3:Y:S04]  /*b0670*/  LDL.LU R16, [R1+0x13a0] ;  /* 0x0013a00001107983 */ /* 0x000ee80000300800 */
[----:B-1----:R-:W3:Y:S04]  /*b0680*/  LDL.LU R14, [R1+0x135c] ;  /* 0x00135c00010e7983 */ /* 0x002ee80000300800 */
[----:B------:R-:W3:Y:S04]  /*b0690*/  LDL.LU R17, [R1+0x139c] ;  /* 0x00139c0001117983 */ /* 0x000ee80000300800 */
[----:B------:R1:W-:Y:S02]  /*b06a0*/  LDGSTS.E [R0+0xba00], [R2.64], P0 ;  /* 0x0ba0000002007fae */ /* 0x0003e40008121848 */
[----:B-1----:R-:W-:-:S02]  /*b06b0*/  IMAD.MOV.U32 R2, RZ, RZ, R8 ;  /* 0x000000ffff027224 */ /* 0x002fc400078e0008 */
[----:B------:R-:W-:Y:S01]  /*b06c0*/  IMAD.MOV.U32 R3, RZ, RZ, R10 ;  /* 0x000000ffff037224 */ /* 0x000fe200078e000a */
[----:B------:R-:W3:Y:S04]  /*b06d0*/  LDL.LU R8, [R1+0x13e0] ;  /* 0x0013e00001087983 */ /* 0x000ee80000300800 */
[----:B------:R-:W3:Y:S04]  /*b06e0*/  LDL.LU R10, [R1+0x1420] ;  /* 0x00142000010a7983 */ /* 0x000ee80000300800 */
[----:B------:R1:W-:Y:S01]  /*b06f0*/  LDGSTS.E [R0+0xca00], [R2.64], P0 ;  /* 0x0ca0000002007fae */ /* 0x0003e20008121848 */
[----:B----4-:R-:W-:-:S05]  /*b0700*/  IADD3 R13, P1, R13, UR7, RZ ;  /* 0x000000070d0d7c10 */ /* 0x010fca000ff3e0ff */
[----:B------:R4:W-:Y:S01]  /*b0710*/  STL [R1+0x1260], R13 ;  /* 0x0012600d01007387 */ /* 0x0009e20000100800 */
[----:B--2---:R-:W-:Y:S02]  /*b0720*/  IADD3 R4, P2, R4, UR7, RZ ;  /* 0x0000000704047c10 */ /* 0x004fe4000ff5e0ff */
[----:B---3--:R-:W-:Y:S01]  /*b0730*/  IADD3.X R15, R15, UR6, RZ, P1, !PT ;  /* 0x000000060f0f7c10 */ /* 0x008fe20008ffe4ff */
[----:B-1----:R-:W-:-:S04]  /*b0740*/  IMAD.MOV.U32 R2, RZ, RZ, R13 ;  /* 0x000000ffff027224 */ /* 0x002fc800078e000d */
[----:B------:R1:W-:Y:S01]  /*b0750*/  STL [R1+0x125c], R15 ;  /* 0x00125c0f01007387 */ /* 0x0003e20000100800 */
[----:B------:R-:W-:Y:S01]  /*b0760*/  IMAD.MOV.U32 R3, RZ, RZ, R15 ;  /* 0x000000ffff037224 */ /* 0x000fe200078e000f */
[----:B------:R-:W-:Y:S02]  /*b0770*/  IADD3.X R6, R6, UR6, RZ, P2, !PT ;  /* 0x0000000606067c10 */ /* 0x000fe400097fe4ff */
[----:B------:R2:W-:Y:S04]  /*b0780*/  STL [R1+0x12a0], R4 ;  /* 0x0012a00401007387 */ /* 0x0005e80000100800 */
[----:B----4-:R-:W3:Y:S04]  /*b0790*/  LDL.LU R13, [R1+0x13dc] ;  /* 0x0013dc00010d7983 */ /* 0x010ee80000300800 */
[----:B------:R4:W-:Y:S04]  /*b07a0*/  LDGSTS.E [R0+0xda00], [R2.64], P0 ;  /* 0x0da0000002007fae */ /* 0x0009e80008121848 */
[----:B------:R2:W-:Y:S04]  /*b07b0*/  STL [R1+0x129c], R6 ;  /* 0x00129c0601007387 */ /* 0x0005e80000100800 */
[----:B-1----:R-:W3:Y:S01]  /*b07c0*/  LDL.LU R15, [R1+0x141c] ;  /* 0x00141c00010f7983 */ /* 0x002ee20000300800 */
[----:B----4-:R-:W-:Y:S01]  /*b07d0*/  IMAD.MOV.U32 R2, RZ, RZ, R4 ;  /* 0x000000ffff027224 */ /* 0x010fe200078e0004 */
[----:B------:R-:W-:Y:S01]  /*b07e0*/  IADD3 R9, P1, R9, UR7, RZ ;  /* 0x0000000709097c10 */ /* 0x000fe2000ff3e0ff */
[----:B------:R-:W-:Y:S01]  /*b07f0*/  IMAD.MOV.U32 R3, RZ, RZ, R6 ;  /* 0x000000ffff037224 */ /* 0x000fe200078e0006 */
[----:B--2---:R-:W2:Y:S04]  /*b0800*/  LDL.LU R4, [R1+0x1460] ;  /* 0x0014600001047983 */ /* 0x004ea80000300800 */
[----:B------:R-:W3:Y:S01]  /*b0810*/  LDL.LU R6, [R1+0x14a0] ;  /* 0x0014a00001067983 */ /* 0x000ee20000300800 */
[----:B------:R-:W-:-:S03]  /*b0820*/  IADD3 R5, P2, R5, UR7, RZ ;  /* 0x0000000705057c10 */ /* 0x000fc6000ff5e0ff */
        /* <DEDUP_REMOVED lines=75> */
[----:B------:R-:W-:Y:S01]  /*b0ce0*/  STL [R1+0x14dc], R14 ;  /* 0x0014dc0e01007387 */ /* 0x000fe20000100800 */
[----:B------:R-:W-:-:S03]  /*b0cf0*/  IADD3.X R12, R12, UR6, RZ, P2, !PT ;  /* 0x000000060c0c7c10 */ /* 0x000fc600097fe4ff */
[----:B------:R1:W-:Y:S04]  /*b0d00*/  STL [R1+0x1520], R7 ;  /* 0x0015200701007387 */ /* 0x0003e80000100800 */
        /* <DEDUP_REMOVED lines=9> */
[----:B------:R1:W-:Y:S04]  /*b0da0*/  LDGSTS.E [R0+0x18a00], [R2.64], P0 ;  /* 0x18a0000002007fae */ /* 0x0003e80008121848 */
[----:B------:R-:W3:Y:S01]  /*b0db0*/  LDL.LU R12, [R1+0x1720] ;  /* 0x00172000010c7983 */ /* 0x000ee20000300800 */
[----:B----4-:R-:W-:-:S05]  /*b0dc0*/  IADD3 R13, P1, R13, UR7, RZ ;  /* 0x000000070d0d7c10 */ /* 0x010fca000ff3e0ff */
[----:B-1----:R-:W-:Y:S01]  /*b0dd0*/  IMAD.MOV.U32 R2, RZ, RZ, R13 ;  /* 0x000000ffff027224 */ /* 0x002fe200078e000d */
[----:B--2---:R-:W-:Y:S02]  /*b0de0*/  IADD3 R8, P2, R8, UR7, RZ ;  /* 0x0000000708087c10 */ /* 0x004fe4000ff5e0ff */
[----:B---3--:R-:W-:Y:S01]  /*b0df0*/  IADD3.X R15, R15, UR6, RZ, P1, !PT ;  /* 0x000000060f0f7c10 */ /* 0x008fe20008ffe4ff */
[----:B------:R-:W-:Y:S01]  /*b0e00*/  STL [R1+0x1560], R13 ;  /* 0x0015600d01007387 */ /* 0x000fe20000100800 */
[----:B------:R-:W-:-:S03]  /*b0e10*/  IADD3.X R10, R10, UR6, RZ, P2, !PT ;  /* 0x000000060a0a7c10 */ /* 0x000fc600097fe4ff */
[----:B------:R-:W-:Y:S01]  /*b0e20*/  IMAD.MOV.U32 R3, RZ, RZ, R15 ;  /* 0x000000ffff037224 */ /* 0x000fe200078e000f */
[----:B------:R1:W-:Y:S04]  /*b0e30*/  STL [R1+0x155c], R15 ;  /* 0x00155c0f01007387 */ /* 0x0003e80000100800 */
[----:B------:R-:W-:Y:S04]  /*b0e40*/  STL [R1+0x15a0], R8 ;  /* 0x0015a00801007387 */ /* 0x000fe80000100800 */
[----:B------:R2:W-:Y:S04]  /*b0e50*/  LDGSTS.E [R0+0x19a00], [R2.64], P0 ;  /* 0x19a0000002007fae */ /* 0x0005e80008121848 */
[----:B-1----:R-:W3:Y:S04]  /*b0e60*/  LDL.LU R15, [R1+0x16dc] ;  /* 0x0016dc00010f7983 */ /* 0x002ee80000300800 */
[----:B------:R1:W-:Y:S01]  /*b0e70*/  STL [R1+0x159c], R10 ;  /* 0x00159c0a01007387 */ /* 0x0003e20000100800 */
[----:B--2---:R-:W-:Y:S01]  /*b0e80*/  MOV R2, R8 ;  /* 0x0000000800027202 */ /* 0x004fe20000000f00 */
[----:B------:R-:W-:-:S02]  /*b0e90*/  IMAD.MOV.U32 R3, RZ, RZ, R10 ;  /* 0x000000ffff037224 */ /* 0x000fc400078e000a */
[----:B------:R-:W2:Y:S04]  /*b0ea0*/  LDL.LU R13, [R1+0x171c] ;  /* 0x00171c00010d7983 */ /* 0x000ea80000300800 */
[----:B-1----:R-:W4:Y:S01]  /*b0eb0*/  LDL.LU R10, [R1+0x1760] ;  /* 0x00176000010a7983 */ /* 0x002f220000300800 */
[----:B------:R-:W-:-:S03]  /*b0ec0*/  IADD3 R9, P1, R9, UR7, RZ ;  /* 0x0000000709097c10 */ /* 0x000fc6000ff3e0ff */
[----:B------:R-:W4:Y:S01]  /*b0ed0*/  LDL.LU R8, [R1+0x17a0] ;  /* 0x0017a00001087983 */ /* 0x000f220000300800 */
[----:B------:R-:W-:-:S03]  /*b0ee0*/  IADD3 R4, P2, R4, UR7, RZ ;  /* 0x0000000704047c10 */ /* 0x000fc6000ff5e0ff */
[----:B------:R-:W-:Y:S04]  /*b0ef0*/  STL [R1+0x15e0], R9 ;  /* 0x0015e00901007387 */ /* 0x000fe80000100800 */
[----:B------:R1:W-:Y:S01]  /*b0f00*/  LDGSTS.E [R0+0x1aa00], [R2.64], P0 ;  /* 0x1aa0000002007fae */ /* 0x0003e20008121848 */
[----:B------:R-:W-:Y:S02]  /*b0f10*/  IADD3.X R11, R11, UR6, RZ, P1, !PT ;  /* 0x000000060b0b7c10 */ /* 0x000fe40008ffe4ff */
[----:B------:R-:W-:-:S03]  /*b0f20*/  IADD3.X R6, R6, UR6, RZ, P2, !PT ;  /* 0x0000000606067c10 */ /* 0x000fc600097fe4ff */
[----:B------:R1:W-:Y:S04]  /*b0f30*/  STL [R1+0x15dc], R11 ;  /* 0x0015dc0b01007387 */ /* 0x0003e80000100800 */
[----:B------:R-:W-:Y:S01]  /*b0f40*/  STL [R1+0x1620], R4 ;  /* 0x0016200401007387 */ /* 0x000fe20000100800 */
[----:B-1----:R-:W-:-:S03]  /*b0f50*/  IMAD.MOV.U32 R3, RZ, RZ, R11 ;  /* 0x000000ffff037224 */ /* 0x002fc600078e000b */
[----:B------:R-:W4:Y:S01]  /*b0f60*/  LDL.LU R11, [R1+0x175c] ;  /* 0x00175c00010b7983 */ /* 0x000f220000300800 */
[----:B------:R-:W-:-:S03]  /*b0f70*/  IMAD.MOV.U32 R2, RZ, RZ, R9 ;  /* 0x000000ffff027224 */ /* 0x000fc600078e0009 */
[----:B------:R1:W-:Y:S04]  /*b0f80*/  STL [R1+0x161c], R6 ;  /* 0x00161c0601007387 */ /* 0x0003e80000100800 */
[----:B------:R-:W4:Y:S04]  /*b0f90*/  LDL.LU R9, [R1+0x179c] ;  /* 0x00179c0001097983 */ /* 0x000f280000300800 */
[----:B------:R1:W-:Y:S01]  /*b0fa0*/  LDGSTS.E [R0+0x1ba00], [R2.64], P0 ;  /* 0x1ba0000002007fae */ /* 0x0003e20008121848 */
[----:B------:R-:W-:Y:S01]  /*b0fb0*/  IADD3 R5, P1, R5, UR7, RZ ;  /* 0x0000000705057c10 */ /* 0x000fe2000ff3e0ff */
[----:B-1----:R-:W-:-:S02]  /*b0fc0*/  IMAD.MOV.U32 R2, RZ, RZ, R4 ;  /* 0x000000ffff027224 */ /* 0x002fc400078e0004 */
[----:B------:R-:W-:Y:S02]  /*b0fd0*/  IMAD.MOV.U32 R3, RZ, RZ, R6 ;  /* 0x000000ffff037224 */ /* 0x000fe400078e0006 */
[----:B------:R-:W4:Y:S04]  /*b0fe0*/  LDL.LU R6, [R1+0x17e0] ;  /* 0x0017e00001067983 */ /* 0x000f280000300800 */
[----:B------:R-:W4:Y:S01]  /*b0ff0*/  LDL.LU R4, [R1+0x1820] ;  /* 0x0018200001047983 */ /* 0x000f220000300800 */
        /* <DEDUP_REMOVED lines=9> */
[----:B------:R-:W4:Y:S04]  /*b1090*/  LDL.LU R7, [R1+0x17dc] ;  /* 0x0017dc0001077983 */ /* 0x000f280000300800 */
[----:B------:R1:W-:Y:S04]  /*b10a0*/  STL [R1+0x169c], R17 ;  /* 0x00169c1101007387 */ /* 0x0003e80000100800 */
        /* <DEDUP_REMOVED lines=10> */
[----:B------:R-:W-:Y:S01]  /*b1150*/  STL [R1+0x16dc], R15 ;  /* 0x0016dc0f01007387 */ /* 0x000fe20000100800 */
[----:B--2---:R-:W-:-:S03]  /*b1160*/  IADD3.X R13, R13, UR6, RZ, P2, !PT ;  /* 0x000000060d0d7c10 */ /* 0x004fc600097fe4ff */
[----:B------:R1:W-:Y:S01]  /*b1170*/  STL [R1+0x1720], R12 ;  /* 0x0017200c01007387 */ /* 0x0003e20000100800 */
[----:B----4-:R-:W-:-:S03]  /*b1180*/  IADD3 R10, P1, R10, UR7, RZ ;  /* 0x000000070a0a7c10 */ /* 0x010fc6000ff3e0ff */
[----:B------:R2:W-:Y:S01]  /*b1190*/  STL [R1+0x171c], R13 ;  /* 0x00171c0d01007387 */ /* 0x0005e20000100800 */
[----:B------:R-:W-:-:S03]  /*b11a0*/  IADD3 R8, P2, R8, UR7, RZ ;  /* 0x0000000708087c10 */ /* 0x000fc6000ff5e0ff */
[----:B------:R-:W3:Y:S01]  /*b11b0*/  LDL.LU R19, [R1+0x185c] ;  /* 0x00185c0001137983 */ /* 0x000ee20000300800 */
[----:B------:R-:W-:-:S03]  /*b11c0*/  IMAD.MOV.U32 R3, RZ, RZ, R15 ;  /* 0x000000ffff037224 */ /* 0x000fc600078e000f */
[----:B------:R-:W4:Y:S04]  /*b11d0*/  LDL.LU R18, [R1+0x1860] ;  /* 0x0018600001127983 */ /* 0x000f280000300800 */
[----:B------:R-:W3:Y:S04]  /*b11e0*/  LDL.LU R17, [R1+0x189c] ;  /* 0x00189c0001117983 */ /* 0x000ee80000300800 */
[----:B------:R-:W3:Y:S04]  /*b11f0*/  LDL.LU R16, [R1+0x18a0] ;  /* 0x0018a00001107983 */ /* 0x000ee80000300800 */
[----:B------:R1:W-:Y:S04]  /*b1200*/  STL [R1+0x1760], R10 ;  /* 0x0017600a01007387 */ /* 0x0003e80000100800 */
[----:B------:R1:W-:Y:S01]  /*b1210*/  LDGSTS.E [R0+0x1fa00], [R2.64], P0 ;  /* 0x1fa0000002007fae */ /* 0x0003e20008121848 */
[----:B------:R-:W-:-:S05]  /*b1220*/  IADD3.X R11, R11, UR6, RZ, P1, !PT ;  /* 0x000000060b0b7c10 */ /* 0x000fca0008ffe4ff */
[----:B------:R-:W-:Y:S01]  /*b1230*/  STL [R1+0x175c], R11 ;  /* 0x00175c0b01007387 */ /* 0x000fe20000100800 */
[----:B------:R-:W-:-:S03]  /*b1240*/  IADD3.X R9, R9, UR6, RZ, P2, !PT ;  /* 0x0000000609097c10 */ /* 0x000fc600097fe4ff */
[----:B------:R2:W-:Y:S01]  /*b1250*/  STL [R1+0x17a0], R8 ;  /* 0x0017a00801007387 */ /* 0x0005e20000100800 */
[----:B-1----:R-:W-:-:S03]  /*b1260*/  IMAD.MOV.U32 R2, RZ, RZ, R12 ;  /* 0x000000ffff027224 */ /* 0x002fc600078e000c */
[----:B------:R-:W3:Y:S01]  /*b1270*/  LDL.LU R14, [R1+0x18e0] ;  /* 0x0018e000010e7983 */ /* 0x000ee20000300800 */
[----:B------:R-:W-:-:S03]  /*b1280*/  IMAD.MOV.U32 R3, RZ, RZ, R13 ;  /* 0x000000ffff037224 */ /* 0x000fc600078e000d */
[----:B------:R1:W-:Y:S04]  /*b1290*/  STL [R1+0x179c], R9 ;  /* 0x00179c0901007387 */ /* 0x0003e80000100800 */
[----:B------:R-:W3:Y:S04]  /*b12a0*/  LDL.LU R12, [R1+0x1920] ;  /* 0x00192000010c7983 */ /* 0x000ee80000300800 */
[----:B------:R-:W3:Y:S01]  /*b12b0*/  LDL.LU R15, [R1+0x18dc] ;  /* 0x0018dc00010f7983 */ /* 0x000ee20000300800 */
[----:B------:R-:W-:-:S03]  /*b12c0*/  IADD3 R6, P1, R6, UR7, RZ ;  /* 0x0000000706067c10 */ /* 0x000fc6000ff3e0ff */
[----:B------:R1:W-:Y:S01]  /*b12d0*/  LDGSTS.E [R0+0x20a00], [R2.64], P0 ;  /* 0x20a0000002007fae */ /* 0x0003e20008121848 */
[----:B------:R-:W-:-:S03]  /*b12e0*/  IADD3 R4, P2, R4, UR7, RZ ;  /* 0x0000000704047c10 */ /* 0x000fc6000ff5e0ff */
[----:B--2---:R-:W3:Y:S01]  /*b12f0*/  LDL.LU R13, [R1+0x191c] ;  /* 0x00191c00010d7983 */ /* 0x004ee20000300800 */
[----:B-1----:R-:W-:Y:S02]  /*b1300*/  IMAD.MOV.U32 R2, RZ, RZ, R10 ;  /* 0x000000ffff027224 */ /* 0x002fe400078e000a */
[----:B------:R-:W-:Y:S01]  /*b1310*/  IMAD.MOV.U32 R3, RZ, RZ, R11 ;  /* 0x000000ffff037224 */ /* 0x000fe200078e000b */
[----:B------:R-:W-:Y:S04]  /*b1320*/  STL [R1+0x17e0], R6 ;  /* 0x0017e00601007387 */ /* 0x000fe80000100800 */
[----:B------:R1:W-:Y:S01]  /*b1330*/  LDGSTS.E [R0+0x21a00], [R2.64], P0 ;  /* 0x21a0000002007fae */ /* 0x0003e20008121848 */
[----:B------:R-:W-:Y:S01]  /*b1340*/  IADD3.X R7, R7, UR6, RZ, P1, !PT ;  /* 0x0000000607077c10 */ /* 0x000fe20008ffe4ff */
[----:B-1----:R-:W-:-:S02]  /*b1350*/  IMAD.MOV.U32 R2, RZ, RZ, R8 ;  /* 0x000000ffff027224 */ /* 0x002fc400078e0008 */
[----:B------:R-:W-:Y:S02]  /*b1360*/  IMAD.MOV.U32 R3, RZ, RZ, R9 ;  /* 0x000000ffff037224 */ /* 0x000fe400078e0009 */
[----:B------:R1:W-:Y:S01]  /*b1370*/  STL [R1+0x17dc], R7 ;  /* 0x0017dc0701007387 */ /* 0x0003e20000100800 */
[----:B------:R-:W-:-:S03]  /*b1380*/  IADD3.X R5, R5, UR6, RZ, P2, !PT ;  /* 0x0000000605057c10 */ /* 0x000fc600097fe4ff */
[----:B------:R-:W-:Y:S04]  /*b1390*/  STL [R1+0x1820], R4 ;  /* 0x0018200401007387 */ /* 0x000fe80000100800 */
[----:B------:R-:W3:Y:S04]  /*b13a0*/  LDL.LU R10, [R1+0x1960] ;  /* 0x00196000010a7983 */ /* 0x000ee80000300800 */
[----:B------:R1:W-:Y:S04]  /*b13b0*/  STL [R1+0x181c], R5 ;  /* 0x00181c0501007387 */ /* 0x0003e80000100800 */
[----:B------:R1:W-:Y:S04]  /*b13c0*/  LDGSTS.E [R0+0x22a00], [R2.64], P0 ;  /* 0x22a0000002007fae */ /* 0x0003e80008121848 */
[----:B------:R-:W3:Y:S04]  /*b13d0*/  LDL.LU R8, [R1+0x19e0] ;  /* 0x0019e00001087983 */ /* 0x000ee80000300800 */
[----:B------:R-:W3:Y:S01]  /*b13e0*/  LDL.LU R11, [R1+0x195c] ;  /* 0x00195c00010b7983 */ /* 0x000ee20000300800 */
[----:B-1----:R-:W-:-:S03]  /*b13f0*/  IMAD.MOV.U32 R2, RZ, RZ, R6 ;  /* 0x000000ffff027224 */ /* 0x002fc600078e0006 */
[----:B------:R-:W3:Y:S01]  /*b1400*/  LDL.LU R9, [R1+0x19dc] ;  /* 0x0019dc0001097983 */ /* 0x000ee20000300800 */
[----:B------:R-:W-:-:S03]  /*b1410*/  IMAD.MOV.U32 R3, RZ, RZ, R7 ;  /* 0x000000ffff037224 */ /* 0x000fc600078e0007 */
        /* <DEDUP_REMOVED lines=9> */
[----:B---3--:R-:W-:Y:S02]  /*b14b0*/  IADD3.X R19, R19, UR6, RZ, P1, !PT ;  /* 0x0000000613137c10 */ /* 0x008fe40008ffe4ff */
[----:B------:R-:W-:Y:S01]  /*b14c0*/  IADD3 R16, P2, R16, UR7, RZ ;  /* 0x0000000710107c10 */ /* 0x000fe2000ff5e0ff */
[----:B------:R-:W-:Y:S03]  /*b14d0*/  STL [R1+0x1860], R18 ;  /* 0x0018601201007387 */ /* 0x000fe60000100800 */
[----:B------:R-:W-:Y:S01]  /*b14e0*/  IADD3.X R17, R17, UR6, RZ, P2, !PT ;  /* 0x0000000611117c10 */ /* 0x000fe200097fe4ff */
[----:B------:R3:W-:Y:S04]  /*b14f0*/  STL [R1+0x185c], R19 ;  /* 0x00185c1301007387 */ /* 0x0007e80000100800 */
[----:B------:R-:W-:Y:S04]  /*b1500*/  STL [R1+0x18a0], R16 ;  /* 0x0018a01001007387 */ /* 0x000fe80000100800 */
[----:B------:R4:W-:Y:S01]  /*b1510*/  STL [R1+0x189c], R17 ;  /* 0x00189c1101007387 */ /* 0x0009e20000100800 */
[----:B-1----:R-:W-:-:S03]  /*b1520*/  IMAD.MOV.U32 R2, RZ, RZ, R18 ;  /* 0x000000ffff027224 */ /* 0x002fc600078e0012 */
[----:B------:R-:W2:Y:S01]  /*b1530*/  LDL.LU.64 R178, [R1+0xbe0] ;  /* 0x000be00001b27983 */ /* 0x000ea20000300a00 */
[----:B------:R-:W-:Y:S01]  /*b1540*/  IADD3 R14, P1, R14, UR7, RZ ;  /* 0x000000070e0e7c10 */ /* 0x000fe2000ff3e0ff */
[----:B------:R-:W-:-:S04]  /*b1550*/  IMAD.MOV.U32 R3, RZ, RZ, R19 ;  /* 0x000000ffff037224 */ /* 0x000fc800078e0013 */
[----:B------:R-:W-:Y:S01]  /*b1560*/  STL [R1+0x18e0], R14 ;  /* 0x0018e00e01007387 */ /* 0x000fe20000100800 */
[----:B------:R-:W-:-:S03]  /*b1570*/  IADD3 R12, P2, R12, UR7, RZ ;  /* 0x000000070c0c7c10 */ /* 0x000fc6000ff5e0ff */
[----:B------:R1:W-:Y:S01]  /*b1580*/  LDGSTS.E [R0+0x25a00], [R2.64], P0 ;  /* 0x25a0000002007fae */ /* 0x0003e20008121848 */
[----:B------:R-:W-:-:S05]  /*b1590*/  IADD3.X R15, R15, UR6, RZ, P1, !PT ;  /* 0x000000060f0f7c10 */ /* 0x000fca0008ffe4ff */
[----:B------:R3:W-:Y:S02]  /*b15a0*/  STL [R1+0x18dc], R15 ;  /* 0x0018dc0f01007387 */ /* 0x0007e40000100800 */
[----:B---3--:R-:W-:Y:S02]  /*b15b0*/  IADD3.X R13, R13, UR6, RZ, P2, !PT ;  /* 0x000000060d0d7c10 */ /* 0x008fe400097fe4ff */
[----:B------:R-:W-:Y:S04]  /*b15c0*/  STL [R1+0x1920], R12 ;  /* 0x0019200c01007387 */ /* 0x000fe80000100800 */
[----:B------:R-:W3:Y:S01]  /*b15d0*/  LDL.LU.64 R176, [R1+0xbc8] ;  /* 0x000bc80001b07983 */ /* 0x000ee20000300a00 */
[----:B-1----:R-:W-:Y:S02]  /*b15e0*/  IMAD.MOV.U32 R2, RZ, RZ, R16 ;  /* 0x000000ffff027224 */ /* 0x002fe400078e0010 */
[----:B------:R-:W-:Y:S01]  /*b15f0*/  IMAD.MOV.U32 R3, RZ, RZ, R17 ;  /* 0x000000ffff037224 */ /* 0x000fe200078e0011 */
[----:B------:R1:W-:Y:S04]  /*b1600*/  STL [R1+0x191c], R13 ;  /* 0x00191c0d01007387 */ /* 0x0003e80000100800 */
[----:B------:R-:W3:Y:S04]  /*b1610*/  LDL.LU.64 R18, [R1+0xbb0] ;  /* 0x000bb00001127983 */ /* 0x000ee80000300a00 */
[----:B------:R1:W-:Y:S04]  /*b1620*/  LDGSTS.E [R0+0x26a00], [R2.64], P0 ;  /* 0x26a0000002007fae */ /* 0x0003e80008121848 */
[----:B----4-:R-:W4:Y:S01]  /*b1630*/  LDL.LU.64 R16, [R1+0xb98] ;  /* 0x000b980001107983 */ /* 0x010f220000300a00 */
[----:B-1----:R-:W-:-:S02]  /*b1640*/  IMAD.MOV.U32 R2, RZ, RZ, R14 ;  /* 0x000000ffff027224 */ /* 0x002fc400078e000e */
[----:B------:R-:W-:Y:S02]  /*b1650*/  IMAD.MOV.U32 R3, RZ, RZ, R15 ;  /* 0x000000ffff037224 */ /* 0x000fe400078e000f */
[----:B------:R-:W4:Y:S04]  /*b1660*/  LDL.LU.64 R14, [R1+0xb80] ;  /* 0x000b8000010e7983 */ /* 0x000f280000300a00 */
[----:B------:R1:W-:Y:S01]  /*b1670*/  LDGSTS.E [R0+0x27a00], [R2.64], P0 ;  /* 0x27a0000002007fae */ /* 0x0003e20008121848 */
[----:B------:R-:W-:-:S05]  /*b1680*/  IADD3 R10, P1, R10, UR7, RZ ;  /* 0x000000070a0a7c10 */ /* 0x000fca000ff3e0ff */
[----:B------:R-:W-:Y:S01]  /*b1690*/  STL [R1+0x1960], R10 ;  /* 0x0019600a01007387 */ /* 0x000fe20000100800 */
[----:B------:R-:W-:Y:S02]  /*b16a0*/  IADD3 R8, P2, R8, UR7, RZ ;  /* 0x0000000708087c10 */ /* 0x000fe4000ff5e0ff */
[----:B------:R-:W-:Y:S01]  /*b16b0*/  IADD3.X R11, R11, UR6, RZ, P1, !PT ;  /* 0x000000060b0b7c10 */ /* 0x000fe20008ffe4ff */
[----:B-1----:R-:W-:Y:S02]  /*b16c0*/  IMAD.MOV.U32 R2, RZ, RZ, R12 ;  /* 0x000000ffff027224 */ /* 0x002fe400078e000c */
[----:B------:R-:W-:Y:S01]  /*b16d0*/  IMAD.MOV.U32 R3, RZ, RZ, R13 ;  /* 0x000000ffff037224 */ /* 0x000fe200078e000d */
[----:B------:R-:W-:Y:S01]  /*b16e0*/  IADD3.X R9, R9, UR6, RZ, P2, !PT ;  /* 0x0000000609097c10 */ /* 0x000fe200097fe4ff */
[----:B------:R1:W-:Y:S01]  /*b16f0*/  STL [R1+0x195c], R11 ;  /* 0x00195c0b01007387 */ /* 0x0003e20000100800 */
[----:B------:R-:W-:-:S03]  /*b1700*/  IADD3 R6, P1, R6, UR7, RZ ;  /* 0x0000000706067c10 */ /* 0x000fc6000ff3e0ff */
[----:B------:R-:W-:Y:S01]  /*b1710*/  STL [R1+0x19e0], R8 ;  /* 0x0019e00801007387 */ /* 0x000fe20000100800 */
[----:B------:R-:W-:-:S03]  /*b1720*/  IADD3.X R7, R7, UR6, RZ, P1, !PT ;  /* 0x0000000607077c10 */ /* 0x000fc60008ffe4ff */
[----:B------:R1:W-:Y:S04]  /*b1730*/  STL [R1+0x19dc], R9 ;  /* 0x0019dc0901007387 */ /* 0x0003e80000100800 */
[----:B------:R-:W4:Y:S04]  /*b1740*/  LDL.LU.64 R12, [R1+0xb78] ;  /* 0x000b7800010c7983 */ /* 0x000f280000300a00 */
[----:B------:R1:W-:Y:S04]  /*b1750*/  LDGSTS.E [R0+0x28a00], [R2.64], P0 ;  /* 0x28a0000002007fae */ /* 0x0003e80008121848 */
[----:B------:R-:W-:Y:S01]  /*b1760*/  STL [R1+0x1a08], R6 ;  /* 0x001a080601007387 */ /* 0x000fe20000100800 */
[----:B------:R-:W-:-:S03]  /*b1770*/  IADD3 R4, P2, R4, UR7, RZ ;  /* 0x0000000704047c10 */ /* 0x000fc6000ff5e0ff */
[----:B------:R1:W-:Y:S02]  /*b1780*/  STL [R1+0x1a04], R7 ;  /* 0x001a040701007387 */ /* 0x0003e40000100800 */
[----:B-1----:R-:W-:Y:S02]  /*b1790*/  IMAD.MOV.U32 R2, RZ, RZ, R10 ;  /* 0x000000ffff027224 */ /* 0x002fe400078e000a */
[----:B------:R-:W-:Y:S01]  /*b17a0*/  IMAD.MOV.U32 R3, RZ, RZ, R11 ;  /* 0x000000ffff037224 */ /* 0x000fe200078e000b */
[----:B------:R-:W-:Y:S01]  /*b17b0*/  IADD3.X R5, R5, UR6, RZ, P2, !PT ;  /* 0x0000000605057c10 */ /* 0x000fe200097fe4ff */
[----:B------:R-:W-:Y:S04]  /*b17c0*/  STL [R1+0x1a20], R4 ;  /* 0x001a200401007387 */ /* 0x000fe80000100800 */
[----:B------:R-:W4:Y:S04]  /*b17d0*/  LDL.LU.64 R10, [R1+0xb70] ;  /* 0x000b7000010a7983 */ /* 0x000f280000300a00 */
[----:B------:R1:W-:Y:S04]  /*b17e0*/  LDGSTS.E [R0+0x29a00], [R2.64], P0 ;  /* 0x29a0000002007fae */ /* 0x0003e80008121848 */
[----:B------:R1:W-:Y:S02]  /*b17f0*/  STL [R1+0x1a1c], R5 ;  /* 0x001a1c0501007387 */ /* 0x0003e40000100800 */
[----:B-1----:R-:W-:-:S02]  /*b1800*/  IMAD.MOV.U32 R2, RZ, RZ, R8 ;  /* 0x000000ffff027224 */ /* 0x002fc400078e0008 */
[----:B------:R-:W-:Y:S02]  /*b1810*/  IMAD.MOV.U32 R3, RZ, RZ, R9 ;  /* 0x000000ffff037224 */ /* 0x000fe400078e0009 */
[----:B------:R-:W4:Y:S04]  /*b1820*/  LDL.LU.64 R8, [R1+0xb68] ;  /* 0x000b680001087983 */ /* 0x000f280000300a00 */
[----:B------:R1:W-:Y:S02]  /*b1830*/  LDGSTS.E [R0+0x2aa00], [R2.64], P0 ;  /* 0x2aa0000002007fae */ /* 0x0003e40008121848 */
[----:B-1----:R-:W-:Y:S02]  /*b1840*/  IMAD.MOV.U32 R2, RZ, RZ, R6 ;  /* 0x000000ffff027224 */ /* 0x002fe400078e0006 */
[----:B------:R-:W-:-:S02]  /*b1850*/  IMAD.MOV.U32 R3, RZ, RZ, R7 ;  /* 0x000000ffff037224 */ /* 0x000fc400078e0007 */
[----:B------:R-:W4:Y:S04]  /*b1860*/  LDL.LU.64 R6, [R1+0xb60] ;  /* 0x000b600001067983 */ /* 0x000f280000300a00 */
[----:B------:R1:W-:Y:S02]  /*b1870*/  LDGSTS.E [R0+0x2ba00], [R2.64], P0 ;  /* 0x2ba0000002007fae */ /* 0x0003e40008121848 */
[----:B-1----:R-:W-:Y:S02]  /*b1880*/  IMAD.MOV.U32 R2, RZ, RZ, R4 ;  /* 0x000000ffff027224 */ /* 0x002fe400078e0004 */
[----:B------:R-:W-:Y:S02]  /*b1890*/  IMAD.MOV.U32 R3, RZ, RZ, R5 ;  /* 0x000000ffff037224 */ /* 0x000fe400078e0005 */
[----:B------:R-:W4:Y:S04]  /*b18a0*/  LDL.LU.64 R4, [R1+0xb58] ;  /* 0x000b580001047983 */ /* 0x000f280000300a00 */
[----:B------:R1:W-:Y:S04]  /*b18b0*/  LDGSTS.E [R0+0x2ca00], [R2.64], P0 ;  /* 0x2ca0000002007fae */ /* 0x0003e80008121848 */
[----:B------:R-:W4:Y:S01]  /*b18c0*/  LDL.LU.64 R196, [R1+0xb50] ;  /* 0x000b500001c47983 */ /* 0x000f220000300a00 */
[----:B--2---:R-:W-:-:S04]  /*b18d0*/  IADD3 R182, P1, R178, UR7, RZ ;  /* 0x00000007b2b67c10 */ /* 0x004fc8000ff3e0ff */
[----:B------:R-:W-:Y:S02]  /*b18e0*/  IADD3.X R183, R179, UR6, RZ, P1, !PT ;  /* 0x00000006b3b77c10 */ /* 0x000fe40008ffe4ff */
[----:B---3--:R-:W-:-:S04]  /*b18f0*/  IADD3 R181, P1, R176, UR7, RZ ;  /* 0x00000007b0b57c10 */ /* 0x008fc8000ff3e0ff */
[----:B-1----:R-:W-:Y:S02]  /*b1900*/  IADD3.X R2, R177, UR6, RZ, P1, !PT ;  /* 0x00000006b1027c10 */ /* 0x002fe40008ffe4ff */
[----:B------:R-:W-:-:S04]  /*b1910*/  IADD3 R180, P1, R18, UR7, RZ ;  /* 0x0000000712b47c10 */ /* 0x000fc8000ff3e0ff */
[----:B------:R-:W-:Y:S02]  /*b1920*/  IADD3.X R3, R19, UR6, RZ, P1, !PT ;  /* 0x0000000613037c10 */ /* 0x000fe40008ffe4ff */
[----:B------:R-:W2:Y:S01]  /*b1930*/  LDL.LU.64 R18, [R1+0xb48] ;  /* 0x000b480001127983 */ /* 0x000ea20000300a00 */
[----:B----4-:R-:W-:-:S04]  /*b1940*/  IADD3 R179, P1, R16, UR7, RZ ;  /* 0x0000000710b37c10 */ /* 0x010fc8000ff3e0ff */
[----:B------:R-:W-:Y:S02]  /*b1950*/  IADD3.X R176, R17, UR6, RZ, P1, !PT ;  /* 0x0000000611b07c10 */ /* 0x000fe40008ffe4ff */
[----:B------:R-:W3:Y:S01]  /*b1960*/  LDL.LU.64 R16, [R1+0xb40] ;  /* 0x000b400001107983 */ /* 0x000ee20000300a00 */
        /* <DEDUP_REMOVED lines=32> */
[----:B--2---:R-:W-:-:S04]  /*b1b70*/  IADD3 R197, P1, R18, UR7, RZ ;  /* 0x0000000712c57c10 */ /* 0x004fc8000ff3e0ff */
[----:B------:R-:W-:Y:S02]  /*b1b80*/  IADD3.X R196, R19, UR6, RZ, P1, !PT ;  /* 0x0000000613c47c10 */ /* 0x000fe40008ffe4ff */
[----:B---3--:R-:W-:-:S04]  /*b1b90*/  IADD3 R199, P1, R16, UR7, RZ ;  /* 0x0000000710c77c10 */ /* 0x008fc8000ff3e0ff */
[----:B------:R-:W-:Y:S02]  /*b1ba0*/  IADD3.X R198, R17, UR6, RZ, P1, !PT ;  /* 0x0000000611c67c10 */ /* 0x000fe40008ffe4ff */
[----:B----4-:R-:W-:-:S04]  /*b1bb0*/  IADD3 R201, P1, R14, UR7, RZ ;  /* 0x000000070ec97c10 */ /* 0x010fc8000ff3e0ff */
[----:B------:R-:W-:Y:S01]  /*b1bc0*/  IADD3.X R200, R15, UR6, RZ, P1, !PT ;  /* 0x000000060fc87c10 */ /* 0x000fe20008ffe4ff */
[----:B------:R-:W-:Y:S02]  /*b1bd0*/  IMAD.MOV.U32 R18, RZ, RZ, R182 ;  /* 0x000000ffff127224 */ /* 0x000fe400078e00b6 */
[----:B------:R-:W-:Y:S01]  /*b1be0*/  IMAD.MOV.U32 R19, RZ, RZ, R183 ;  /* 0x000000ffff137224 */ /* 0x000fe200078e00b7 */
[----:B------:R-:W-:Y:S01]  /*b1bf0*/  LOP3.LUT R197, R197, R196, RZ, 0x3c, !PT ;  /* 0x000000c4c5c57212 */ /* 0x000fe200078e3cff */
[----:B------:R-:W-:Y:S02]  /*b1c00*/  IMAD.MOV.U32 R16, RZ, RZ, R180 ;  /* 0x000000ffff107224 */ /* 0x000fe400078e00b4 */
[----:B------:R-:W-:Y:S01]  /*b1c10*/  IMAD.MOV.U32 R17, RZ, RZ, R3 ;  /* 0x000000ffff117224 */ /* 0x000fe200078e0003 */
[----:B------:R-:W-:Y:S01]  /*b1c20*/  LOP3.LUT R201, R201, R200, RZ, 0x3c, !PT ;  /* 0x000000c8c9c97212 */ /* 0x000fe200078e3cff */
[----:B------:R-:W-:Y:S01]  /*b1c30*/  IMAD.MOV.U32 R180, RZ, RZ, R179 ;  /* 0x000000ffffb47224 */ /* 0x000fe200078e00b3 */
[----:B------:R1:W-:Y:S01]  /*b1c40*/  STL.64 [R1+0xbe0], R18 ;  /* 0x000be01201007387 */ /* 0x0003e20000100a00 */
[----:B------:R-:W-:-:S02]  /*b1c50*/  IMAD.MOV.U32 R182, RZ, RZ, R178 ;  /* 0x000000ffffb67224 */ /* 0x000fc400078e00b2 */
[----:B------:R-:W-:Y:S01]  /*b1c60*/  IMAD.MOV.U32 R183, RZ, RZ, R177 ;  /* 0x000000ffffb77224 */ /* 0x000fe200078e00b1 */
[----:B------:R-:W-:Y:S01]  /*b1c70*/  IADD3 R203, P1, R12, UR7, RZ ;  /* 0x000000070ccb7c10 */ /* 0x000fe2000ff3e0ff */
[----:B------:R1:W-:Y:S03]  /*b1c80*/  LDGSTS.E [R0+0x2da00], [R18.64], P0 ;  /* 0x2da0000012007fae */ /* 0x0003e60008121848 */
[----:B------:R-:W-:Y:S02]  /*b1c90*/  IADD3.X R202, R13, UR6, RZ, P1, !PT ;  /* 0x000000060dca7c10 */ /* 0x000fe40008ffe4ff */
[----:B------:R-:W-:-:S04]  /*b1ca0*/  IADD3 R205, P1, R10, UR7, RZ ;  /* 0x000000070acd7c10 */ /* 0x000fc8000ff3e0ff */
[----:B------:R-:W-:Y:S02]  /*b1cb0*/  IADD3.X R204, R11, UR6, RZ, P1, !PT ;  /* 0x000000060bcc7c10 */ /* 0x000fe40008ffe4ff */
[----:B------:R-:W-:-:S04]  /*b1cc0*/  IADD3 R207, P1, R8, UR7, RZ ;  /* 0x0000000708cf7c10 */ /* 0x000fc8000ff3e0ff */
[----:B------:R-:W-:Y:S01]  /*b1cd0*/  IADD3.X R206, R9, UR6, RZ, P1, !PT ;  /* 0x0000000609ce7c10 */ /* 0x000fe20008ffe4ff */
[----:B------:R-:W-:Y:S01]  /*b1ce0*/  IMAD.MOV.U32 R8, RZ, RZ, R185 ;  /* 0x000000ffff087224 */ /* 0x000fe200078e00b9 */
[----:B------:R-:W-:Y:S01]  /*b1cf0*/  LOP3.LUT R203, R203, R202, RZ, 0x3c, !PT ;  /* 0x000000cacbcb7212 */ /* 0x000fe200078e3cff */
[----:B------:R-:W-:Y:S01]  /*b1d00*/  IMAD.MOV.U32 R9, RZ, RZ, R184 ;  /* 0x000000ffff097224 */ /* 0x000fe200078e00b8 */
[----:B------:R-:W-:Y:S02]  /*b1d10*/  LOP3.LUT R196, R197, R196, RZ, 0x3c, !PT ;  /* 0x000000c4c5c47212 */ /* 0x000fe400078e3cff */
[----:B------:R-:W-:Y:S01]  /*b1d20*/  IADD3 R209, P1, R6, UR7, RZ ;  /* 0x0000000706d17c10 */ /* 0x000fe2000ff3e0ff */
[----:B------:R-:W-:-:S03]  /*b1d30*/  IMAD.MOV.U32 R6, RZ, RZ, R181 ;  /* 0x000000ffff067224 */ /* 0x000fc600078e00b5 */
[----:B------:R-:W-:Y:S01]  /*b1d40*/  IADD3.X R208, R7, UR6, RZ, P1, !PT ;  /* 0x0000000607d07c10 */ /* 0x000fe20008ffe4ff */
[----:B------:R-:W-:Y:S02]  /*b1d50*/  IMAD.MOV.U32 R7, RZ, RZ, R2 ;  /* 0x000000ffff077224 */ /* 0x000fe400078e0002 */
[----:B------:R-:W-:Y:S01]  /*b1d60*/  IMAD.MOV.U32 R181, RZ, RZ, R176 ;  /* 0x000000ffffb57224 */ /* 0x000fe200078e00b0 */
[----:B------:R-:W-:Y:S02]  /*b1d70*/  LOP3.LUT R205, R205, R204, RZ, 0x3c, !PT ;  /* 0x000000cccdcd7212 */ /* 0x000fe400078e3cff */
[----:B------:R2:W-:Y:S01]  /*b1d80*/  STL.64 [R1+0xbc8], R6 ;  /* 0x000bc80601007387 */ /* 0x0005e20000100a00 */
[----:B------:R-:W-:-:S03]  /*b1d90*/  LOP3.LUT R200, R201, R200, RZ, 0x3c, !PT ;  /* 0x000000c8c9c87212 */ /* 0x000fc600078e3cff */
[----:B------:R3:W-:Y:S01]  /*b1da0*/  STL.64 [R1+0xbb0], R16 ;  /* 0x000bb01001007387 */ /* 0x0007e20000100a00 */
[----:B------:R-:W-:Y:S02]  /*b1db0*/  LOP3.LUT R207, R207, R206, RZ, 0x3c, !PT ;  /* 0x000000cecfcf7212 */ /* 0x000fe400078e3cff */
[----:B------:R-:W-:Y:S01]  /*b1dc0*/  IADD3 R211, P1, R4, UR7, RZ ;  /* 0x0000000704d37c10 */ /* 0x000fe2000ff3e0ff */
[----:B------:R-:W-:Y:S01]  /*b1dd0*/  STL.64 [R1+0xb98], R180 ;  /* 0x000b98b401007387 */ /* 0x000fe20000100a00 */
[----:B------:R-:W-:Y:S01]  /*b1de0*/  IMAD.MOV.U32 R4, RZ, RZ, R195 ;  /* 0x000000ffff047224 */ /* 0x000fe200078e00c3 */
[----:B------:R-:W-:Y:S02]  /*b1df0*/  LOP3.LUT R202, R203, R202, RZ, 0x3c, !PT ;  /* 0x000000cacbca7212 */ /* 0x000fe400078e3cff */
[----:B------:R-:W-:Y:S01]  /*b1e00*/  IADD3.X R210, R5, UR6, RZ, P1, !PT ;  /* 0x0000000605d27c10 */ /* 0x000fe20008ffe4ff */
[----:B------:R-:W-:Y:S01]  /*b1e10*/  STL.64 [R1+0xb80], R182 ;  /* 0x000b80b601007387 */ /* 0x000fe20000100a00 */
[----:B------:R-:W-:Y:S01]  /*b1e20*/  IMAD.MOV.U32 R5, RZ, RZ, R194 ;  /* 0x000000ffff057224 */ /* 0x000fe200078e00c2 */
[----:B------:R-:W-:-:S02]  /*b1e30*/  LOP3.LUT R197, R197, R196, RZ, 0x3c, !PT ;  /* 0x000000c4c5c57212 */ /* 0x000fc400078e3cff */
[----:B------:R2:W-:Y:S01]  /*b1e40*/  STL.64 [R1+0xb78], R8 ;  /* 0x000b780801007387 */ /* 0x0005e20000100a00 */
[----:B------:R-:W-:Y:S01]  /*b1e50*/  LOP3.LUT R204, R205, R204, RZ, 0x3c, !PT ;  /* 0x000000cccdcc7212 */ /* 0x000fe200078e3cff */
[----:B------:R-:W-:Y:S02]  /*b1e60*/  IMAD.MOV.U32 R10, RZ, RZ, R199 ;  /* 0x000000ffff0a7224 */ /* 0x000fe400078e00c7 */
[----:B------:R-:W-:Y:S01]  /*b1e70*/  STL.64 [R1+0xb70], R186 ;  /* 0x000b70ba01007387 */ /* 0x000fe20000100a00 */
[----:B------:R-:W-:Y:S01]  /*b1e80*/  IMAD.MOV.U32 R11, RZ, RZ, R198 ;  /* 0x000000ffff0b7224 */ /* 0x000fe200078e00c6 */
[----:B------:R-:W-:Y:S02]  /*b1e90*/  LOP3.LUT R201, R201, R200, RZ, 0x3c, !PT ;  /* 0x000000c8c9c97212 */ /* 0x000fe400078e3cff */
[----:B------:R-:W-:Y:S01]  /*b1ea0*/  STL.64 [R1+0xb68], R188 ;  /* 0x000b68bc01007387 */ /* 0x000fe20000100a00 */
[----:B------:R-:W-:Y:S02]  /*b1eb0*/  LOP3.LUT R206, R207, R206, RZ, 0x3c, !PT ;  /* 0x000000cecfce7212 */ /* 0x000fe400078e3cff */
[----:B------:R-:W-:Y:S01]  /*b1ec0*/  LOP3.LUT R203, R203, R202, RZ, 0x3c, !PT ;  /* 0x000000cacbcb7212 */ /* 0x000fe200078e3cff */
[----:B------:R-:W-:Y:S01]  /*b1ed0*/  STL.64 [R1+0xb60], R190 ;  /* 0x000b60be01007387 */ /* 0x000fe20000100a00 */
[----:B------:R-:W-:-:S03]  /*b1ee0*/  LOP3.LUT R205, R205, R204, RZ, 0x3c, !PT ;  /* 0x000000cccdcd7212 */ /* 0x000fc600078e3cff */
[----:B------:R-:W-:Y:S01]  /*b1ef0*/  STL.64 [R1+0xb58], R192 ;  /* 0x000b58c001007387 */ /* 0x000fe20000100a00 */
[----:B------:R-:W-:-:S03]  /*b1f00*/  LOP3.LUT R207, R207, R206, RZ, 0x3c, !PT ;  /* 0x000000cecfcf7212 */ /* 0x000fc600078e3cff */
        /* <DEDUP_REMOVED lines=8> */
[----:B------:R-:W-:Y:S04]  /*b1f90*/  STL.64 [R1+0xb30], R202 ;  /* 0x000b30ca01007387 */ /* 0x000fe80000100a00 */
[----:B------:R-:W-:Y:S04]  /*b1fa0*/  STL.64 [R1+0xb28], R204 ;  /* 0x000b28cc01007387 */ /* 0x000fe80000100a00 */
[----:B-1----:R1:W5:Y:S04]  /*b1fb0*/  LDL.LU.64 R18, [R1+0x2a70] ;  /* 0x002a700001127983 */ /* 0x0023680000300a00 */
[----:B------:R-:W-:Y:S04]  /*b1fc0*/  STL.64 [R1+0xb20], R206 ;  /* 0x000b20ce01007387 */ /* 0x000fe80000100a00 */
[----:B------:R-:W4:Y:S04]  /*b1fd0*/  LDL.LU R2, [R1+0xf28] ;  /* 0x000f280001027983 */ /* 0x000f280000300800 */
[----:B------:R-:W-:Y:S04]  /*b1fe0*/  STL.64 [R1+0xb18], R14 ;  /* 0x000b180e01007387 */ /* 0x000fe80000100a00 */
[----:B------:R1:W-:Y:S04]  /*b1ff0*/  STL.64 [R1+0xb10], R12 ;  /* 0x000b100c01007387 */ /* 0x0003e80000100a00 */
[----:B------:R2:W-:Y:S04]  /*b2000*/  LDGSTS.E [R0+0x2ea00], [R6.64], P0 ;  /* 0x2ea0000006007fae */ /* 0x0005e80008121848 */
[----:B------:R-:W4:Y:S04]  /*b2010*/  LDL.LU R3, [R1+0xf24] ;  /* 0x000f240001037983 */ /* 0x000f280000300800 */
[----:B------:R3:W-:Y:S04]  /*b2020*/  LDGSTS.E [R0+0x2fa00], [R16.64], P0 ;  /* 0x2fa0000010007fae */ /* 0x0007e80008121848 */
[----:B--2---:R-:W2:Y:S04]  /*b2030*/  LDL.LU R6, [R1+0xf68] ;  /* 0x000f680001067983 */ /* 0x004ea80000300800 */
[----:B------:R1:W-:Y:S04]  /*b2040*/  LDGSTS.E [R0+0x30a00], [R180.64], P0 ;  /* 0x30a00000b4007fae */ /* 0x0003e80008121848 */
[----:B------:R1:W-:Y:S04]  /*b2050*/  LDGSTS.E [R0+0x31a00], [R182.64], P0 ;  /* 0x31a00000b6007fae */ /* 0x0003e80008121848 */
[----:B------:R1:W-:Y:S04]  /*b2060*/  LDGSTS.E [R0+0x32a00], [R8.64], P0 ;  /* 0x32a0000008007fae */ /* 0x0003e80008121848 */
[----:B------:R1:W-:Y:S04]  /*b2070*/  LDGSTS.E [R0+0x33a00], [R186.64], P0 ;  /* 0x33a00000ba007fae */ /* 0x0003e80008121848 */
[----:B---3--:R3:W5:Y:S04]  /*b2080*/  LDL.LU.64 R16, [R1+0x2a68] ;  /* 0x002a680001107983 */ /* 0x0087680000300a00 */
[----:B------:R2:W-:Y:S04]  /*b2090*/  LDGSTS.E [R0+0x34a00], [R188.64], P0 ;  /* 0x34a00000bc007fae */ /* 0x0005e80008121848 */
[----:B-1----:R-:W3:Y:S04]  /*b20a0*/  LDL.LU R8, [R1+0xf64] ;  /* 0x000f640001087983 */ /* 0x002ee80000300800 */
[----:B------:R1:W-:Y:S04]  /*b20b0*/  LDGSTS.E [R0+0x35a00], [R190.64], P0 ;  /* 0x35a00000be007fae */ /* 0x0003e80008121848 */
[----:B------:R1:W-:Y:S04]  /*b20c0*/  LDGSTS.E [R0+0x36a00], [R192.64], P0 ;  /* 0x36a00000c0007fae */ /* 0x0003e80008121848 */
[----:B------:R-:W3:Y:S04]  /*b20d0*/  LDL.LU R9, [R1+0xfa8] ;  /* 0x000fa80001097983 */ /* 0x000ee80000300800 */
[----:B------:R1:W-:Y:S04]  /*b20e0*/  LDGSTS.E [R0+0x37a00], [R4.64], P0 ;  /* 0x37a0000004007fae */ /* 0x0003e80008121848 */
[----:B------:R2:W-:Y:S04]  /*b20f0*/  LDGSTS.E [R0+0x38a00], [R196.64], P0 ;  /* 0x38a00000c4007fae */ /* 0x0005e80008121848 */
[----:B------:R1:W-:Y:S04]  /*b2100*/  LDGSTS.E [R0+0x39a00], [R10.64], P0 ;  /* 0x39a000000a007fae */ /* 0x0003e80008121848 */
[----:B-1----:R-:W3:Y:S04]  /*b2110*/  LDL.LU R4, [R1+0xfe8] ;  /* 0x000fe80001047983 */ /* 0x002ee80000300800 */
[----:B------:R1:W-:Y:S04]  /*b2120*/  LDGSTS.E [R0+0x3aa00], [R200.64], P0 ;  /* 0x3aa00000c8007fae */ /* 0x0003e80008121848 */
[----:B------:R-:W3:Y:S04]  /*b2130*/  LDL.LU R10, [R1+0xfa4] ;  /* 0x000fa400010a7983 */ /* 0x000ee80000300800 */
[----:B------:R-:W3:Y:S04]  /*b2140*/  LDL.LU R11, [R1+0xfe4] ;  /* 0x000fe400010b7983 */ /* 0x000ee80000300800 */
[----:B------:R1:W-:Y:S04]  /*b2150*/  LDGSTS.E [R0+0x3ba00], [R202.64], P0 ;  /* 0x3ba00000ca007fae */ /* 0x0003e80008121848 */
[----:B------:R1:W-:Y:S04]  /*b2160*/  LDGSTS.E [R0+0x3ca00], [R204.64], P0 ;  /* 0x3ca00000cc007fae */ /* 0x0003e80008121848 */
[----:B------:R1:W-:Y:S04]  /*b2170*/  LDGSTS.E [R0+0x3da00], [R206.64], P0 ;  /* 0x3da00000ce007fae */ /* 0x0003e80008121848 */
[----:B------:R1:W-:Y:S04]  /*b2180*/  LDGSTS.E [R0+0x3ea00], [R14.64], P0 ;  /* 0x3ea000000e007fae */ /* 0x0003e80008121848 */
[----:B------:R1:W-:Y:S04]  /*b2190*/  LDGSTS.E [R0+0x3fa00], [R12.64], P0 ;  /* 0x3fa000000c007fae */ /* 0x0003e80008121848 */
[----:B-1----:R-:W3:Y:S04]  /*b21a0*/  LDL.LU R13, [R1+0x1024] ;  /* 0x00102400010d7983 */ /* 0x002ee80000300800 */
[----:B------:R-:W3:Y:S04]  /*b21b0*/  LDL.LU R5, [R1+0x1028] ;  /* 0x0010280001057983 */ /* 0x000ee80000300800 */
[----:B------:R-:W3:Y:S04]  /*b21c0*/  LDL.LU R176, [R1+0x1064] ;  /* 0x0010640001b07983 */ /* 0x000ee80000300800 */
[----:B------:R-:W3:Y:S01]  /*b21d0*/  LDL.LU R15, [R1+0x1068] ;  /* 0x00106800010f7983 */ /* 0x000ee20000300800 */
[----:B------:R-:W-:-:S04]  /*b21e0*/  IMAD.U32 R183, RZ, RZ, UR5 ;  /* 0x00000005ffb77e24 */ /* 0x000fc8000f8e00ff */
[----:B------:R-:W-:Y:S01]  /*b21f0*/  IMAD R183, R183, 0x40000, R212 ;  /* 0x00040000b7b77824 */ /* 0x000fe200078e02d4 */
[----:B----4-:R-:W-:-:S05]  /*b2200*/  IADD3 R2, P1, R2, UR7, RZ ;  /* 0x0000000702027c10 */ /* 0x010fca000ff3e0ff */
[----:B------:R1:W-:Y:S01]  /*b2210*/  STL [R1+0xf28], R2 ;  /* 0x000f280201007387 */ /* 0x0003e20000100800 */
[----:B------:R-:W-:-:S05]  /*b2220*/  IADD3.X R3, R3, UR6, RZ, P1, !PT ;  /* 0x0000000603037c10 */ /* 0x000fca0008ffe4ff */
[----:B------:R1:W-:Y:S01]  /*b2230*/  LDGSTS.E [R183+0xc00], [R2.64], P0 ;  /* 0x00c0000002b77fae */ /* 0x0003e20008121848 */
[----:B--2---:R-:W-:-:S05]  /*b2240*/  IADD3 R6, P2, R6, UR7, RZ ;  /* 0x0000000706067c10 */ /* 0x004fca000ff5e0ff */
[----:B------:R-:W-:Y:S04]  /*b2250*/  STL [R1+0xf68], R6 ;  /* 0x000f680601007387 */ /* 0x000fe80000100800 */
[----:B------:R2:W-:Y:S04]  /*b2260*/  STL [R1+0xf24], R3 ;  /* 0x000f240301007387 */ /* 0x0005e80000100800 */
[----:B------:R-:W4:Y:S04]  /*b2270*/  LDL.LU R0, [R1+0x10a8] ;  /* 0x0010a80001007983 */ /* 0x000f280000300800 */
[----:B------:R-:W4:Y:S04]  /*b2280*/  LDL.LU R7, [R1+0x10e8] ;  /* 0x0010e80001077983 */ /* 0x000f280000300800 */
[----:B------:R-:W4:Y:S01]  /*b2290*/  LDL.LU R12, [R1+0x10a4] ;  /* 0x0010a400010c7983 */ /* 0x000f220000300800 */
[----:B-1----:R-:W-:-:S03]  /*b22a0*/  IMAD.MOV.U32 R2, RZ, RZ, R6 ;  /* 0x000000ffff027224 */ /* 0x002fc600078e0006 */
[----:B------:R-:W4:Y:S01]  /*b22b0*/  LDL.LU R14, [R1+0x10e4] ;  /* 0x0010e400010e7983 */ /* 0x000f220000300800 */
[----:B---3--:R-:W-:-:S05]  /*b22c0*/  IADD3.X R8, R8, UR6, RZ, P2, !PT ;  /* 0x0000000608087c10 */ /* 0x008fca00097fe4ff */
[----:B--2---:R-:W-:Y:S01]  /*b22d0*/  IMAD.MOV.U32 R3, RZ, RZ, R8 ;  /* 0x000000ffff037224 */ /* 0x004fe200078e0008 */
[----:B------:R1:W-:Y:S04]  /*b22e0*/  STL [R1+0xf64], R8 ;  /* 0x000f640801007387 */ /* 0x0003e80000100800 */
[----:B------:R-:W2:Y:S01]  /*b22f0*/  LDL.LU R6, [R1+0x1128] ;  /* 0x0011280001067983 */ /* 0x000ea20000300800 */
[----:B------:R-:W-:-:S03]  /*b2300*/  IADD3 R9, P1, R9, UR7, RZ ;  /* 0x0000000709097c10 */ /* 0x000fc6000ff3e0ff */
[----:B------:R3:W-:Y:S04]  /*b2310*/  LDGSTS.E [R183+0x1c00], [R2.64], P0 ;  /* 0x01c0000002b77fae */ /* 0x0007e80008121848 */
[----:B-1----:R-:W2:Y:S04]  /*b2320*/  LDL.LU R8, [R1+0x1168] ;  /* 0x0011680001087983 */ /* 0x002ea80000300800 */
[----:B------:R1:W-:Y:S01]  /*b2330*/  STL [R1+0xfa8], R9 ;  /* 0x000fa80901007387 */ /* 0x0003e20000100800 */
[----:B------:R-:W-:Y:S01]  /*b2340*/  IADD3 R4, P2, R4, UR7, RZ ;  /* 0x0000000704047c10 */ /* 0x000fe2000ff5e0ff */
[----:B---3--:R-:W-:Y:S01]  /*b2350*/  IMAD.MOV.U32 R2, RZ, RZ, R9 ;  /* 0x000000ffff027224 */ /* 0x008fe200078e0009 */
[----:B------:R-:W-:-:S02]  /*b2360*/  IADD3.X R10, R10, UR6, RZ, P1, !PT ;  /* 0x000000060a0a7c10 */ /* 0x000fc40008ffe4ff */
[----:B------:R-:W-:-:S03]  /*b2370*/  IADD3.X R11, R11, UR6, RZ, P2, !PT ;  /* 0x000000060b0b7c10 */ /* 0x000fc600097fe4ff */
[----:B------:R3:W-:Y:S04]  /*b2380*/  STL [R1+0xfa4], R10 ;  /* 0x000fa40a01007387 */ /* 0x0007e80000100800 */
[----:B------:R-:W-:Y:S04]  /*b2390*/  STL [R1+0xfe8], R4 ;  /* 0x000fe80401007387 */ /* 0x000fe80000100800 */
[----:B-1----:R-:W2:Y:S01]  /*b23a0*/  LDL.LU R9, [R1+0x1124] ;  /* 0x0011240001097983 */ /* 0x002ea20000300800 */
[----:B------:R-:W-:-:S03]  /*b23b0*/  IMAD.MOV.U32 R3, RZ, RZ, R10 ;  /* 0x000000ffff037224 */ /* 0x000fc600078e000a */
[----:B------:R1:W-:Y:S04]  /*b23c0*/  STL [R1+0xfe4], R11 ;  /* 0x000fe40b01007387 */ /* 0x0003e80000100800 */
[----:B---3--:R-:W3:Y:S04]  /*b23d0*/  LDL.LU R10, [R1+0x1164] ;  /* 0x00116400010a7983 */ /* 0x008ee80000300800 */
[----:B------:R1:W-:Y:S02]  /*b23e0*/  LDGSTS.E [R183+0x2c00], [R2.64], P0 ;  /* 0x02c0000002b77fae */ /* 0x0003e40008121848 */
[----:B-1----:R-:W-:Y:S01]  /*b23f0*/  IMAD.MOV.U32 R2, RZ, RZ, R4 ;  /* 0x000000ffff027224 */ /* 0x002fe200078e0004 */
[----:B------:R-:W-:Y:S01]  /*b2400*/  IADD3 R5, P1, R5, UR7, RZ ;  /* 0x0000000705057c10 */ /* 0x000fe2000ff3e0ff */
[----:B------:R-:W-:-:S02]  /*b2410*/  IMAD.MOV.U32 R3, RZ, RZ, R11 ;  /* 0x000000ffff037224 */ /* 0x000fc400078e000b */
[----:B------:R-:W3:Y:S01]  /*b2420*/  LDL.LU R11, [R1+0x11a8] ;  /* 0x0011a800010b7983 */ /* 0x000ee20000300800 */
[----:B------:R-:W-:-:S03]  /*b2430*/  IADD3.X R13, R13, UR6, RZ, P1, !PT ;  /* 0x000000060d0d7c10 */ /* 0x000fc60008ffe4ff */
[----:B------:R-:W3:Y:S01]  /*b2440*/  LDL.LU R4, [R1+0x11e8] ;  /* 0x0011e80001047983 */ /* 0x000ee20000300800 */
[----:B------:R-:W-:-:S03]  /*b2450*/  IADD3 R15, P2, R15, UR7, RZ ;  /* 0x000000070f0f7c10 */ /* 0x000fc6000ff5e0ff */
[----:B------:R1:W-:Y:S01]  /*b2460*/  LDGSTS.E [R183+0x3c00], [R2.64], P0 ;  /* 0x03c0000002b77fae */ /* 0x0003e20008121848 */
[----:B------:R-:W-:-:S03]  /*b2470*/  IADD3.X R176, R176, UR6, RZ, P2, !PT ;  /* 0x00000006b0b07c10 */ /* 0x000fc600097fe4ff */
[----:B------:R-:W-:Y:S04]  /*b2480*/  STL [R1+0x1028], R5 ;  /* 0x0010280501007387 */ /* 0x000fe80000100800 */
[----:B------:R1:W-:Y:S02]  /*b2490*/  STL [R1+0x1024], R13 ;  /* 0x0010240d01007387 */ /* 0x0003e40000100800 */
[----:B-1----:R-:W-:Y:S02]  /*b24a0*/  IMAD.MOV.U32 R2, RZ, RZ, R5 ;  /* 0x000000ffff027224 */ /* 0x002fe400078e0005 */
[----:B------:R-:W-:Y:S01]  /*b24b0*/  IMAD.MOV.U32 R3, RZ, RZ, R13 ;  /* 0x000000ffff037224 */ /* 0x000fe200078e000d */
[----:B------:R-:W-:Y:S04]  /*b24c0*/  STL [R1+0x1068], R15 ;  /* 0x0010680f01007387 */ /* 0x000fe80000100800 */
[----:B------:R-:W3:Y:S04]  /*b24d0*/  LDL.LU R13, [R1+0x11a4] ;  /* 0x0011a400010d7983 */ /* 0x000ee80000300800 */
[----:B------:R1:W-:Y:S04]  /*b24e0*/  LDGSTS.E [R183+0x4c00], [R2.64], P0 ;  /* 0x04c0000002b77fae */ /* 0x0003e80008121848 */
[----:B------:R-:W-:Y:S04]  /*b24f0*/  STL [R1+0x1064], R176 ;  /* 0x001064b001007387 */ /* 0x000fe80000100800 */
[----:B------:R-:W3:Y:S01]  /*b2500*/  LDL.LU R5, [R1+0x11e4] ;  /* 0x0011e40001057983 */ /* 0x000ee20000300800 */
[----:B-1----:R-:W-:-:S02]  /*b2510*/  IMAD.MOV.U32 R2, RZ, RZ, R15 ;  /* 0x000000ffff027224 */ /* 0x002fc400078e000f */
[----:B------:R-:W-:-:S05]  /*b2520*/  IMAD.MOV.U32 R3, RZ, RZ, R176 ;  /* 0x000000ffff037224 */ /* 0x000fca00078e00b0 */
[----:B------:R1:W-:Y:S01]  /*b2530*/  LDGSTS.E [R183+0x5c00], [R2.64], P0 ;  /* 0x05c0000002b77fae */ /* 0x0003e20008121848 */
[----:B----4-:R-:W-:Y:S02]  /*b2540*/  IADD3 R0, P1, R0, UR7, RZ ;  /* 0x0000000700007c10 */ /* 0x010fe4000ff3e0ff */
[----:B------:R-:W-:Y:S02]  /*b2550*/  IADD3 R7, P2, R7, UR7, RZ ;  /* 0x0000000707077c10 */ /* 0x000fe4000ff5e0ff */
[----:B------:R-:W-:Y:S01]  /*b2560*/  IADD3.X R12, R12, UR6, RZ, P1, !PT ;  /* 0x000000060c0c7c10 */ /* 0x000fe20008ffe4ff */
[----:B------:R-:W-:Y:S01]  /*b2570*/  STL [R1+0x10a8], R0 ;  /* 0x0010a80001007387 */ /* 0x000fe20000100800 */
[----:B-1----:R-:W-:Y:S01]  /*b2580*/  IMAD.MOV.U32 R2, RZ, RZ, R0 ;  /* 0x000000ffff027224 */ /* 0x002fe200078e0000 */
[----:B------:R-:W-:Y:S02]  /*b2590*/  IADD3.X R14, R14, UR6, RZ, P2, !PT ;  /* 0x000000060e0e7c10 */ /* 0x000fe400097fe4ff */
[----:B------:R-:W-:Y:S01]  /*b25a0*/  IMAD.MOV.U32 R3, RZ, RZ, R12 ;  /* 0x000000ffff037224 */ /* 0x000fe200078e000c */
[----:B------:R1:W-:Y:S04]  /*b25b0*/  STL [R1+0x10a4], R12 ;  /* 0x0010a40c01007387 */ /* 0x0003e80000100800 */
[----:B------:R-:W-:Y:S04]  /*b25c0*/  STL [R1+0x10e8], R7 ;  /* 0x0010e80701007387 */ /* 0x000fe80000100800 */
[----:B------:R4:W-:Y:S01]  /*b25d0*/  LDGSTS.E [R183+0x6c00], [R2.64], P0 ;  /* 0x06c0000002b77fae */ /* 0x0009e20008121848 */
[----:B--2---:R-:W-:-:S03]  /*b25e0*/  IADD3 R6, P1, R6, UR7, RZ ;  /* 0x0000000706067c10 */ /* 0x004fc6000ff3e0ff */
[----:B-1----:R-:W2:Y:S04]  /*b25f0*/  LDL.LU R12, [R1+0x1228] ;  /* 0x00122800010c7983 */ /* 0x002ea80000300800 */
[----:B------:R1:W-:Y:S04]  /*b2600*/  STL [R1+0x10e4], R14 ;  /* 0x0010e40e01007387 */ /* 0x0003e80000100800 */
[----:B------:R-:W2:Y:S01]  /*b2610*/  LDL.LU R0, [R1+0x1268] ;  /* 0x0012680001007983 */ /* 0x000ea20000300800 */
[----:B----4-:R-:W-:Y:S02]  /*b2620*/  IMAD.MOV.U32 R2, RZ, RZ, R7 ;  /* 0x000000ffff027224 */ /* 0x010fe400078e0007 */
[----:B------:R-:W-:Y:S01]  /*b2630*/  IMAD.MOV.U32 R3, RZ, RZ, R14 ;  /* 0x000000ffff037224 */ /* 0x000fe200078e000e */
[----:B------:R-:W-:Y:S01]  /*b2640*/  IADD3 R8, P2, R8, UR7, RZ ;  /* 0x0000000708087c10 */ /* 0x000fe2000ff5e0ff */
[----:B-1----:R-:W4:Y:S04]  /*b2650*/  LDL.LU R14, [R1+0x1224] ;  /* 0x00122400010e7983 */ /* 0x002f280000300800 */
[----:B------:R-:W4:Y:S04]  /*b2660*/  LDL.LU R7, [R1+0x1264] ;  /* 0x0012640001077983 */ /* 0x000f280000300800 */
[----:B------:R1:W-:Y:S04]  /*b2670*/  LDGSTS.E [R183+0x7c00], [R2.64], P0 ;  /* 0x07c0000002b77fae */ /* 0x0003e80008121848 */
[----:B------:R-:W-:Y:S01]  /*b2680*/  STL [R1+0x1128], R6 ;  /* 0x0011280601007387 */ /* 0x000fe20000100800 */
[----:B------:R-:W-:Y:S01]  /*b2690*/  IADD3.X R9, R9, UR6, RZ, P1, !PT ;  /* 0x0000000609097c10 */ /* 0x000fe20008ffe4ff */
[----:B-1----:R-:W-:-:S04]  /*b26a0*/  IMAD.MOV.U32 R2, RZ, RZ, R6 ;  /* 0x000000ffff027224 */ /* 0x002fc800078e0006 */
[----:B------:R-:W-:Y:S01]  /*b26b0*/  IMAD.MOV.U32 R3, RZ, RZ, R9 ;  /* 0x000000ffff037224 */ /* 0x000fe200078e0009 */
[----:B------:R1:W-:Y:S01]  /*b26c0*/  STL [R1+0x1124], R9 ;  /* 0x0011240901007387 */ /* 0x0003e20000100800 */
[----:B---3--:R-:W-:-:S03]  /*b26d0*/  IADD3.X R10, R10, UR6, RZ, P2, !PT ;  /* 0x000000060a0a7c10 */ /* 0x008fc600097fe4ff */
[----:B------:R-:W-:Y:S04]  /*b26e0*/  STL [R1+0x1168], R8 ;  /* 0x0011680801007387 */ /* 0x000fe80000100800 */
[----:B------:R3:W-:Y:S04]  /*b26f0*/  LDGSTS.E [R183+0x8c00], [R2.64], P0 ;  /* 0x08c0000002b77fae */ /* 0x0007e80008121848 */
[----:B-1----:R-:W4:Y:S04]  /*b2700*/  LDL.LU R9, [R1+0x12a8] ;  /* 0x0012a80001097983 */ /* 0x002f280000300800 */
[----:B------:R1:W-:Y:S04]  /*b2710*/  STL [R1+0x1164], R10 ;  /* 0x0011640a01007387 */ /* 0x0003e80000100800 */
[----:B------:R-:W4:Y:S01]  /*b2720*/  LDL.LU R6, [R1+0x12e8] ;  /* 0x0012e80001067983 */ /* 0x000f220000300800 */
        /* <DEDUP_REMOVED lines=10> */
[----:B------:R1:W-:Y:S04]  /*b27d0*/  STL [R1+0x11a4], R13 ;  /* 0x0011a40d01007387 */ /* 0x0003e80000100800 */
[----:B------:R1:W-:Y:S01]  /*b27e0*/  STL [R1+0x11e8], R4 ;  /* 0x0011e80401007387 */ /* 0x0003e20000100800 */
[----:B------:R-:W-:-:S03]  /*b27f0*/  IADD3.X R5, R5, UR6, RZ, P2, !PT ;  /* 0x0000000605057c10 */ /* 0x000fc600097fe4ff */
[----:B------:R-:W3:Y:S01]  /*b2800*/  LDL.LU R11, [R1+0x1328] ;  /* 0x00132800010b7983 */ /* 0x000ee20000300800 */
[----:B------:R-:W-:-:S03]  /*b2810*/  IMAD.MOV.U32 R3, RZ, RZ, R13 ;  /* 0x000000ffff037224 */ /* 0x000fc600078e000d */
[----:B------:R1:W-:Y:S04]  /*b2820*/  STL [R1+0x11e4], R5 ;  /* 0x0011e40501007387 */ /* 0x0003e80000100800 */
[----:B------:R-:W3:Y:S04]  /*b2830*/  LDL.LU R15, [R1+0x1368] ;  /* 0x00136800010f7983 */ /* 0x000ee80000300800 */
[----:B-1----:R-:W3:Y:S04]  /*b2840*/  LDL.LU R13, [R1+0x1324] ;  /* 0x00132400010d7983 */ /* 0x002ee80000300800 */
[----:B------:R1:W-:Y:S04]  /*b2850*/  LDGSTS.E [R183+0xac00], [R2.64], P0 ;  /* 0x0ac0000002b77fae */ /* 0x0003e80008121848 */
[----:B------:R-:W3:Y:S01]  /*b2860*/  LDL.LU R176, [R1+0x1364] ;  /* 0x0013640001b07983 */ /* 0x000ee20000300800 */
[----:B-1----:R-:W-:-:S02]  /*b2870*/  IMAD.MOV.U32 R2, RZ, RZ, R4 ;  /* 0x000000ffff027224 */ /* 0x002fc400078e0004 */
[----:B------:R-:W-:Y:S01]  /*b2880*/  IMAD.MOV.U32 R3, RZ, RZ, R5 ;  /* 0x000000ffff037224 */ /* 0x000fe200078e0005 */
[----:B------:R-:W3:Y:S04]  /*b2890*/  LDL.LU R4, [R1+0x13a8] ;  /* 0x0013a80001047983 */ /* 0x000ee80000300800 */
[----:B------:R-:W3:Y:S04]  /*b28a0*/  LDL.LU R5, [R1+0x13e8] ;  /* 0x0013e80001057983 */ /* 0x000ee80000300800 */
[----:B------:R1:W-:Y:S01]  /*b28b0*/  LDGSTS.E [R183+0xbc00], [R2.64], P0 ;  /* 0x0bc0000002b77fae */ /* 0x0003e20008121848 */
[----:B--2---:R-:W-:-:S05]  /*b28c0*/  IADD3 R12, P1, R12, UR7, RZ ;  /* 0x000000070c0c7c10 */ /* 0x004fca000ff3e0ff */
[----:B------:R2:W-:Y:S01]  /*b28d0*/  STL [R1+0x1228], R12 ;  /* 0x0012280c01007387 */ /* 0x0005e20000100800 */
[----:B------:R-:W-:Y:S02]  /*b28e0*/  IADD3 R0, P2, R0, UR7, RZ ;  /* 0x0000000700007c10 */ /* 0x000fe4000ff5e0ff */
[----:B----4-:R-:W-:Y:S01]  /*b28f0*/  IADD3.X R14, R14, UR6, RZ, P1, !PT ;  /* 0x000000060e0e7c10 */ /* 0x010fe20008ffe4ff */
[----:B-1----:R-:W-:Y:S01]  /*b2900*/  IMAD.MOV.U32 R2, RZ, RZ, R12 ;  /* 0x000000ffff027224 */ /* 0x002fe200078e000c */
[----:B------:R-:W-:-:S03]  /*b2910*/  IADD3.X R7, R7, UR6, RZ, P2, !PT ;  /* 0x0000000607077c10 */ /* 0x000fc600097fe4ff */
[----:B------:R1:W-:Y:S01]  /*b2920*/  STL [R1+0x1224], R14 ;  /* 0x0012240e01007387 */ /* 0x0003e20000100800 */
[----:B------:R-:W-:-:S03]  /*b2930*/  IMAD.MOV.U32 R3, RZ, RZ, R14 ;  /* 0x000000ffff037224 */ /* 0x000fc600078e000e */
[----:B------:R4:W-:Y:S04]  /*b2940*/  STL [R1+0x1268], R0 ;  /* 0x0012680001007387 */ /* 0x0009e80000100800 */
[----:B--2---:R-:W2:Y:S04]  /*b2950*/  LDL.LU R12, [R1+0x13a4] ;  /* 0x0013a400010c7983 */ /* 0x004ea80000300800 */
[----:B------:R4:W-:Y:S04]  /*b2960*/  STL [R1+0x1264], R7 ;  /* 0x0012640701007387 */ /* 0x0009e80000100800 */
[----:B------:R4:W-:Y:S04]  /*b2970*/  LDGSTS.E [R183+0xcc00], [R2.64], P0 ;  /* 0x0cc0000002b77fae */ /* 0x0009e80008121848 */
[----:B-1----:R-:W2:Y:S01]  /*b2980*/  LDL.LU R14, [R1+0x13e4] ;  /* 0x0013e400010e7983 */ /* 0x002ea20000300800 */
[----:B----4-:R-:W-:-:S02]  /*b2990*/  IMAD.MOV.U32 R2, RZ, RZ, R0 ;  /* 0x000000ffff027224 */ /* 0x010fc400078e0000 */
[----:B------:R-:W-:Y:S01]  /*b29a0*/  IMAD.MOV.U32 R3, RZ, RZ, R7 ;  /* 0x000000ffff037224 */ /* 0x000fe200078e0007 */
[----:B------:R-:W4:Y:S04]  /*b29b0*/  LDL.LU R0, [R1+0x1428] ;  /* 0x0014280001007983 */ /* 0x000f280000300800 */
[----:B------:R-:W4:Y:S01]  /*b29c0*/  LDL.LU R7, [R1+0x1468] ;  /* 0x0014680001077983 */ /* 0x000f220000300800 */
[----:B------:R-:W-:-:S03]  /*b29d0*/  IADD3 R9, P1, R9, UR7, RZ ;  /* 0x0000000709097c10 */ /* 0x000fc6000ff3e0ff */
[----:B------:R1:W-:Y:S01]  /*b29e0*/  LDGSTS.E [R183+0xdc00], [R2.64], P0 ;  /* 0x0dc0000002b77fae */ /* 0x0003e20008121848 */
[----:B------:R-:W-:-:S03]  /*b29f0*/  IADD3 R6, P2, R6, UR7, RZ ;  /* 0x0000000706067c10 */ /* 0x000fc6000ff5e0ff */
[----:B------:R3:W-:Y:S02]  /*b2a00*/  STL [R1+0x12a8], R9 ;  /* 0x0012a80901007387 */ /* 0x0007e40000100800 */
[----:B---3--:R-:W-:Y:S01]  /*b2a10*/  IADD3.X R10, R10, UR6, RZ, P1, !PT ;  /* 0x000000060a0a7c10 */ /* 0x008fe20008ffe4ff */
[----:B-1----:R-:W-:Y:S01]  /*b2a20*/  IMAD.MOV.U32 R2, RZ, RZ, R9 ;  /* 0x000000ffff027224 */ /* 0x002fe200078e0009 */
[----:B------:R-:W-:-:S03]  /*b2a30*/  IADD3.X R8, R8, UR6, RZ, P2, !PT ;  /* 0x0000000608087c10 */ /* 0x000fc600097fe4ff */
[----:B------:R1:W-:Y:S04]  /*b2a40*/  STL [R1+0x12a4], R10 ;  /* 0x0012a40a01007387 */ /* 0x0003e80000100800 */
[----:B------:R3:W-:Y:S04]  /*b2a50*/  STL [R1+0x12e8], R6 ;  /* 0x0012e80601007387 */ /* 0x0007e80000100800 */
[----:B------:R-:W4:Y:S01]  /*b2a60*/  LDL.LU R9, [R1+0x1424] ;  /* 0x0014240001097983 */ /* 0x000f220000300800 */
[----:B------:R-:W-:-:S03]  /*b2a70*/  IMAD.MOV.U32 R3, RZ, RZ, R10 ;  /* 0x000000ffff037224 */ /* 0x000fc600078e000a */
[----:B------:R3:W-:Y:S04]  /*b2a80*/  STL [R1+0x12e4], R8 ;  /* 0x0012e40801007387 */ /* 0x0007e80000100800 */
[----:B-1----:R-:W4:Y:S04]  /*b2a90*/  LDL.LU R10, [R1+0x1464] ;  /* 0x00146400010a7983 */ /* 0x002f280000300800 */
[----:B------:R1:W-:Y:S01]  /*b2aa0*/  LDGSTS.E [R183+0xec00], [R2.64], P0 ;  /* 0x0ec0000002b77fae */ /* 0x0003e20008121848 */
[----:B------:R-:W-:Y:S01]  /*b2ab0*/  IADD3 R11, P1, R11, UR7, RZ ;  /* 0x000000070b0b7c10 */ /* 0x000fe2000ff3e0ff */
[----:B-1----:R-:W-:-:S02]  /*b2ac0*/  IMAD.MOV.U32 R2, RZ, RZ, R6 ;  /* 0x000000ffff027224 */ /* 0x002fc400078e0006 */
[----:B------:R-:W-:Y:S01]  /*b2ad0*/  IMAD.MOV.U32 R3, RZ, RZ, R8 ;  /* 0x000000ffff037224 */ /* 0x000fe200078e0008 */
[----:B---3--:R-:W4:Y:S01]  /*b2ae0*/  LDL.LU R6, [R1+0x14a8] ;  /* 0x0014a80001067983 */ /* 0x008f220000300800 */
[----:B------:R-:W-:-:S03]  /*b2af0*/  IADD3 R15, P2, R15, UR7, RZ ;  /* 0x000000070f0f7c10 */ /* 0x000fc6000ff5e0ff */
[----:B------:R-:W4:Y:S01]  /*b2b00*/  LDL.LU R8, [R1+0x14e8] ;  /* 0x0014e80001087983 */ /* 0x000f220000300800 */
[----:B------:R-:W-:-:S03]  /*b2b10*/  IADD3.X R13, R13, UR6, RZ, P1, !PT ;  /* 0x000000060d0d7c10 */ /* 0x000fc60008ffe4ff */
[----:B------:R1:W-:Y:S04]  /*b2b20*/  LDGSTS.E [R183+0xfc00], [R2.64], P0 ;  /* 0x0fc0000002b77fae */ /* 0x0003e80008121848 */
[----:B------:R-:W-:Y:S01]  /*b2b30*/  STL [R1+0x1328], R11 ;  /* 0x0013280b01007387 */ /* 0x000fe20000100800 */
[----:B------:R-:W-:-:S03]  /*b2b40*/  IADD3.X R176, R176, UR6, RZ, P2, !PT ;  /* 0x00000006b0b07c10 */ /* 0x000fc600097fe4ff */
[----:B------:R1:W-:Y:S02]  /*b2b50*/  STL [R1+0x1324], R13 ;  /* 0x0013240d01007387 */ /* 0x0003e40000100800 */
[----:B-1----:R-:W-:Y:S02]  /*b2b60*/  IMAD.MOV.U32 R2, RZ, RZ, R11 ;  /* 0x000000ffff027224 */ /* 0x002fe400078e000b */
[----:B------:R-:W-:Y:S01]  /*b2b70*/  STL [R1+0x1368], R15 ;  /* 0x0013680f01007387 */ /* 0x000fe20000100800 */
[----:B------:R-:W-:-:S03]  /*b2b80*/  IMAD.MOV.U32 R3, RZ, RZ, R13 ;  /* 0x000000ffff037224 */ /* 0x000fc600078e000d */
[----:B------:R-:W4:Y:S01]  /*b2b90*/  LDL.LU R13, [R1+0x14a4] ;  /* 0x0014a400010d7983 */ /* 0x000f220000300800 */
[----:B------:R-:W-:-:S03]  /*b2ba0*/  IADD3 R4, P1, R4, UR7, RZ ;  /* 0x0000000704047c10 */ /* 0x000fc6000ff3e0ff */
[----:B------:R1:W-:Y:S01]  /*b2bb0*/  LDGSTS.E [R183+0x10c00], [R2.64], P0 ;  /* 0x10c0000002b77fae */ /* 0x0003e20008121848 */
[----:B------:R-:W-:-:S03]  /*b2bc0*/  IADD3 R5, P2, R5, UR7, RZ ;  /* 0x0000000705057c10 */ /* 0x000fc6000ff5e0ff */
[----:B------:R-:W-:Y:S04]  /*b2bd0*/  STL [R1+0x1364], R176 ;  /* 0x001364b001007387 */ /* 0x000fe80000100800 */
[----:B------:R-:W4:Y:S01]  /*b2be0*/  LDL.LU R11, [R1+0x14e4] ;  /* 0x0014e400010b7983 */ /* 0x000f220000300800 */
[----:B-1----:R-:W-:Y:S02]  /*b2bf0*/  IMAD.MOV.U32 R2, RZ, RZ, R15 ;  /* 0x000000ffff027224 */ /* 0x002fe400078e000f */
[----:B------:R-:W-:Y:S01]  /*b2c00*/  IMAD.MOV.U32 R3, RZ, RZ, R176 ;  /* 0x000000ffff037224 */ /* 0x000fe200078e00b0 */
[----:B------:R-:W-:Y:S04]  /*b2c10*/  STL [R1+0x13a8], R4 ;  /* 0x0013a80401007387 */ /* 0x000fe80000100800 */
[----:B------:R1:W-:Y:S02]  /*b2c20*/  LDGSTS.E [R183+0x11c00], [R2.64], P0 ;  /* 0x11c0000002b77fae */ /* 0x0003e40008121848 */
[----:B-1----:R-:W-:Y:S01]  /*b2c30*/  IMAD.MOV.U32 R2, RZ, RZ, R4 ;  /* 0x000000ffff027224 */ /* 0x002fe200078e0004 */
[----:B--2---:R-:W-:-:S05]  /*b2c40*/  IADD3.X R12, R12, UR6, RZ, P1, !PT ;  /* 0x000000060c0c7c10 */ /* 0x004fca0008ffe4ff */
[----:B------:R-:W-:Y:S01]  /*b2c50*/  IMAD.MOV.U32 R3, RZ, RZ, R12 ;  /* 0x000000ffff037224 */ /* 0x000fe200078e000c */
[----:B------:R1:W-:Y:S04]  /*b2c60*/  STL [R1+0x13a4], R12 ;  /* 0x0013a40c01007387 */ /* 0x0003e80000100800 */
[----:B------:R-:W-:Y:S01]  /*b2c70*/  STL [R1+0x13e8], R5 ;  /* 0x0013e80501007387 */ /* 0x000fe20000100800 */
[----:B------:R-:W-:-:S03]  /*b2c80*/  IADD3.X R14, R14, UR6, RZ, P2, !PT ;  /* 0x000000060e0e7c10 */ /* 0x000fc600097fe4ff */
[----:B------:R2:W-:Y:S04]  /*b2c90*/  LDGSTS.E [R183+0x12c00], [R2.64], P0 ;  /* 0x12c0000002b77fae */ /* 0x0005e80008121848 */
[----:B-1----:R-:W3:Y:S01]  /*b2ca0*/  LDL.LU R12, [R1+0x1528] ;  /* 0x00152800010c7983 */ /* 0x002ee20000300800 */
[----:B----4-:R-:W-:-:S03]  /*b2cb0*/  IADD3 R0, P1, R0, UR7, RZ ;  /* 0x0000000700007c10 */ /* 0x010fc6000ff3e0ff */
[----:B------:R1:W-:Y:S01]  /*b2cc0*/  STL [R1+0x13e4], R14 ;  /* 0x0013e40e01007387 */ /* 0x0003e20000100800 */
[----:B--2---:R-:W-:-:S03]  /*b2cd0*/  IMAD.MOV.U32 R2, RZ, RZ, R5 ;  /* 0x000000ffff027224 */ /* 0x004fc600078e0005 */
[----:B------:R-:W2:Y:S01]  /*b2ce0*/  LDL.LU R4, [R1+0x1568] ;  /* 0x0015680001047983 */ /* 0x000ea20000300800 */
[----:B------:R-:W-:Y:S01]  /*b2cf0*/  IMAD.MOV.U32 R3, RZ, RZ, R14 ;  /* 0x000000ffff037224 */ /* 0x000fe200078e000e */
[----:B------:R-:W-:Y:S02]  /*b2d00*/  IADD3 R7, P2, R7, UR7, RZ ;  /* 0x0000000707077c10 */ /* 0x000fe4000ff5e0ff */
        /* <DEDUP_REMOVED lines=22> */
[----:B------:R-:W-:Y:S01]  /*b2e70*/  IADD3.X R13, R13, UR6, RZ, P1, !PT ;  /* 0x000000060d0d7c10 */ /* 0x000fe20008ffe4ff */
[----:B-1----:R-:W-:-:S04]  /*b2e80*/  IMAD.MOV.U32 R2, RZ, RZ, R6 ;  /* 0x000000ffff027224 */ /* 0x002fc800078e0006 */
[----:B------:R-:W-:Y:S01]  /*b2e90*/  IMAD.MOV.U32 R3, RZ, RZ, R13 ;  /* 0x000000ffff037224 */ /* 0x000fe200078e000d */
[----:B------:R-:W-:Y:S04]  /*b2ea0*/  STL [R1+0x14a4], R13 ;  /* 0x0014a40d01007387 */ /* 0x000fe80000100800 */
[----:B------:R1:W-:Y:S01]  /*b2eb0*/  STL [R1+0x14e8], R8 ;  /* 0x0014e80801007387 */ /* 0x0003e20000100800 */
[----:B------:R-:W-:-:S03]  /*b2ec0*/  IADD3.X R11, R11, UR6, RZ, P2, !PT ;  /* 0x000000060b0b7c10 */ /* 0x000fc600097fe4ff */
[----:B------:R-:W4:Y:S04]  /*b2ed0*/  LDL.LU R6, [R1+0x1628] ;  /* 0x0016280001067983 */ /* 0x000f280000300800 */
[----:B------:R1:W-:Y:S04]  /*b2ee0*/  STL [R1+0x14e4], R11 ;  /* 0x0014e40b01007387 */ /* 0x0003e80000100800 */
[----:B------:R1:W-:Y:S04]  /*b2ef0*/  LDGSTS.E [R183+0x16c00], [R2.64], P0 ;  /* 0x16c0000002b77fae */ /* 0x0003e80008121848 */
[----:B------:R-:W4:Y:S01]  /*b2f00*/  LDL.LU R15, [R1+0x1668] ;  /* 0x00166800010f7983 */ /* 0x000f220000300800 */
[----:B-1----:R-:W-:-:S03]  /*b2f10*/  IMAD.MOV.U32 R2, RZ, RZ, R8 ;  /* 0x000000ffff027224 */ /* 0x002fc600078e0008 */
[----:B------:R-:W4:Y:S01]  /*b2f20*/  LDL.LU R8, [R1+0x1624] ;  /* 0x0016240001087983 */ /* 0x000f220000300800 */
[----:B------:R-:W-:-:S03]  /*b2f30*/  IMAD.MOV.U32 R3, RZ, RZ, R11 ;  /* 0x000000ffff037224 */ /* 0x000fc600078e000b */
[----:B------:R-:W4:Y:S04]  /*b2f40*/  LDL.LU R176, [R1+0x1664] ;  /* 0x0016640001b07983 */ /* 0x000f280000300800 */
[----:B------:R-:W4:Y:S04]  /*b2f50*/  LDL.LU R13, [R1+0x16a8] ;  /* 0x0016a800010d7983 */ /* 0x000f280000300800 */
[----:B------:R-:W4:Y:S04]  /*b2f60*/  LDL.LU R11, [R1+0x16e8] ;  /* 0x0016e800010b7983 */ /* 0x000f280000300800 */
[----:B------:R1:W-:Y:S01]  /*b2f70*/  LDGSTS.E [R183+0x17c00], [R2.64], P0 ;  /* 0x17c0000002b77fae */ /* 0x0003e20008121848 */
[----:B---3--:R-:W-:-:S05]  /*b2f80*/  IADD3 R12, P1, R12, UR7, RZ ;  /* 0x000000070c0c7c10 */ /* 0x008fca000ff3e0ff */
[----:B------:R-:W-:Y:S01]  /*b2f90*/  STL [R1+0x1528], R12 ;  /* 0x0015280c01007387 */ /* 0x000fe20000100800 */
[----:B--2---:R-:W-:Y:S02]  /*b2fa0*/  IADD3 R4, P2, R4, UR7, RZ ;  /* 0x0000000704047c10 */ /* 0x004fe4000ff5e0ff */
[----:B----4-:R-:W-:Y:S01]  /*b2fb0*/  IADD3.X R14, R14, UR6, RZ, P1, !PT ;  /* 0x000000060e0e7c10 */ /* 0x010fe20008ffe4ff */
[----:B-1----:R-:W-:-:S04]  /*b2fc0*/  IMAD.MOV.U32 R2, RZ, RZ, R12 ;  /* 0x000000ffff027224 */ /* 0x002fc800078e000c */
[----:B------:R1:W-:Y:S01]  /*b2fd0*/  STL [R1+0x1524], R14 ;  /* 0x0015240e01007387 */ /* 0x0003e20000100800 */
[----:B------:R-:W-:Y:S01]  /*b2fe0*/  IMAD.MOV.U32 R3, RZ, RZ, R14 ;  /* 0x000000ffff037224 */ /* 0x000fe200078e000e */
[----:B------:R-:W-:Y:S02]  /*b2ff0*/  IADD3.X R5, R5, UR6, RZ, P2, !PT ;  /* 0x0000000605057c10 */ /* 0x000fe400097fe4ff */
[----:B------:R2:W-:Y:S04]  /*b3000*/  STL [R1+0x1568], R4 ;  /* 0x0015680401007387 */ /* 0x0005e80000100800 */
[----:B------:R3:W-:Y:S04]  /*b3010*/  LDGSTS.E [R183+0x18c00], [R2.64], P0 ;  /* 0x18c0000002b77fae */ /* 0x0007e80008121848 */
[----:B-1----:R-:W4:Y:S04]  /*b3020*/  LDL.LU R14, [R1+0x16a4] ;  /* 0x0016a400010e7983 */ /* 0x002f280000300800 */
[----:B------:R1:W-:Y:S01]  /*b3030*/  STL [R1+0x1564], R5 ;  /* 0x0015640501007387 */ /* 0x0003e20000100800 */
[----:B---3--:R-:W-:-:S03]  /*b3040*/  IMAD.MOV.U32 R2, RZ, RZ, R4 ;  /* 0x000000ffff027224 */ /* 0x008fc600078e0004 */
[----:B------:R-:W3:Y:S01]  /*b3050*/  LDL.LU R12, [R1+0x16e4] ;  /* 0x0016e400010c7983 */ /* 0x000ee20000300800 */
[----:B------:R-:W-:-:S03]  /*b3060*/  IMAD.MOV.U32 R3, RZ, RZ, R5 ;  /* 0x000000ffff037224 */ /* 0x000fc600078e0005 */
[----:B--2---:R-:W2:Y:S04]  /*b3070*/  LDL.LU R4, [R1+0x1728] ;  /* 0x0017280001047983 */ /* 0x004ea80000300800 */
[----:B-1----:R-:W2:Y:S04]  /*b3080*/  LDL.LU R5, [R1+0x1768] ;  /* 0x0017680001057983 */ /* 0x002ea80000300800 */
[----:B------:R1:W-:Y:S01]  /*b3090*/  LDGSTS.E [R183+0x19c00], [R2.64], P0 ;  /* 0x19c0000002b77fae */ /* 0x0003e20008121848 */
[----:B------:R-:W-:-:S05]  /*b30a0*/  IADD3 R9, P1, R9, UR7, RZ ;  /* 0x0000000709097c10 */ /* 0x000fca000ff3e0ff */
[----:B------:R-:W-:Y:S01]  /*b30b0*/  STL [R1+0x15a8], R9 ;  /* 0x0015a80901007387 */ /* 0x000fe20000100800 */
[----:B------:R-:W-:Y:S02]  /*b30c0*/  IADD3 R0, P2, R0, UR7, RZ ;  /* 0x0000000700007c10 */ /* 0x000fe4000ff5e0ff */
[----:B------:R-:W-:Y:S02]  /*b30d0*/  IADD3.X R10, R10, UR6, RZ, P1, !PT ;  /* 0x000000060a0a7c10 */ /* 0x000fe40008ffe4ff */
[----:B------:R-:W-:-:S03]  /*b30e0*/  IADD3.X R7, R7, UR6, RZ, P2, !PT ;  /* 0x0000000607077c10 */ /* 0x000fc600097fe4ff */
[----:B------:R1:W-:Y:S02]  /*b30f0*/  STL [R1+0x15a4], R10 ;  /* 0x0015a40a01007387 */ /* 0x0003e40000100800 */
[----:B-1----:R-:W-:Y:S02]  /*b3100*/  IMAD.MOV.U32 R3, RZ, RZ, R10 ;  /* 0x000000ffff037224 */ /* 0x002fe400078e000a */
[----:B------:R-:W-:Y:S01]  /*b3110*/  STL [R1+0x15e8], R0 ;  /* 0x0015e80001007387 */ /* 0x000fe20000100800 */
[----:B------:R-:W-:-:S03]  /*b3120*/  IMAD.MOV.U32 R2, RZ, RZ, R9 ;  /* 0x000000ffff027224 */ /* 0x000fc600078e0009 */
[----:B------:R-:W2:Y:S04]  /*b3130*/  LDL.LU R10, [R1+0x1724] ;  /* 0x00172400010a7983 */ /* 0x000ea80000300800 */
[----:B------:R1:W-:Y:S04]  /*b3140*/  STL [R1+0x15e4], R7 ;  /* 0x0015e40701007387 */ /* 0x0003e80000100800 */
[----:B------:R-:W2:Y:S04]  /*b3150*/  LDL.LU R9, [R1+0x1764] ;  /* 0x0017640001097983 */ /* 0x000ea80000300800 */
[----:B------:R1:W-:Y:S01]  /*b3160*/  LDGSTS.E [R183+0x1ac00], [R2.64], P0 ;  /* 0x1ac0000002b77fae */ /* 0x0003e20008121848 */
[----:B------:R-:W-:Y:S01]  /*b3170*/  IADD3 R6, P1, R6, UR7, RZ ;  /* 0x0000000706067c10 */ /* 0x000fe2000ff3e0ff */
[----:B-1----:R-:W-:-:S02]  /*b3180*/  IMAD.MOV.U32 R2, RZ, RZ, R0 ;  /* 0x000000ffff027224 */ /* 0x002fc400078e0000 */
[----:B------:R-:W-:Y:S02]  /*b3190*/  IMAD.MOV.U32 R3, RZ, RZ, R7 ;  /* 0x000000ffff037224 */ /* 0x000fe400078e0007 */
[----:B------:R-:W2:Y:S04]  /*b31a0*/  LDL.LU R7, [R1+0x17a8] ;  /* 0x0017a80001077983 */ /* 0x000ea80000300800 */
[----:B------:R1:W-:Y:S01]  /*b31b0*/  LDGSTS.E [R183+0x1bc00], [R2.64], P0 ;  /* 0x1bc0000002b77fae */ /* 0x0003e20008121848 */
[----:B------:R-:W-:-:S03]  /*b31c0*/  IADD3 R15, P2, R15, UR7, RZ ;  /* 0x000000070f0f7c10 */ /* 0x000fc6000ff5e0ff */
[----:B------:R-:W2:Y:S01]  /*b31d0*/  LDL.LU R0, [R1+0x17e8] ;  /* 0x0017e80001007983 */ /* 0x000ea20000300800 */
[----:B------:R-:W-:Y:S01]  /*b31e0*/  IADD3.X R8, R8, UR6, RZ, P1, !PT ;  /* 0x0000000608087c10 */ /* 0x000fe20008ffe4ff */
[----:B-1----:R-:W-:Y:S02]  /*b31f0*/  IMAD.MOV.U32 R2, RZ, RZ, R6 ;  /* 0x000000ffff027224 */ /* 0x002fe400078e0006 */
[----:B------:R-:W-:Y:S01]  /*b3200*/  STL [R1+0x1628], R6 ;  /* 0x0016280601007387 */ /* 0x000fe20000100800 */
[----:B------:R-:W-:Y:S01]  /*b3210*/  IADD3.X R176, R176, UR6, RZ, P2, !PT ;  /* 0x00000006b0b07c10 */ /* 0x000fe200097fe4ff */
[----:B------:R-:W-:Y:S02]  /*b3220*/  IMAD.MOV.U32 R3, RZ, RZ, R8 ;  /* 0x000000ffff037224 */ /* 0x000fe400078e0008 */
[----:B------:R1:W-:Y:S01]  /*b3230*/  STL [R1+0x1624], R8 ;  /* 0x0016240801007387 */ /* 0x0003e20000100800 */
[----:B------:R-:W-:-:S03]  /*b3240*/  IADD3 R13, P1, R13, UR7, RZ ;  /* 0x000000070d0d7c10 */ /* 0x000fc6000ff3e0ff */
[----:B------:R-:W-:Y:S04]  /*b3250*/  STL [R1+0x1668], R15 ;  /* 0x0016680f01007387 */ /* 0x000fe80000100800 */
[----:B------:R1:W-:Y:S04]  /*b3260*/  LDGSTS.E [R183+0x1cc00], [R2.64], P0 ;  /* 0x1cc0000002b77fae */ /* 0x0003e80008121848 */
[----:B-1----:R-:W2:Y:S01]  /*b3270*/  LDL.LU R8, [R1+0x17a4] ;  /* 0x0017a40001087983 */ /* 0x002ea20000300800 */
[----:B------:R-:W-:-:S03]  /*b3280*/  IADD3 R11, P2, R11, UR7, RZ ;  /* 0x000000070b0b7c10 */ /* 0x000fc6000ff5e0ff */
[----:B------:R1:W-:Y:S01]  /*b3290*/  STL [R1+0x1664], R176 ;  /* 0x001664b001007387 */ /* 0x0003e20000100800 */
[----:B------:R-:W-:-:S03]  /*b32a0*/  IMAD.MOV.U32 R2, RZ, RZ, R15 ;  /* 0x000000ffff027224 */ /* 0x000fc600078e000f */
[----:B------:R-:W2:Y:S01]  /*b32b0*/  LDL.LU R6, [R1+0x17e4] ;  /* 0x0017e40001067983 */ /* 0x000ea20000300800 */
[----:B------:R-:W-:-:S05]  /*b32c0*/  IMAD.MOV.U32 R3, RZ, RZ, R176 ;  /* 0x000000ffff037224 */ /* 0x000fca00078e00b0 */
[----:B------:R1:W-:Y:S04]  /*b32d0*/  LDGSTS.E [R183+0x1dc00], [R2.64], P0 ;  /* 0x1dc0000002b77fae */ /* 0x0003e80008121848 */
[----:B------:R-:W-:Y:S01]  /*b32e0*/  STL [R1+0x16a8], R13 ;  /* 0x0016a80d01007387 */ /* 0x000fe20000100800 */
[----:B-1----:R-:W-:Y:S01]  /*b32f0*/  IMAD.MOV.U32 R2, RZ, RZ, R13 ;  /* 0x000000ffff027224 */ /* 0x002fe200078e000d */
[----:B----4-:R-:W-:-:S05]  /*b3300*/  IADD3.X R14, R14, UR6, RZ, P1, !PT ;  /* 0x000000060e0e7c10 */ /* 0x010fca0008ffe4ff */
[----:B------:R-:W-:Y:S01]  /*b3310*/  IMAD.MOV.U32 R3, RZ, RZ, R14 ;  /* 0x000000ffff037224 */ /* 0x000fe200078e000e */
[----:B---3--:R-:W-:Y:S01]  /*b3320*/  IADD3.X R12, R12, UR6, RZ, P2, !PT ;  /* 0x000000060c0c7c10 */ /* 0x008fe200097fe4ff */
[----:B------:R-:W-:Y:S01]  /*b3330*/  STL [R1+0x16a4], R14 ;  /* 0x0016a40e01007387 */ /* 0x000fe20000100800 */
[----:B--2---:R-:W-:-:S03]  /*b3340*/  IADD3 R4, P1, R4, UR7, RZ ;  /* 0x0000000704047c10 */ /* 0x004fc6000ff3e0ff */
[----:B------:R1:W-:Y:S04]  /*b3350*/  LDGSTS.E [R183+0x1ec00], [R2.64], P0 ;  /* 0x1ec0000002b77fae */ /* 0x0003e80008121848 */
[----:B------:R-:W-:Y:S01]  /*b3360*/  STL [R1+0x16e8], R11 ;  /* 0x0016e80b01007387 */ /* 0x000fe20000100800 */
[----:B------:R-:W-:-:S03]  /*b3370*/  IADD3 R5, P2, R5, UR7, RZ ;  /* 0x0000000705057c10 */ /* 0x000fc6000ff5e0ff */
[----:B------:R-:W-:Y:S01]  /*b3380*/  STL [R1+0x16e4], R12 ;  /* 0x0016e40c01007387 */ /* 0x000fe20000100800 */
[----:B-1----:R-:W-:-:S03]  /*b3390*/  IMAD.MOV.U32 R2, RZ, RZ, R11 ;  /* 0x000000ffff027224 */ /* 0x002fc600078e000b */
[----:B------:R-:W2:Y:S01]  /*b33a0*/  LDL.LU R178, [R1+0x1824] ;  /* 0x0018240001b27983 */ /* 0x000ea20000300800 */
[----:B------:R-:W-:-:S03]  /*b33b0*/  IMAD.MOV.U32 R3, RZ, RZ, R12 ;  /* 0x000000ffff037224 */ /* 0x000fc600078e000c */
[----:B------:R-:W3:Y:S04]  /*b33c0*/  LDL.LU R177, [R1+0x1828] ;  /* 0x0018280001b17983 */ /* 0x000ee80000300800 */
[----:B------:R-:W4:Y:S04]  /*b33d0*/  LDL.LU R176, [R1+0x1864] ;  /* 0x0018640001b07983 */ /* 0x000f280000300800 */
[----:B------:R-:W4:Y:S04]  /*b33e0*/  LDL.LU R15, [R1+0x1868] ;  /* 0x00186800010f7983 */ /* 0x000f280000300800 */
        /* <DEDUP_REMOVED lines=8> */
[----:B------:R-:W4:Y:S04]  /*b3470*/  LDL.LU R4, [R1+0x18a8] ;  /* 0x0018a80001047983 */ /* 0x000f280000300800 */
[----:B------:R1:W-:Y:S04]  /*b3480*/  STL [R1+0x1764], R9 ;  /* 0x0017640901007387 */ /* 0x0003e80000100800 */
[----:B------:R1:W-:Y:S04]  /*b3490*/  LDGSTS.E [R183+0x20c00], [R2.64], P0 ;  /* 0x20c0000002b77fae */ /* 0x0003e80008121848 */
[----:B------:R-:W4:Y:S01]  /*b34a0*/  LDL.LU R13, [R1+0x18e8] ;  /* 0x0018e800010d7983 */ /* 0x000f220000300800 */
[----:B-1----:R-:W-:-:S03]  /*b34b0*/  IMAD.MOV.U32 R2, RZ, RZ, R5 ;  /* 0x000000ffff027224 */ /* 0x002fc600078e0005 */
[----:B------:R-:W4:Y:S04]  /*b34c0*/  LDL.LU R5, [R1+0x18a4] ;  /* 0x0018a40001057983 */ /* 0x000f280000300800 */
[----:B------:R-:W4:Y:S01]  /*b34d0*/  LDL.LU R14, [R1+0x18e4] ;  /* 0x0018e400010e7983 */ /* 0x000f220000300800 */
[----:B------:R-:W-:Y:S02]  /*b34e0*/  IADD3 R7, P1, R7, UR7, RZ ;  /* 0x0000000707077c10 */ /* 0x000fe4000ff3e0ff */
[----:B------:R-:W-:Y:S01]  /*b34f0*/  IADD3 R0, P2, R0, UR7, RZ ;  /* 0x0000000700007c10 */ /* 0x000fe2000ff5e0ff */
[----:B------:R-:W-:Y:S02]  /*b3500*/  IMAD.MOV.U32 R3, RZ, RZ, R9 ;  /* 0x000000ffff037224 */ /* 0x000fe400078e0009 */
[----:B------:R-:W-:Y:S04]  /*b3510*/  STL [R1+0x17a8], R7 ;  /* 0x0017a80701007387 */ /* 0x000fe80000100800 */
[----:B------:R1:W-:Y:S01]  /*b3520*/  LDGSTS.E [R183+0x21c00], [R2.64], P0 ;  /* 0x21c0000002b77fae */ /* 0x0003e20008121848 */
[----:B------:R-:W-:-:S05]  /*b3530*/  IADD3.X R8, R8, UR6, RZ, P1, !PT ;  /* 0x0000000608087c10 */ /* 0x000fca0008ffe4ff */
[----:B------:R1:W-:Y:S01]  /*b3540*/  STL [R1+0x17a4], R8 ;  /* 0x0017a40801007387 */ /* 0x0003e20000100800 */
[----:B------:R-:W-:-:S03]  /*b3550*/  IADD3.X R6, R6, UR6, RZ, P2, !PT ;  /* 0x0000000606067c10 */ /* 0x000fc600097fe4ff */
[----:B------:R-:W-:Y:S01]  /*b3560*/  STL [R1+0x17e8], R0 ;  /* 0x0017e80001007387 */ /* 0x000fe20000100800 */
[----:B-1----:R-:W-:-:S03]  /*b3570*/  IMAD.MOV.U32 R2, RZ, RZ, R7 ;  /* 0x000000ffff027224 */ /* 0x002fc600078e0007 */
[----:B------:R-:W4:Y:S01]  /*b3580*/  LDL.LU R11, [R1+0x1928] ;  /* 0x00192800010b7983 */ /* 0x000f220000300800 */
[----:B------:R-:W-:-:S03]  /*b3590*/  IMAD.MOV.U32 R3, RZ, RZ, R8 ;  /* 0x000000ffff037224 */ /* 0x000fc600078e0008 */
[----:B------:R1:W-:Y:S04]  /*b35a0*/  STL [R1+0x17e4], R6 ;  /* 0x0017e40601007387 */ /* 0x0003e80000100800 */
[----:B------:R-:W4:Y:S04]  /*b35b0*/  LDL.LU R9, [R1+0x1968] ;  /* 0x0019680001097983 */ /* 0x000f280000300800 */
[----:B------:R-:W4:Y:S04]  /*b35c0*/  LDL.LU R12, [R1+0x1924] ;  /* 0x00192400010c7983 */ /* 0x000f280000300800 */
[----:B------:R-:W4:Y:S04]  /*b35d0*/  LDL.LU R10, [R1+0x1964] ;  /* 0x00196400010a7983 */ /* 0x000f280000300800 */
[----:B------:R-:W4:Y:S04]  /*b35e0*/  LDL.LU R8, [R1+0x19e4] ;  /* 0x0019e40001087983 */ /* 0x000f280000300800 */
[----:B------:R-:W4:Y:S04]  /*b35f0*/  LDL.LU R7, [R1+0x19e8] ;  /* 0x0019e80001077983 */ /* 0x000f280000300800 */
[----:B------:R1:W-:Y:S02]  /*b3600*/  LDGSTS.E [R183+0x22c00], [R2.64], P0 ;  /* 0x22c0000002b77fae */ /* 0x0003e40008121848 */
[----:B-1----:R-:W-:-:S02]  /*b3610*/  IMAD.MOV.U32 R3, RZ, RZ, R6 ;  /* 0x000000ffff037224 */ /* 0x002fc400078e0006 */
[----:B------:R-:W-:Y:S01]  /*b3620*/  IMAD.MOV.U32 R2, RZ, RZ, R0 ;  /* 0x000000ffff027224 */ /* 0x000fe200078e0000 */
[----:B------:R-:W4:Y:S04]  /*b3630*/  LDL.LU R6, [R1+0x1a0c] ;  /* 0x001a0c0001067983 */ /* 0x000f280000300800 */
[----:B------:R-:W4:Y:S04]  /*b3640*/  LDL.LU R0, [R1+0x1a10] ;  /* 0x001a100001007983 */ /* 0x000f280000300800 */
[----:B------:R1:W-:Y:S01]  /*b3650*/  LDGSTS.E [R183+0x23c00], [R2.64], P0 ;  /* 0x23c0000002b77fae */ /* 0x0003e20008121848 */
[----:B---3--:R-:W-:-:S04]  /*b3660*/  IADD3 R177, P1, R177, UR7, RZ ;  /* 0x00000007b1b17c10 */ /* 0x008fc8000ff3e0ff */
[----:B--2---:R-:W-:Y:S02]  /*b3670*/  IADD3.X R178, R178, UR6, RZ, P1, !PT ;  /* 0x00000006b2b27c10 */ /* 0x004fe40008ffe4ff */
[----:B----4-:R-:W-:Y:S01]  /*b3680*/  IADD3 R15, P2, R15, UR7, RZ ;  /* 0x000000070f0f7c10 */ /* 0x010fe2000ff5e0ff */
[----:B------:R-:W-:Y:S03]  /*b3690*/  STL [R1+0x1828], R177 ;  /* 0x001828b101007387 */ /* 0x000fe60000100800 */
[----:B------:R-:W-:Y:S01]  /*b36a0*/  IADD3.X R176, R176, UR6, RZ, P2, !PT ;  /* 0x00000006b0b07c10 */ /* 0x000fe200097fe4ff */
[----:B------:R2:W-:Y:S01]  /*b36b0*/  STL [R1+0x1824], R178 ;  /* 0x001824b201007387 */ /* 0x0005e20000100800 */
[----:B-1----:R-:W-:Y:S02]  /*b36c0*/  IMAD.MOV.U32 R2, RZ, RZ, R177 ;  /* 0x000000ffff027224 */ /* 0x002fe400078e00b1 */
[----:B------:R-:W-:Y:S01]  /*b36d0*/  IMAD.MOV.U32 R3, RZ, RZ, R178 ;  /* 0x000000ffff037224 */ /* 0x000fe200078e00b2 */
[----:B------:R-:W-:Y:S04]  /*b36e0*/  STL [R1+0x1868], R15 ;  /* 0x0018680f01007387 */ /* 0x000fe80000100800 */
[----:B------:R-:W-:Y:S04]  /*b36f0*/  STL [R1+0x1864], R176 ;  /* 0x001864b001007387 */ /* 0x000fe80000100800 */
[----:B------:R-:W3:Y:S04]  /*b3700*/  LDL.LU.64 R186, [R1+0xbf0] ;  /* 0x000bf00001ba7983 */ /* 0x000ee80000300a00 */
[----:B------:R1:W-:Y:S01]  /*b3710*/  LDGSTS.E [R183+0x24c00], [R2.64], P0 ;  /* 0x24c0000002b77fae */ /* 0x0003e20008121848 */
[----:B------:R-:W-:-:S05]  /*b3720*/  IADD3 R4, P1, R4, UR7, RZ ;  /* 0x0000000704047c10 */ /* 0x000fca000ff3e0ff */
[----:B------:R-:W-:Y:S01]  /*b3730*/  STL [R1+0x18a8], R4 ;  /* 0x0018a80401007387 */ /* 0x000fe20000100800 */
[----:B-1----:R-:W-:Y:S02]  /*b3740*/  IMAD.MOV.U32 R2, RZ, RZ, R15 ;  /* 0x000000ffff027224 */ /* 0x002fe400078e000f */
[----:B------:R-:W-:Y:S01]  /*b3750*/  IMAD.MOV.U32 R3, RZ, RZ, R176 ;  /* 0x000000ffff037224 */ /* 0x000fe200078e00b0 */
[----:B------:R-:W-:-:S04]  /*b3760*/  IADD3 R13, P2, R13, UR7, RZ ;  /* 0x000000070d0d7c10 */ /* 0x000fc8000ff5e0ff */
[----:B------:R1:W-:Y:S01]  /*b3770*/  LDGSTS.E [R183+0x25c00], [R2.64], P0 ;  /* 0x25c0000002b77fae */ /* 0x0003e20008121848 */
[----:B------:R-:W-:Y:S02]  /*b3780*/  IADD3.X R5, R5, UR6, RZ, P1, !PT ;  /* 0x0000000605057c10 */ /* 0x000fe40008ffe4ff */
[----:B------:R-:W-:-:S03]  /*b3790*/  IADD3.X R14, R14, UR6, RZ, P2, !PT ;  /* 0x000000060e0e7c10 */ /* 0x000fc600097fe4ff */
[----:B------:R4:W-:Y:S04]  /*b37a0*/  STL [R1+0x18a4], R5 ;  /* 0x0018a40501007387 */ /* 0x0009e80000100800 */
[----:B------:R-:W-:Y:S04]  /*b37b0*/  STL [R1+0x18e8], R13 ;  /* 0x0018e80d01007387 */ /* 0x000fe80000100800 */
[----:B--2---:R-:W2:Y:S01]  /*b37c0*/  LDL.LU.64 R178, [R1+0xbd8] ;  /* 0x000bd80001b27983 */ /* 0x004ea20000300a00 */
[----:B-1----:R-:W-:Y:S02]  /*b37d0*/  IMAD.MOV.U32 R2, RZ, RZ, R4 ;  /* 0x000000ffff027224 */ /* 0x002fe400078e0004 */
[----:B------:R-:W-:Y:S01]  /*b37e0*/  IMAD.MOV.U32 R3, RZ, RZ, R5 ;  /* 0x000000ffff037224 */ /* 0x000fe200078e0005 */
[----:B------:R1:W-:Y:S04]  /*b37f0*/  STL [R1+0x18e4], R14 ;  /* 0x0018e40e01007387 */ /* 0x0003e80000100800 */
[----:B----4-:R-:W4:Y:S04]  /*b3800*/  LDL.LU.64 R4, [R1+0xbc0] ;  /* 0x000bc00001047983 */ /* 0x010f280000300a00 */
[----:B------:R-:W4:Y:S04]  /*b3810*/  LDL.LU.64 R176, [R1+0xba8] ;  /* 0x000ba80001b07983 */ /* 0x000f280000300a00 */
[----:B------:R1:W-:Y:S04]  /*b3820*/  LDGSTS.E [R183+0x26c00], [R2.64], P0 ;  /* 0x26c0000002b77fae */ /* 0x0003e80008121848 */
[----:B------:R-:W4:Y:S01]  /*b3830*/  LDL.LU.64 R184, [R1+0xb90] ;  /* 0x000b900001b87983 */ /* 0x000f220000300a00 */
[----:B------:R-:W-:Y:S01]  /*b3840*/  IADD3 R11, P1, R11, UR7, RZ ;  /* 0x000000070b0b7c10 */ /* 0x000fe2000ff3e0ff */
[----:B-1----:R-:W-:-:S02]  /*b3850*/  IMAD.MOV.U32 R2, RZ, RZ, R13 ;  /* 0x000000ffff027224 */ /* 0x002fc400078e000d */
[----:B------:R-:W-:Y:S01]  /*b3860*/  IMAD.MOV.U32 R3, RZ, RZ, R14 ;  /* 0x000000ffff037224 */ /* 0x000fe200078e000e */
[----:B------:R-:W-:Y:S01]  /*b3870*/  IADD3 R9, P2, R9, UR7, RZ ;  /* 0x0000000709097c10 */ /* 0x000fe2000ff5e0ff */
[----:B------:R-:W-:Y:S01]  /*b3880*/  STL [R1+0x1928], R11 ;  /* 0x0019280b01007387 */ /* 0x000fe20000100800 */
[----:B------:R-:W-:-:S03]  /*b3890*/  IADD3.X R12, R12, UR6, RZ, P1, !PT ;  /* 0x000000060c0c7c10 */ /* 0x000fc60008ffe4ff */
[----:B------:R1:W-:Y:S01]  /*b38a0*/  LDGSTS.E [R183+0x27c00], [R2.64], P0 ;  /* 0x27c0000002b77fae */ /* 0x0003e20008121848 */
[----:B------:R-:W-:-:S03]  /*b38b0*/  IADD3.X R10, R10, UR6, RZ, P2, !PT ;  /* 0x000000060a0a7c10 */ /* 0x000fc600097fe4ff */
[----:B------:R1:W-:Y:S01]  /*b38c0*/  STL [R1+0x1924], R12 ;  /* 0x0019240c01007387 */ /* 0x0003e20000100800 */
[----:B------:R-:W-:-:S03]  /*b38d0*/  IADD3 R7, P1, R7, UR7, RZ ;  /* 0x0000000707077c10 */ /* 0x000fc6000ff3e0ff */
[----:B------:R-:W-:Y:S01]  /*b38e0*/  STL [R1+0x1968], R9 ;  /* 0x0019680901007387 */ /* 0x000fe20000100800 */
[----:B-1----:R-:W-:Y:S01]  /*b38f0*/  IMAD.MOV.U32 R2, RZ, RZ, R11 ;  /* 0x000000ffff027224 */ /* 0x002fe200078e000b */
[----:B------:R-:W-:Y:S01]  /*b3900*/  IADD3.X R8, R8, UR6, RZ, P1, !PT ;  /* 0x0000000608087c10 */ /* 0x000fe20008ffe4ff */
[----:B------:R-:W-:Y:S01]  /*b3910*/  IMAD.MOV.U32 R3, RZ, RZ, R12 ;  /* 0x000000ffff037224 */ /* 0x000fe200078e000c */
[----:B------:R-:W4:Y:S04]  /*b3920*/  LDL.LU.64 R14, [R1+0xb08] ;  /* 0x000b0800010e7983 */ /* 0x000f280000300a00 */
[----:B------:R1:W-:Y:S04]  /*b3930*/  STL [R1+0x1964], R10 ;  /* 0x0019640a01007387 */ /* 0x0003e80000100800 */
[----:B------:R-:W-:Y:S04]  /*b3940*/  STL [R1+0x19e8], R7 ;  /* 0x0019e80701007387 */ /* 0x000fe80000100800 */
[----:B------:R1:W-:Y:S04]  /*b3950*/  STL [R1+0x19e4], R8 ;  /* 0x0019e40801007387 */ /* 0x0003e80000100800 */
[----:B------:R1:W-:Y:S01]  /*b3960*/  LDGSTS.E [R183+0x28c00], [R2.64], P0 ;  /* 0x28c0000002b77fae */ /* 0x0003e20008121848 */
[----:B------:R-:W-:-:S04]  /*b3970*/  IADD3 R0, P2, R0, UR7, RZ ;  /* 0x0000000700007c10 */ /* 0x000fc8000ff5e0ff */
[----:B------:R-:W-:Y:S01]  /*b3980*/  IADD3.X R6, R6, UR6, RZ, P2, !PT ;  /* 0x0000000606067c10 */ /* 0x000fe200097fe4ff */
[----:B------:R-:W-:Y:S04]  /*b3990*/  STL [R1+0x1a10], R0 ;  /* 0x001a100001007387 */ /* 0x000fe80000100800 */
[----:B------:R-:W4:Y:S01]  /*b39a0*/  LDL.LU.64 R12, [R1+0xaf8] ;  /* 0x000af800010c7983 */ /* 0x000f220000300a00 */
[----:B-1----:R-:W-:Y:S01]  /*b39b0*/  MOV R2, R9 ;  /* 0x0000000900027202 */ /* 0x002fe20000000f00 */
[----:B------:R-:W-:Y:S02]  /*b39c0*/  IMAD.MOV.U32 R3, RZ, RZ, R10 ;  /* 0x000000ffff037224 */ /* 0x000fe400078e000a */
[----:B------:R1:W-:Y:S04]  /*b39d0*/  STL [R1+0x1a0c], R6 ;  /* 0x001a0c0601007387 */ /* 0x0003e80000100800 */
[----:B------:R-:W4:Y:S04]  /*b39e0*/  LDL.LU.64 R10, [R1+0xae8] ;  /* 0x000ae800010a7983 */ /* 0x000f280000300a00 */
[----:B------:R1:W-:Y:S02]  /*b39f0*/  LDGSTS.E [R183+0x29c00], [R2.64], P0 ;  /* 0x29c0000002b77fae */ /* 0x0003e40008121848 */
[----:B-1----:R-:W-:-:S02]  /*b3a00*/  IMAD.MOV.U32 R2, RZ, RZ, R7 ;  /* 0x000000ffff027224 */ /* 0x002fc400078e0007 */
[----:B------:R-:W-:Y:S02]  /*b3a10*/  IMAD.MOV.U32 R3, RZ, RZ, R8 ;  /* 0x000000ffff037224 */ /* 0x000fe400078e0008 */
[----:B------:R-:W4:Y:S04]  /*b3a20*/  LDL.LU.64 R8, [R1+0xad8] ;  /* 0x000ad80001087983 */ /* 0x000f280000300a00 */
[----:B------:R1:W-:Y:S02]  /*b3a30*/  LDGSTS.E [R183+0x2ac00], [R2.64], P0 ;  /* 0x2ac0000002b77fae */ /* 0x0003e40008121848 */
[----:B-1----:R-:W-:Y:S02]  /*b3a40*/  IMAD.MOV.U32 R2, RZ, RZ, R0 ;  /* 0x000000ffff027224 */ /* 0x002fe400078e0000 */
[----:B------:R-:W-:-:S02]  /*b3a50*/  IMAD.MOV.U32 R3, RZ, RZ, R6 ;  /* 0x000000ffff037224 */ /* 0x000fc400078e0006 */
[----:B------:R-:W4:Y:S04]  /*b3a60*/  LDL.LU.64 R6, [R1+0xac8] ;  /* 0x000ac80001067983 */ /* 0x000f280000300a00 */
[----:B------:R1:W-:Y:S01]  /*b3a70*/  LDGSTS.E [R183+0x2bc00], [R2.64], P0 ;  /* 0x2bc0000002b77fae */ /* 0x0003e20008121848 */
[----:B---3--:R-:W-:-:S04]  /*b3a80*/  IADD3 R181, P1, R186, UR7, RZ ;  /* 0x00000007bab57c10 */ /* 0x008fc8000ff3e0ff */
[----:B------:R-:W-:Y:S02]  /*b3a90*/  IADD3.X R182, R187, UR6, RZ, P1, !PT ;  /* 0x00000006bbb67c10 */ /* 0x000fe40008ffe4ff */
[----:B--2---:R-:W-:-:S04]  /*b3aa0*/  IADD3 R180, P1, R178, UR7, RZ ;  /* 0x00000007b2b47c10 */ /* 0x004fc8000ff3e0ff */
[----:B------:R-:W-:Y:S02]  /*b3ab0*/  IADD3.X R0, R179, UR6, RZ, P1, !PT ;  /* 0x00000006b3007c10 */ /* 0x000fe40008ffe4ff */
[----:B----4-:R-:W-:-:S04]  /*b3ac0*/  IADD3 R179, P1, R4, UR7, RZ ;  /* 0x0000000704b37c10 */ /* 0x010fc8000ff3e0ff */
[----:B-1----:R-:W-:Y:S02]  /*b3ad0*/  IADD3.X R2, R5, UR6, RZ, P1, !PT ;  /* 0x0000000605027c10 */ /* 0x002fe40008ffe4ff */
[----:B------:R-:W2:Y:S01]  /*b3ae0*/  LDL.LU.64 R4, [R1+0xab8] ;  /* 0x000ab80001047983 */ /* 0x000ea20000300a00 */
[----:B------:R-:W-:-:S03]  /*b3af0*/  IADD3 R178, P1, R176, UR7, RZ ;  /* 0x00000007b0b27c10 */ /* 0x000fc6000ff3e0ff */
[----:B------:R-:W3:Y:S01]  /*b3b00*/  LDL.LU.64 R198, [R1+0xaa8] ;  /* 0x000aa80001c67983 */ /* 0x000ee20000300a00 */
[----:B------:R-:W-:Y:S02]  /*b3b10*/  IADD3.X R3, R177, UR6, RZ, P1, !PT ;  /* 0x00000006b1037c10 */ /* 0x000fe40008ffe4ff */
[----:B------:R-:W-:Y:S01]  /*b3b20*/  IADD3 R177, P1, R184, UR7, RZ ;  /* 0x00000007b8b17c10 */ /* 0x000fe2000ff3e0ff */
[----:B------:R-:W4:Y:S03]  /*b3b30*/  LDL.LU.64 R200, [R1+0xa98] ;  /* 0x000a980001c87983 */ /* 0x000f260000300a00 */
[----:B------:R-:W-:Y:S01]  /*b3b40*/  IADD3.X R176, R185, UR6, RZ, P1, !PT ;  /* 0x00000006b9b07c10 */ /* 0x000fe20008ffe4ff */
        /* <DEDUP_REMOVED lines=19> */
[----:B---3--:R-:W-:-:S04]  /*b3c80*/  IADD3 R197, P1, R198, UR7, RZ ;  /* 0x00000007c6c57c10 */ /* 0x008fc8000ff3e0ff */
[----:B------:R-:W-:Y:S02]  /*b3c90*/  IADD3.X R196, R199, UR6, RZ, P1, !PT ;  /* 0x00000006c7c47c10 */ /* 0x000fe40008ffe4ff */
[----:B----4-:R-:W-:-:S04]  /*b3ca0*/  IADD3 R199, P1, R200, UR7, RZ ;  /* 0x00000007c8c77c10 */ /* 0x010fc8000ff3e0ff */
[----:B------:R-:W-:Y:S02]  /*b3cb0*/  IADD3.X R198, R201, UR6, RZ, P1, !PT ;  /* 0x00000006c9c67c10 */ /* 0x000fe40008ffe4ff */
[----:B------:R-:W-:-:S04]  /*b3cc0*/  IADD3 R201, P1, R202, UR7, RZ ;  /* 0x00000007cac97c10 */ /* 0x000fc8000ff3e0ff */
[----:B------:R-:W-:Y:S02]  /*b3cd0*/  IADD3.X R200, R203, UR6, RZ, P1, !PT ;  /* 0x00000006cbc87c10 */ /* 0x000fe40008ffe4ff */
[----:B------:R-:W-:Y:S02]  /*b3ce0*/  LOP3.LUT R177, R177, R176, RZ, 0x3c, !PT ;  /* 0x000000b0b1b17212 */ /* 0x000fe400078e3cff */
[----:B------:R-:W-:-:S04]  /*b3cf0*/  IADD3 R203, P1, R14, UR7, RZ ;  /* 0x000000070ecb7c10 */ /* 0x000fc8000ff3e0ff */
[----:B------:R-:W-:Y:S01]  /*b3d00*/  IADD3.X R202, R15, UR6, RZ, P1, !PT ;  /* 0x000000060fca7c10 */ /* 0x000fe20008ffe4ff */
[----:B------:R-:W-:Y:S01]  /*b3d10*/  IMAD.MOV.U32 R14, RZ, RZ, R181 ;  /* 0x000000ffff0e7224 */ /* 0x000fe200078e00b5 */
[----:B------:R-:W-:Y:S02]  /*b3d20*/  LOP3.LUT R189, R189, R188, RZ, 0x3c, !PT ;  /* 0x000000bcbdbd7212 */ /* 0x000fe400078e3cff */
[----:B------:R-:W-:-:S04]  /*b3d30*/  IADD3 R205, P1, R12, UR7, RZ ;  /* 0x000000070ccd7c10 */ /* 0x000fc8000ff3e0ff */
[----:B------:R-:W-:Y:S02]  /*b3d40*/  IADD3.X R204, R13, UR6, RZ, P1, !PT ;  /* 0x000000060dcc7c10 */ /* 0x000fe40008ffe4ff */
[----:B------:R-:W-:-:S04]  /*b3d50*/  IADD3 R207, P1, R10, UR7, RZ ;  /* 0x000000070acf7c10 */ /* 0x000fc8000ff3e0ff */
[----:B------:R-:W-:Y:S01]  /*b3d60*/  IADD3.X R206, R11, UR6, RZ, P1, !PT ;  /* 0x000000060bce7c10 */ /* 0x000fe20008ffe4ff */
[----:B------:R-:W-:Y:S01]  /*b3d70*/  IMAD.MOV.U32 R15, RZ, RZ, R182 ;  /* 0x000000ffff0f7224 */ /* 0x000fe200078e00b6 */
[----:B------:R-:W-:Y:S01]  /*b3d80*/  LOP3.LUT R176, R177, R176, RZ, 0x3c, !PT ;  /* 0x000000b0b1b07212 */ /* 0x000fe200078e3cff */
[----:B------:R-:W-:Y:S01]  /*b3d90*/  IMAD.MOV.U32 R12, RZ, RZ, R180 ;  /* 0x000000ffff0c7224 */ /* 0x000fe200078e00b4 */
[----:B------:R-:W-:Y:S01]  /*b3da0*/  LOP3.LUT R191, R191, R190, RZ, 0x3c, !PT ;  /* 0x000000bebfbf7212 */ /* 0x000fe200078e3cff */
[----:B------:R-:W-:Y:S01]  /*b3db0*/  IMAD.MOV.U32 R13, RZ, RZ, R0 ;  /* 0x000000ffff0d7224 */ /* 0x000fe200078e0000 */
        /* <DEDUP_REMOVED lines=8> */
[----:B------:R-:W-:-:S02]  /*b3e40*/  LOP3.LUT R188, R189, R188, RZ, 0x3c, !PT ;  /* 0x000000bcbdbc7212 */ /* 0x000fc400078e3cff */
[----:B------:R-:W-:Y:S01]  /*b3e50*/  LOP3.LUT R197, R197, R196, RZ, 0x3c, !PT ;  /* 0x000000c4c5c57212 */ /* 0x000fe200078e3cff */
[----:B------:R1:W-:Y:S01]  /*b3e60*/  LDGSTS.E [R183+0x2cc00], [R14.64], P0 ;  /* 0x2cc000000eb77fae */ /* 0x0003e20008121848 */
[----:B------:R-:W-:-:S03]  /*b3e70*/  IADD3 R211, P1, R6, UR7, RZ ;  /* 0x0000000706d37c10 */ /* 0x000fc6000ff3e0ff */
[----:B------:R1:W-:Y:S01]  /*b3e80*/  STL.64 [R1+0xbf0], R14 ;  /* 0x000bf00e01007387 */ /* 0x0003e20000100a00 */
[----:B------:R-:W-:Y:S02]  /*b3e90*/  IADD3.X R210, R7, UR6, RZ, P1, !PT ;  /* 0x0000000607d27c10 */ /* 0x000fe40008ffe4ff */
[----:B------:R-:W-:Y:S02]  /*b3ea0*/  LOP3.LUT R177, R177, R176, RZ, 0x3c, !PT ;  /* 0x000000b0b1b17212 */ /* 0x000fe400078e3cff */
[----:B------:R-:W-:Y:S02]  /*b3eb0*/  LOP3.LUT R190, R191, R190, RZ, 0x3c, !PT ;  /* 0x000000bebfbe7212 */ /* 0x000fe400078e3cff */
[----:B------:R-:W-:Y:S01]  /*b3ec0*/  LOP3.LUT R199, R199, R198, RZ, 0x3c, !PT ;  /* 0x000000c6c7c77212 */ /* 0x000fe200078e3cff */
[----:B------:R3:W-:Y:S01]  /*b3ed0*/  STL.64 [R1+0xbd8], R12 ;  /* 0x000bd80c01007387 */ /* 0x0007e20000100a00 */
[----:B------:R-:W-:Y:S01]  /*b3ee0*/  LOP3.LUT R192, R193, R192, RZ, 0x3c, !PT ;  /* 0x000000c0c1c07212 */ /* 0x000fe200078e3cff */
[----:B------:R-:W-:Y:S01]  /*b3ef0*/  IMAD.MOV.U32 R8, RZ, RZ, R187 ;  /* 0x000000ffff087224 */ /* 0x000fe200078e00bb */
        /* <DEDUP_REMOVED lines=9> */
[----:B------:R-:W-:Y:S01]  /*b3f90*/  STL.64 [R1+0xb90], R176 ;  /* 0x000b90b001007387 */ /* 0x000fe20000100a00 */
[----:B------:R-:W-:Y:S02]  /*b3fa0*/  LOP3.LUT R191, R191, R190, RZ, 0x3c, !PT ;  /* 0x000000bebfbf7212 */ /* 0x000fe400078e3cff */
[----:B------:R-:W-:Y:S01]  /*b3fb0*/  LOP3.LUT R198, R199, R198, RZ, 0x3c, !PT ;  /* 0x000000c6c7c67212 */ /* 0x000fe200078e3cff */
[----:B------:R3:W-:Y:S01]  /*b3fc0*/  LDGSTS.E [R183+0x2dc00], [R12.64], P0 ;  /* 0x2dc000000cb77fae */ /* 0x0007e20008121848 */
[----:B------:R-:W-:-:S02]  /*b3fd0*/  LOP3.LUT R207, R207, R206, RZ, 0x3c, !PT ;  /* 0x000000cecfcf7212 */ /* 0x000fc400078e3cff */
[----:B------:R-:W-:Y:S01]  /*b3fe0*/  LOP3.LUT R193, R193, R192, RZ, 0x3c, !PT ;  /* 0x000000c0c1c17212 */ /* 0x000fe200078e3cff */
[----:B------:R-:W-:Y:S01]  /*b3ff0*/  IMAD.MOV.U32 R6, RZ, RZ, R209 ;  /* 0x000000ffff067224 */ /* 0x000fe200078e00d1 */
[----:B------:R-:W-:Y:S01]  /*b4000*/  LOP3.LUT R200, R201, R200, RZ, 0x3c, !PT ;  /* 0x000000c8c9c87212 */ /* 0x000fe200078e3cff */
[----:B------:R-:W-:Y:S01]  /*b4010*/  IMAD.MOV.U32 R7, RZ, RZ, R208 ;  /* 0x000000ffff077224 */ /* 0x000fe200078e00d0 */
[----:B------:R-:W-:Y:S01]  /*b4020*/  LOP3.LUT R195, R195, R194, RZ, 0x3c, !PT ;  /* 0x000000c2c3c37212 */ /* 0x000fe200078e3cff */
[----:B------:R4:W-:Y:S01]  /*b4030*/  LDGSTS.E [R183+0x2ec00], [R10.64], P0 ;  /* 0x2ec000000ab77fae */ /* 0x0009e20008121848 */
[----:B------:R-:W-:Y:S02]  /*b4040*/  LOP3.LUT R202, R203, R202, RZ, 0x3c, !PT ;  /* 0x000000cacbca7212 */ /* 0x000fe400078e3cff */
        /* <DEDUP_REMOVED lines=8> */
[----:B------:R-:W-:Y:S02]  /*b40d0*/  LOP3.LUT R203, R203, R202, RZ, 0x3c, !PT ;  /* 0x000000cacbcb7212 */ /* 0x000fe400078e3cff */
[----:B------:R-:W-:-:S02]  /*b40e0*/  LOP3.LUT R205, R205, R204, RZ, 0x3c, !PT ;  /* 0x000000cccdcd7212 */ /* 0x000fc400078e3cff */
[----:B------:R-:W-:Y:S02]  /*b40f0*/  LOP3.LUT R207, R207, R206, RZ, 0x3c, !PT ;  /* 0x000000cecfcf7212 */ /* 0x000fe400078e3cff */
[----:B------:R-:W-:-:S04]  /*b4100*/  LOP3.LUT R210, R211, R210, RZ, 0x3c, !PT ;  /* 0x000000d2d3d27212 */ /* 0x000fc800078e3cff */
[----:B------:R-:W-:Y:S02]  /*b4110*/  LOP3.LUT R211, R211, R210, RZ, 0x3c, !PT ;  /* 0x000000d2d3d37212 */ /* 0x000fe400078e3cff */
[----:B--2---:R-:W-:Y:S01]  /*b4120*/  IADD3 R213, P1, R4, UR7, RZ ;  /* 0x0000000704d57c10 */ /* 0x004fe2000ff3e0ff */
[----:B------:R-:W-:-:S03]  /*b4130*/  IMAD.MOV.U32 R4, RZ, RZ, R185 ;  /* 0x000000ffff047224 */ /* 0x000fc600078e00b9 */
[----:B------:R-:W-:Y:S01]  /*b4140*/  IADD3.X R212, R5, UR6, RZ, P1, !PT ;  /* 0x0000000605d47c10 */ /* 0x000fe20008ffe4ff */
[----:B------:R-:W-:-:S05]  /*b4150*/  IMAD.MOV.U32 R5, RZ, RZ, R184 ;  /* 0x000000ffff057224 */ /* 0x000fca00078e00b8 */
[----:B------:R2:W-:Y:S01]  /*b4160*/  STL.64 [R1+0xb08], R4 ;  /* 0x000b080401007387 */ /* 0x0005e20000100a00 */
[----:B------:R-:W-:-:S03]  /*b4170*/  LOP3.LUT R213, R213, R212, RZ, 0x3c, !PT ;  /* 0x000000d4d5d57212 */ /* 0x000fc600078e3cff */
[----:B------:R1:W-:Y:S04]  /*b4180*/  STL.64 [R1+0xaf8], R8 ;  /* 0x000af80801007387 */ /* 0x0003e80000100a00 */
[----:B------:R-:W-:Y:S04]  /*b4190*/  STL.64 [R1+0xae8], R188 ;  /* 0x000ae8bc01007387 */ /* 0x000fe80000100a00 */
[----:B------:R-:W-:Y:S04]  /*b41a0*/  STL.64 [R1+0xad8], R190 ;  /* 0x000ad8be01007387 */ /* 0x000fe80000100a00 */
[----:B------:R-:W-:Y:S01]  /*b41b0*/  STL.64 [R1+0xac8], R192 ;  /* 0x000ac8c001007387 */ /* 0x000fe20000100a00 */
[----:B------:R-:W-:-:S03]  /*b41c0*/  LOP3.LUT R212, R213, R212, RZ, 0x3c, !PT ;  /* 0x000000d4d5d47212 */ /* 0x000fc600078e3cff */
[----:B------:R-:W-:Y:S04]  /*b41d0*/  STL.64 [R1+0xab8], R194 ;  /* 0x000ab8c201007387 */ /* 0x000fe80000100a00 */
[----:B------:R-:W-:Y:S04]  /*b41e0*/  STL.64 [R1+0xaa8], R196 ;  /* 0x000aa8c401007387 */ /* 0x000fe80000100a00 */
[----:B------:R-:W-:Y:S04]  /*b41f0*/  STL.64 [R1+0xa98], R198 ;  /* 0x000a98c601007387 */ /* 0x000fe80000100a00 */
[----:B------:R-:W-:Y:S01]  /*b4200*/  STL.64 [R1+0xa90], R200 ;  /* 0x000a90c801007387 */ /* 0x000fe20000100a00 */
[----:B------:R-:W-:-:S03]  /*b4210*/  LOP3.LUT R213, R213, R212, RZ, 0x3c, !PT ;  /* 0x000000d4d5d57212 */ /* 0x000fc600078e3cff */
[----:B------:R-:W-:Y:S04]  /*b4220*/  STL.64 [R1+0xa88], R202 ;  /* 0x000a88ca01007387 */ /* 0x000fe80000100a00 */
[----:B------:R-:W-:Y:S04]  /*b4230*/  STL.64 [R1+0xa80], R204 ;  /* 0x000a80cc01007387 */ /* 0x000fe80000100a00 */
[----:B------:R-:W-:Y:S04]  /*b4240*/  STL.64 [R1+0xa78], R206 ;  /* 0x000a78ce01007387 */ /* 0x000fe80000100a00 */
[----:B-1----:R1:W5:Y:S04]  /*b4250*/  LDL.LU.64 R14, [R1+0x2a60] ;  /* 0x002a6000010e7983 */ /* 0x0023680000300a00 */
[----:B------:R1:W-:Y:S04]  /*b4260*/  STL.64 [R1+0xa70], R6 ;  /* 0x000a700601007387 */ /* 0x0003e80000100a00 */
[----:B---3--:R3:W5:Y:S04]  /*b4270*/  LDL.LU.64 R12, [R1+0x2a58] ;  /* 0x002a5800010c7983 */ /* 0x0087680000300a00 */
[----:B------:R-:W-:Y:S04]  /*b4280*/  STL.64 [R1+0xa68], R210 ;  /* 0x000a68d201007387 */ /* 0x000fe80000100a00 */
[----:B----4-:R3:W5:Y:S04]  /*b4290*/  LDL.LU.64 R10, [R1+0x2a50] ;  /* 0x002a5000010a7983 */ /* 0x0107680000300a00 */
[----:B------:R-:W-:Y:S04]  /*b42a0*/  STL.64 [R1+0xa60], R212 ;  /* 0x000a60d401007387 */ /* 0x000fe80000100a00 */
[----:B------:R-:W4:Y:S04]  /*b42b0*/  LDL.LU R2, [R1+0xf30] ;  /* 0x000f300001027983 */ /* 0x000f280000300800 */
[----:B------:R-:W3:Y:S04]  /*b42c0*/  LDL.LU R3, [R1+0xf2c] ;  /* 0x000f2c0001037983 */ /* 0x000ee80000300800 */
[----:B------:R2:W-:Y:S04]  /*b42d0*/  LDGSTS.E [R183+0x31c00], [R4.64], P0 ;  /* 0x31c0000004b77fae */ /* 0x0005e80008121848 */
[----:B------:R1:W-:Y:S04]  /*b42e0*/  LDGSTS.E [R183+0x32c00], [R8.64], P0 ;  /* 0x32c0000008b77fae */ /* 0x0003e80008121848 */
[----:B------:R1:W-:Y:S04]  /*b42f0*/  LDGSTS.E [R183+0x33c00], [R188.64], P0 ;  /* 0x33c00000bcb77fae */ /* 0x0003e80008121848 */
[----:B--2---:R-:W2:Y:S04]  /*b4300*/  LDL.LU R5, [R1+0xf70] ;  /* 0x000f700001057983 */ /* 0x004ea80000300800 */
[----:B-1----:R-:W2:Y:S04]  /*b4310*/  LDL.LU R8, [R1+0xf6c] ;  /* 0x000f6c0001087983 */ /* 0x002ea80000300800 */
[----:B------:R-:W2:Y:S04]  /*b4320*/  LDL.LU R9, [R1+0xfb0] ;  /* 0x000fb00001097983 */ /* 0x000ea80000300800 */
[----:B------:R-:W2:Y:S04]  /*b4330*/  LDL.LU R181, [R1+0xff0] ;  /* 0x000ff00001b57983 */ /* 0x000ea80000300800 */
[----:B------:R-:W2:Y:S04]  /*b4340*/  LDL.LU R176, [R1+0xfac] ;  /* 0x000fac0001b07983 */ /* 0x000ea80000300800 */
[----:B------:R1:W-:Y:S04]  /*b4350*/  LDGSTS.E [R183+0x34c00], [R190.64], P0 ;  /* 0x34c00000beb77fae */ /* 0x0003e80008121848 */
[----:B------:R1:W-:Y:S04]  /*b4360*/  LDGSTS.E [R183+0x35c00], [R192.64], P0 ;  /* 0x35c00000c0b77fae */ /* 0x0003e80008121848 */
[----:B------:R1:W-:Y:S04]  /*b4370*/  LDGSTS.E [R183+0x36c00], [R194.64], P0 ;  /* 0x36c00000c2b77fae */ /* 0x0003e80008121848 */
[----:B------:R1:W-:Y:S04]  /*b4380*/  LDGSTS.E [R183+0x37c00], [R196.64], P0 ;  /* 0x37c00000c4b77fae */ /* 0x0003e80008121848 */
[----:B------:R1:W-:Y:S04]  /*b4390*/  LDGSTS.E [R183+0x38c00], [R198.64], P0 ;  /* 0x38c00000c6b77fae */ /* 0x0003e80008121848 */
[----:B------:R1:W-:Y:S04]  /*b43a0*/  LDGSTS.E [R183+0x39c00], [R200.64], P0 ;  /* 0x39c00000c8b77fae */ /* 0x0003e80008121848 */
[----:B------:R-:W2:Y:S04]  /*b43b0*/  LDL.LU R182, [R1+0xfec] ;  /* 0x000fec0001b67983 */ /* 0x000ea80000300800 */
[----:B------:R1:W-:Y:S04]  /*b43c0*/  LDGSTS.E [R183+0x3ac00], [R202.64], P0 ;  /* 0x3ac00000cab77fae */ /* 0x0003e80008121848 */
[----:B------:R1:W-:Y:S04]  /*b43d0*/  LDGSTS.E [R183+0x3bc00], [R204.64], P0 ;  /* 0x3bc00000ccb77fae */ /* 0x0003e80008121848 */
[----:B------:R-:W2:Y:S04]  /*b43e0*/  LDL.LU R4, [R1+0x1030] ;  /* 0x0010300001047983 */ /* 0x000ea80000300800 */
[----:B------:R1:W-:Y:S04]  /*b43f0*/  LDGSTS.E [R183+0x3cc00], [R206.64], P0 ;  /* 0x3cc00000ceb77fae */ /* 0x0003e80008121848 */
[----:B------:R1:W-:Y:S01]  /*b4400*/  LDGSTS.E [R183+0x3dc00], [R6.64], P0 ;  /* 0x3dc0000006b77fae */ /* 0x0003e20008121848 */
[----:B------:R-:W-:-:S03]  /*b4410*/  LOP3.LUT R0, R215, 0x70, RZ, 0x3c, !PT ;  /* 0x00000070d7007812 */ /* 0x000fc600078e3cff */
[----:B------:R1:W-:Y:S04]  /*b4420*/  LDGSTS.E [R183+0x3ec00], [R210.64], P0 ;  /* 0x3ec00000d2b77fae */ /* 0x0003e80008121848 */
[----:B------:R1:W-:Y:S04]  /*b4430*/  LDGSTS.E [R183+0x3fc00], [R212.64], P0 ;  /* 0x3fc00000d4b77fae */ /* 0x0003e80008121848 */
[----:B-1----:R-:W2:Y:S04]  /*b4440*/  LDL.LU R6, [R1+0x1070] ;  /* 0x0010700001067983 */ /* 0x002ea80000300800 */
[----:B------:R-:W2:Y:S04]  /*b4450*/  LDL.LU R177, [R1+0x102c] ;  /* 0x00102c0001b17983 */ /* 0x000ea80000300800 */
[----:B------:R-:W2:Y:S01]  /*b4460*/  LDL.LU R179, [R1+0x106c] ;  /* 0x00106c0001b37983 */ /* 0x000ea20000300800 */
[----:B------:R-:W-:-:S04]  /*b4470*/  IMAD.U32 R183, RZ, RZ, UR5 ;  /* 0x00000005ffb77e24 */ /* 0x000fc8000f8e00ff */
[----:B------:R-:W-:Y:S01]  /*b4480*/  IMAD R183, R183, 0x40000, R0 ;  /* 0x00040000b7b77824 */ /* 0x000fe200078e0200 */
[----:B----4-:R-:W-:-:S04]  /*b4490*/  IADD3 R2, P1, R2, UR7, RZ ;  /* 0x0000000702027c10 */ /* 0x010fc8000ff3e0ff */
[----:B---3--:R-:W-:Y:S01]  /*b44a0*/  IADD3.X R3, R3, UR6, RZ, P1, !PT ;  /* 0x0000000603037c10 */ /* 0x008fe20008ffe4ff */
[----:B------:R1:W-:Y:S04]  /*b44b0*/  STL [R1+0xf30], R2 ;  /* 0x000f300201007387 */ /* 0x0003e80000100800 */
[----:B------:R1:W-:Y:S01]  /*b44c0*/  LDGSTS.E [R183+0xe00], [R2.64], P0 ;  /* 0x00e0000002b77fae */ /* 0x0003e20008121848 */
[----:B--2---:R-:W-:-:S05]  /*b44d0*/  IADD3 R5, P2, R5, UR7, RZ ;  /* 0x0000000705057c10 */ /* 0x004fca000ff5e0ff */
[----:B------:R-:W-:Y:S04]  /*b44e0*/  STL [R1+0xf70], R5 ;  /* 0x000f700501007387 */ /* 0x000fe80000100800 */
[----:B------:R2:W-:Y:S04]  /*b44f0*/  STL [R1+0xf2c], R3 ;  /* 0x000f2c0301007387 */ /* 0x0005e80000100800 */
[----:B------:R-:W3:Y:S01]  /*b4500*/  LDL.LU R0, [R1+0x10b0] ;  /* 0x0010b00001007983 */ /* 0x000ee20000300800 */
[----:B------:R-:W-:-:S03]  /*b4510*/  IADD3.X R8, R8, UR6, RZ, P2, !PT ;  /* 0x0000000608087c10 */ /* 0x000fc600097fe4ff */
[----:B------:R-:W4:Y:S01]  /*b4520*/  LDL.LU R7, [R1+0x10f0] ;  /* 0x0010f00001077983 */ /* 0x000f220000300800 */
[----:B------:R-:W-:-:S03]  /*b4530*/  IADD3 R9, P1, R9, UR7, RZ ;  /* 0x0000000709097c10 */ /* 0x000fc6000ff3e0ff */
[----:B------:R-:W4:Y:S01]  /*b4540*/  LDL.LU R178, [R1+0x10ac] ;  /* 0x0010ac0001b27983 */ /* 0x000f220000300800 */
[----:B-1----:R-:W-:Y:S01]  /*b4550*/  IMAD.MOV.U32 R2, RZ, RZ, R5 ;  /* 0x000000ffff027224 */ /* 0x002fe200078e0005 */
[----:B------:R-:W-:Y:S01]  /*b4560*/  IADD3.X R176, R176, UR6, RZ, P1, !PT ;  /* 0x00000006b0b07c10 */ /* 0x000fe20008ffe4ff */
[----:B--2---:R-:W-:Y:S01]  /*b4570*/  IMAD.MOV.U32 R3, RZ, RZ, R8 ;  /* 0x000000ffff037224 */ /* 0x004fe200078e0008 */
[----:B------:R-:W2:Y:S01]  /*b4580*/  LDL.LU R180, [R1+0x10ec] ;  /* 0x0010ec0001b47983 */ /* 0x000ea20000300800 */
[----:B------:R-:W-:-:S03]  /*b4590*/  IADD3 R181, P2, R181, UR7, RZ ;  /* 0x00000007b5b57c10 */ /* 0x000fc6000ff5e0ff */
[----:B------:R1:W-:Y:S04]  /*b45a0*/  STL [R1+0xf6c], R8 ;  /* 0x000f6c0801007387 */ /* 0x0003e80000100800 */
[----:B------:R1:W-:Y:S04]  /*b45b0*/  LDGSTS.E [R183+0x1e00], [R2.64], P0 ;  /* 0x01e0000002b77fae */ /* 0x0003e80008121848 */
[----:B-1----:R-:W2:Y:S04]  /*b45c0*/  LDL.LU R8, [R1+0x1130] ;  /* 0x0011300001087983 */ /* 0x002ea80000300800 */
[----:B------:R-:W2:Y:S01]  /*b45d0*/  LDL.LU R5, [R1+0x1170] ;  /* 0x0011700001057983 */ /* 0x000ea20000300800 */
[----:B------:R-:W-:Y:S01]  /*b45e0*/  IADD3.X R182, R182, UR6, RZ, P2, !PT ;  /* 0x00000006b6b67c10 */ /* 0x000fe200097fe4ff */
[----:B------:R-:W-:-:S02]  /*b45f0*/  IMAD.MOV.U32 R2, RZ, RZ, R9 ;  /* 0x000000ffff027224 */ /* 0x000fc400078e0009 */
[----:B------:R-:W-:Y:S01]  /*b4600*/  STL [R1+0xfb0], R9 ;  /* 0x000fb00901007387 */ /* 0x000fe20000100800 */
[----:B------:R-:W-:-:S03]  /*b4610*/  IMAD.MOV.U32 R3, RZ, RZ, R176 ;  /* 0x000000ffff037224 */ /* 0x000fc600078e00b0 */
[----:B------:R1:W-:Y:S04]  /*b4620*/  STL [R1+0xfac], R176 ;  /* 0x000facb001007387 */ /* 0x0003e80000100800 */
[----:B------:R-:W-:Y:S01]  /*b4630*/  STL [R1+0xff0], R181 ;  /* 0x000ff0b501007387 */ /* 0x000fe20000100800 */
[----:B------:R-:W-:-:S03]  /*b4640*/  IADD3 R4, P1, R4, UR7, RZ ;  /* 0x0000000704047c10 */ /* 0x000fc6000ff3e0ff */
[----:B------:R1:W-:Y:S04]  /*b4650*/  LDGSTS.E [R183+0x2e00], [R2.64], P0 ;  /* 0x02e0000002b77fae */ /* 0x0003e80008121848 */
[----:B-1----:R-:W2:Y:S04]  /*b4660*/  LDL.LU R176, [R1+0x112c] ;  /* 0x00112c0001b07983 */ /* 0x002ea80000300800 */
[----:B------:R-:W-:Y:S01]  /*b4670*/  STL [R1+0xfec], R182 ;  /* 0x000fecb601007387 */ /* 0x000fe20000100800 */
[----:B------:R-:W-:-:S03]  /*b4680*/  IMAD.MOV.U32 R2, RZ, RZ, R181 ;  /* 0x000000ffff027224 */ /* 0x000fc600078e00b5 */
[----:B------:R-:W2:Y:S01]  /*b4690*/  LDL.LU R9, [R1+0x116c] ;  /* 0x00116c0001097983 */ /* 0x000ea20000300800 */
[----:B------:R-:W-:Y:S01]  /*b46a0*/  IMAD.MOV.U32 R3, RZ, RZ, R182 ;  /* 0x000000ffff037224 */ /* 0x000fe200078e00b6 */
[----:B------:R-:W-:Y:S02]  /*b46b0*/  IADD3 R6, P2, R6, UR7, RZ ;  /* 0x0000000706067c10 */ /* 0x000fe4000ff5e0ff */
[----:B------:R-:W-:Y:S02]  /*b46c0*/  IADD3.X R177, R177, UR6, RZ, P1, !PT ;  /* 0x00000006b1b17c10 */ /* 0x000fe40008ffe4ff */
        /* <DEDUP_REMOVED lines=14> */
[----:B------:R-:W2:Y:S04]  /*b47b0*/  LDL.LU R6, [R1+0x11ec] ;  /* 0x0011ec0001067983 */ /* 0x000ea80000300800 */
[----:B------:R1:W-:Y:S01]  /*b47c0*/  LDGSTS.E [R183+0x5e00], [R2.64], P0 ;  /* 0x05e0000002b77fae */ /* 0x0003e20008121848 */
[----:B---3--:R-:W-:Y:S02]  /*b47d0*/  IADD3 R0, P1, R0, UR7, RZ ;  /* 0x0000000700007c10 */ /* 0x008fe4000ff3e0ff */
[----:B----4-:R-:W-:Y:S02]  /*b47e0*/  IADD3 R7, P2, R7, UR7, RZ ;  /* 0x0000000707077c10 */ /* 0x010fe4000ff5e0ff */
[----:B------:R-:W-:Y:S01]  /*b47f0*/  IADD3.X R178, R178, UR6, RZ, P1, !PT ;  /* 0x00000006b2b27c10 */ /* 0x000fe20008ffe4ff */
[----:B------:R-:W-:Y:S01]  /*b4800*/  STL [R1+0x10b0], R0 ;  /* 0x0010b00001007387 */ /* 0x000fe20000100800 */
[----:B-1----:R-:W-:Y:S01]  /*b4810*/  IMAD.MOV.U32 R2, RZ, RZ, R0 ;  /* 0x000000ffff027224 */ /* 0x002fe200078e0000 */
[----:B--2---:R-:W-:-:S02]  /*b4820*/  IADD3.X R180, R180, UR6, RZ, P2, !PT ;  /* 0x00000006b4b47c10 */ /* 0x004fc400097fe4ff */
[----:B------:R-:W-:Y:S01]  /*b4830*/  IMAD.MOV.U32 R3, RZ, RZ, R178 ;  /* 0x000000ffff037224 */ /* 0x000fe200078e00b2 */
[----:B------:R1:W-:Y:S04]  /*b4840*/  STL [R1+0x10ac], R178 ;  /* 0x0010acb201007387 */ /* 0x0003e80000100800 */
[----:B------:R-:W-:Y:S04]  /*b4850*/  STL [R1+0x10f0], R7 ;  /* 0x0010f00701007387 */ /* 0x000fe80000100800 */
[----:B------:R2:W-:Y:S04]  /*b4860*/  LDGSTS.E [R183+0x6e00], [R2.64], P0 ;  /* 0x06e0000002b77fae */ /* 0x0005e80008121848 */
[----:B-1----:R-:W3:Y:S01]  /*b4870*/  LDL.LU R178, [R1+0x1230] ;  /* 0x0012300001b27983 */ /* 0x002ee20000300800 */
[----:B------:R-:W-:-:S03]  /*b4880*/  IADD3 R8, P1, R8, UR7, RZ ;  /* 0x0000000708087c10 */ /* 0x000fc6000ff3e0ff */
[----:B------:R1:W-:Y:S01]  /*b4890*/  STL [R1+0x10ec], R180 ;  /* 0x0010ecb401007387 */ /* 0x0003e20000100800 */
[----:B------:R-:W-:-:S03]  /*b48a0*/  IADD3 R5, P2, R5, UR7, RZ ;  /* 0x0000000705057c10 */ /* 0x000fc6000ff5e0ff */
[----:B------:R-:W4:Y:S01]  /*b48b0*/  LDL.LU R0, [R1+0x1270] ;  /* 0x0012700001007983 */ /* 0x000f220000300800 */
[----:B--2---:R-:W-:Y:S02]  /*b48c0*/  IMAD.MOV.U32 R3, RZ, RZ, R180 ;  /* 0x000000ffff037224 */ /* 0x004fe400078e00b4 */
[----:B------:R-:W-:Y:S01]  /*b48d0*/  IMAD.MOV.U32 R2, RZ, RZ, R7 ;  /* 0x000000ffff027224 */ /* 0x000fe200078e0007 */
[----:B-1----:R-:W2:Y:S04]  /*b48e0*/  LDL.LU R180, [R1+0x122c] ;  /* 0x00122c0001b47983 */ /* 0x002ea80000300800 */
[----:B------:R-:W2:Y:S01]  /*b48f0*/  LDL.LU R7, [R1+0x126c] ;  /* 0x00126c0001077983 */ /* 0x000ea20000300800 */
[----:B------:R-:W-:-:S03]  /*b4900*/  IADD3.X R176, R176, UR6, RZ, P1, !PT ;  /* 0x00000006b0b07c10 */ /* 0x000fc60008ffe4ff */
[----:B------:R1:W-:Y:S04]  /*b4910*/  STL [R1+0x1130], R8 ;  /* 0x0011300801007387 */ /* 0x0003e80000100800 */
        /* <DEDUP_REMOVED lines=8> */
[----:B------:R-:W2:Y:S04]  /*b49a0*/  LDL.LU R181, [R1+0x12f0] ;  /* 0x0012f00001b57983 */ /* 0x000ea80000300800 */
[----:B------:R-:W2:Y:S04]  /*b49b0*/  LDL.LU R176, [R1+0x12ac] ;  /* 0x0012ac0001b07983 */ /* 0x000ea80000300800 */
[----:B------:R1:W-:Y:S01]  /*b49c0*/  LDGSTS.E [R183+0x8e00], [R2.64], P0 ;  /* 0x08e0000002b77fae */ /* 0x0003e20008121848 */
[----:B------:R-:W-:-:S03]  /*b49d0*/  IADD3 R177, P1, R177, UR7, RZ ;  /* 0x00000007b1b17c10 */ /* 0x000fc6000ff3e0ff */
[----:B------:R-:W2:Y:S01]  /*b49e0*/  LDL.LU R182, [R1+0x12ec] ;  /* 0x0012ec0001b67983 */ /* 0x000ea20000300800 */
[----:B-1----:R-:W-:Y:S02]  /*b49f0*/  IMAD.MOV.U32 R2, RZ, RZ, R5 ;  /* 0x000000ffff027224 */ /* 0x002fe400078e0005 */
[----:B------:R-:W-:Y:S01]  /*b4a00*/  IMAD.MOV.U32 R3, RZ, RZ, R9 ;  /* 0x000000ffff037224 */ /* 0x000fe200078e0009 */
[----:B------:R-:W-:Y:S01]  /*b4a10*/  IADD3 R4, P2, R4, UR7, RZ ;  /* 0x0000000704047c10 */ /* 0x000fe2000ff5e0ff */
[----:B------:R-:W2:Y:S04]  /*b4a20*/  LDL.LU R5, [R1+0x1330] ;  /* 0x0013300001057983 */ /* 0x000ea80000300800 */
        /* <DEDUP_REMOVED lines=12> */
[----:B------:R1:W-:Y:S02]  /*b4af0*/  LDGSTS.E [R183+0xae00], [R2.64], P0 ;  /* 0x0ae0000002b77fae */ /* 0x0003e40008121848 */
[----:B-1----:R-:W-:-:S02]  /*b4b00*/  IMAD.MOV.U32 R2, RZ, RZ, R4 ;  /* 0x000000ffff027224 */ /* 0x002fc400078e0004 */
[----:B------:R-:W-:Y:S01]  /*b4b10*/  IMAD.MOV.U32 R3, RZ, RZ, R6 ;  /* 0x000000ffff037224 */ /* 0x000fe200078e0006 */
[----:B------:R-:W2:Y:S04]  /*b4b20*/  LDL.LU R4, [R1+0x13b0] ;  /* 0x0013b00001047983 */ /* 0x000ea80000300800 */
[----:B------:R-:W2:Y:S04]  /*b4b30*/  LDL.LU R6, [R1+0x13f0] ;  /* 0x0013f00001067983 */ /* 0x000ea80000300800 */
[----:B------:R1:W-:Y:S01]  /*b4b40*/  LDGSTS.E [R183+0xbe00], [R2.64], P0 ;  /* 0x0be0000002b77fae */ /* 0x0003e20008121848 */
[----:B---3--:R-:W-:-:S05]  /*b4b50*/  IADD3 R178, P1, R178, UR7, RZ ;  /* 0x00000007b2b27c10 */ /* 0x008fca000ff3e0ff */
[----:B------:R3:W-:Y:S01]  /*b4b60*/  STL [R1+0x1230], R178 ;  /* 0x001230b201007387 */ /* 0x0007e20000100800 */
[----:B----4-:R-:W-:Y:S02]  /*b4b70*/  IADD3 R0, P2, R0, UR7, RZ ;  /* 0x0000000700007c10 */ /* 0x010fe4000ff5e0ff */
[----:B--2---:R-:W-:Y:S01]  /*b4b80*/  IADD3.X R180, R180, UR6, RZ, P1, !PT ;  /* 0x00000006b4b47c10 */ /* 0x004fe20008ffe4ff */
[----:B-1----:R-:W-:Y:S01]  /*b4b90*/  IMAD.MOV.U32 R2, RZ, RZ, R178 ;  /* 0x000000ffff027224 */ /* 0x002fe200078e00b2 */
[----:B------:R-:W-:-:S03]  /*b4ba0*/  IADD3.X R7, R7, UR6, RZ, P2, !PT ;  /* 0x0000000607077c10 */ /* 0x000fc600097fe4ff */
[----:B------:R1:W-:Y:S01]  /*b4bb0*/  STL [R1+0x122c], R180 ;  /* 0x00122cb401007387 */ /* 0x0003e20000100800 */
[----:B------:R-:W-:-:S03]  /*b4bc0*/  IMAD.MOV.U32 R3, RZ, RZ, R180 ;  /* 0x000000ffff037224 */ /* 0x000fc600078e00b4 */
[----:B------:R-:W-:Y:S04]  /*b4bd0*/  STL [R1+0x1270], R0 ;  /* 0x0012700001007387 */ /* 0x000fe80000100800 */
[----:B---3--:R-:W2:Y:S04]  /*b4be0*/  LDL.LU R178, [R1+0x13ac] ;  /* 0x0013ac0001b27983 */ /* 0x008ea80000300800 */
[----:B------:R3:W-:Y:S04]  /*b4bf0*/  STL [R1+0x126c], R7 ;  /* 0x00126c0701007387 */ /* 0x0007e80000100800 */
[----:B------:R4:W-:Y:S04]  /*b4c00*/  LDGSTS.E [R183+0xce00], [R2.64], P0 ;  /* 0x0ce0000002b77fae */ /* 0x0009e80008121848 */
[----:B-1----:R-:W2:Y:S01]  /*b4c10*/  LDL.LU R180, [R1+0x13ec] ;  /* 0x0013ec0001b47983 */ /* 0x002ea20000300800 */
[----:B------:R-:W-:Y:S01]  /*b4c20*/  IADD3 R8, P1, R8, UR7, RZ ;  /* 0x0000000708087c10 */ /* 0x000fe2000ff3e0ff */
[----:B----4-:R-:W-:-:S02]  /*b4c30*/  IMAD.MOV.U32 R2, RZ, RZ, R0 ;  /* 0x000000ffff027224 */ /* 0x010fc400078e0000 */
[----:B------:R-:W-:Y:S01]  /*b4c40*/  IMAD.MOV.U32 R3, RZ, RZ, R7 ;  /* 0x000000ffff037224 */ /* 0x000fe200078e0007 */
[----:B------:R-:W-:Y:S01]  /*b4c50*/  IADD3 R181, P2, R181, UR7, RZ ;  /* 0x00000007b5b57c10 */ /* 0x000fe2000ff5e0ff */
[----:B---3--:R-:W3:Y:S01]  /*b4c60*/  LDL.LU R7, [R1+0x1430] ;  /* 0x0014300001077983 */ /* 0x008ee20000300800 */
[----:B------:R-:W-:-:S03]  /*b4c70*/  IADD3.X R176, R176, UR6, RZ, P1, !PT ;  /* 0x00000006b0b07c10 */ /* 0x000fc60008ffe4ff */
[----:B------:R-:W2:Y:S04]  /*b4c80*/  LDL.LU R0, [R1+0x1470] ;  /* 0x0014700001007983 */ /* 0x000ea80000300800 */
[----:B------:R1:W-:Y:S01]  /*b4c90*/  LDGSTS.E [R183+0xde00], [R2.64], P0 ;  /* 0x0de0000002b77fae */ /* 0x0003e20008121848 */
[----:B------:R-:W-:-:S03]  /*b4ca0*/  IADD3.X R182, R182, UR6, RZ, P2, !PT ;  /* 0x00000006b6b67c10 */ /* 0x000fc600097fe4ff */
[----:B------:R-:W-:Y:S04]  /*b4cb0*/  STL [R1+0x12b0], R8 ;  /* 0x0012b00801007387 */ /* 0x000fe80000100800 */
[----:B------:R1:W-:Y:S02]  /*b4cc0*/  STL [R1+0x12ac], R176 ;  /* 0x0012acb001007387 */ /* 0x0003e40000100800 */
[----:B-1----:R-:W-:Y:S02]  /*b4cd0*/  IMAD.MOV.U32 R2, RZ, RZ, R8 ;  /* 0x000000ffff027224 */ /* 0x002fe400078e0008 */
[----:B------:R-:W-:Y:S01]  /*b4ce0*/  IMAD.MOV.U32 R3, RZ, RZ, R176 ;  /* 0x000000ffff037224 */ /* 0x000fe200078e00b0 */
[----:B------:R-:W-:Y:S01]  /*b4cf0*/  STL [R1+0x12f0], R181 ;  /* 0x0012f0b501007387 */ /* 0x000fe20000100800 */
[----:B------:R-:W-:-:S03]  /*b4d00*/  IADD3 R5, P1, R5, UR7, RZ ;  /* 0x0000000705057c10 */ /* 0x000fc6000ff3e0ff */
[----:B------:R-:W2:Y:S01]  /*b4d10*/  LDL.LU R176, [R1+0x142c] ;  /* 0x00142c0001b07983 */ /* 0x000ea20000300800 */
[----:B------:R-:W-:-:S03]  /*b4d20*/  IADD3 R9, P2, R9, UR7, RZ ;  /* 0x0000000709097c10 */ /* 0x000fc6000ff5e0ff */
[----:B------:R1:W-:Y:S04]  /*b4d30*/  LDGSTS.E [R183+0xee00], [R2.64], P0 ;  /* 0x0ee0000002b77fae */ /* 0x0003e80008121848 */
[----:B------:R-:W-:Y:S04]  /*b4d40*/  STL [R1+0x12ec], R182 ;  /* 0x0012ecb601007387 */ /* 0x000fe80000100800 */
[----:B------:R-:W2:Y:S01]  /*b4d50*/  LDL.LU R8, [R1+0x146c] ;  /* 0x00146c0001087983 */ /* 0x000ea20000300800 */
[----:B-1----:R-:W-:Y:S02]  /*b4d60*/  IMAD.MOV.U32 R2, RZ, RZ, R181 ;  /* 0x000000ffff027224 */ /* 0x002fe400078e00b5 */
[----:B------:R-:W-:Y:S01]  /*b4d70*/  IMAD.MOV.U32 R3, RZ, RZ, R182 ;  /* 0x000000ffff037224 */ /* 0x000fe200078e00b6 */
[----:B------:R-:W-:-:S04]  /*b4d80*/  IADD3.X R177, R177, UR6, RZ, P1, !PT ;  /* 0x00000006b1b17c10 */ /* 0x000fc80008ffe4ff */
[----:B------:R1:W-:Y:S04]  /*b4d90*/  LDGSTS.E [R183+0xfe00], [R2.64], P0 ;  /* 0x0fe0000002b77fae */ /* 0x0003e80008121848 */
[----:B------:R1:W-:Y:S01]  /*b4da0*/  STL [R1+0x1330], R5 ;  /* 0x0013300501007387 */ /* 0x0003e20000100800 */
[----:B------:R-:W-:-:S03]  /*b4db0*/  IADD3.X R179, R179, UR6, RZ, P2, !PT ;  /* 0x00000006b3b37c10 */ /* 0x000fc600097fe4ff */
[----:B------:R1:W-:Y:S02]  /*b4dc0*/  STL [R1+0x132c], R177 ;  /* 0x00132cb101007387 */ /* 0x0003e40000100800 */
[----:B-1----:R-:W-:Y:S02]  /*b4dd0*/  IMAD.MOV.U32 R2, RZ, RZ, R5 ;  /* 0x000000ffff027224 */ /* 0x002fe400078e0005 */
[----:B------:R-:W-:Y:S01]  /*b4de0*/  IMAD.MOV.U32 R3, RZ, RZ, R177 ;  /* 0x000000ffff037224 */ /* 0x000fe200078e00b1 */
[----:B------:R1:W-:Y:S04]  /*b4df0*/  STL [R1+0x1370], R9 ;  /* 0x0013700901007387 */ /* 0x0003e80000100800 */
        /* <DEDUP_REMOVED lines=11> */
[----:B------:R-:W-:Y:S01]  /*b4eb0*/  STL [R1+0x13b0], R4 ;  /* 0x0013b00401007387 */ /* 0x000fe20000100800 */
[----:B-1----:R-:W-:Y:S01]  /*b4ec0*/  IMAD.MOV.U32 R2, RZ, RZ, R4 ;  /* 0x000000ffff027224 */ /* 0x002fe200078e0004 */
[----:B--2---:R-:W-:-:S05]  /*b4ed0*/  IADD3.X R178, R178, UR6, RZ, P1, !PT ;  /* 0x00000006b2b27c10 */ /* 0x004fca0008ffe4ff */
[----:B------:R-:W-:Y:S01]  /*b4ee0*/  IMAD.MOV.U32 R3, RZ, RZ, R178 ;  /* 0x000000ffff037224 */ /* 0x000fe200078e00b2 */
[----:B------:R1:W-:Y:S04]  /*b4ef0*/  STL [R1+0x13ac], R178 ;  /* 0x0013acb201007387 */ /* 0x0003e80000100800 */
[----:B------:R-:W-:Y:S01]  /*b4f00*/  STL [R1+0x13f0], R6 ;  /* 0x0013f00601007387 */ /* 0x000fe20000100800 */
[----:B------:R-:W-:-:S03]  /*b4f10*/  IADD3.X R180, R180, UR6, RZ, P2, !PT ;  /* 0x00000006b4b47c10 */ /* 0x000fc600097fe4ff */
[----:B------:R2:W-:Y:S04]  /*b4f20*/  LDGSTS.E [R183+0x12e00], [R2.64], P0 ;  /* 0x12e0000002b77fae */ /* 0x0005e80008121848 */
[----:B-1----:R-:W4:Y:S04]  /*b4f30*/  LDL.LU R178, [R1+0x1530] ;  /* 0x0015300001b27983 */ /* 0x002f280000300800 */
[----:B------:R1:W-:Y:S01]  /*b4f40*/  STL [R1+0x13ec], R180 ;  /* 0x0013ecb401007387 */ /* 0x0003e20000100800 */
[----:B---3--:R-:W-:-:S03]  /*b4f50*/  IADD3 R7, P1, R7, UR7, RZ ;  /* 0x0000000707077c10 */ /* 0x008fc6000ff3e0ff */
[----:B------:R-:W3:Y:S01]  /*b4f60*/  LDL.LU R4, [R1+0x1570] ;  /* 0x0015700001047983 */ /* 0x000ee20000300800 */
[----:B--2---:R-:W-:Y:S02]  /*b4f70*/  IMAD.MOV.U32 R3, RZ, RZ, R180 ;  /* 0x000000ffff037224 */ /* 0x004fe400078e00b4 */
[----:B------:R-:W-:Y:S01]  /*b4f80*/  IMAD.MOV.U32 R2, RZ, RZ, R6 ;  /* 0x000000ffff027224 */ /* 0x000fe200078e0006 */
[----:B------:R-:W-:Y:S01]  /*b4f90*/  IADD3 R0, P2, R0, UR7, RZ ;  /* 0x0000000700007c10 */ /* 0x000fe2000ff5e0ff */
[----:B-1----:R-:W2:Y:S04]  /*b4fa0*/  LDL.LU R180, [R1+0x152c] ;  /* 0x00152c0001b47983 */ /* 0x002ea80000300800 */
[----:B------:R-:W2:Y:S04]  /*b4fb0*/  LDL.LU R6, [R1+0x156c] ;  /* 0x00156c0001067983 */ /* 0x000ea80000300800 */
[----:B------:R1:W-:Y:S04]  /*b4fc0*/  STL [R1+0x1430], R7 ;  /* 0x0014300701007387 */ /* 0x0003e80000100800 */
[----:B------:R1:W-:Y:S01]  /*b4fd0*/  LDGSTS.E [R183+0x13e00], [R2.64], P0 ;  /* 0x13e0000002b77fae */ /* 0x0003e20008121848 */
[----:B------:R-:W-:Y:S01]  /*b4fe0*/  IADD3.X R176, R176, UR6, RZ, P1, !PT ;  /* 0x00000006b0b07c10 */ /* 0x000fe20008ffe4ff */
[----:B-1----:R-:W-:-:S04]  /*b4ff0*/  IMAD.MOV.U32 R2, RZ, RZ, R7 ;  /* 0x000000ffff027224 */ /* 0x002fc800078e0007 */
[----:B------:R1:W-:Y:S04]  /*b5000*/  STL [R1+0x142c], R176 ;  /* 0x00142cb001007387 */ /* 0x0003e80000100800 */
[----:B------:R1:W-:Y:S01]  /*b5010*/  STL [R1+0x1470], R0 ;  /* 0x0014700001007387 */ /* 0x0003e20000100800 */
[----:B------:R-:W-:-:S03]  /*b5020*/  IADD3.X R8, R8, UR6, RZ, P2, !PT ;  /* 0x0000000608087c10 */ /* 0x000fc600097fe4ff */
[----:B------:R-:W2:Y:S01]  /*b5030*/  LDL.LU R7, [R1+0x15b0] ;  /* 0x0015b00001077983 */ /* 0x000ea20000300800 */
[----:B------:R-:W-:-:S03]  /*b5040*/  IMAD.MOV.U32 R3, RZ, RZ, R176 ;  /* 0x000000ffff037224 */ /* 0x000fc600078e00b0 */
[----:B------:R1:W-:Y:S04]  /*b5050*/  STL [R1+0x146c], R8 ;  /* 0x00146c0801007387 */ /* 0x0003e80000100800 */
[----:B------:R-:W2:Y:S04]  /*b5060*/  LDL.LU R181, [R1+0x15f0] ;  /* 0x0015f00001b57983 */ /* 0x000ea80000300800 */
[----:B-1----:R-:W2:Y:S04]  /*b5070*/  LDL.LU R176, [R1+0x15ac] ;  /* 0x0015ac0001b07983 */ /* 0x002ea80000300800 */
[----:B------:R1:W-:Y:S04]  /*b5080*/  LDGSTS.E [R183+0x14e00], [R2.64], P0 ;  /* 0x14e0000002b77fae */ /* 0x0003e80008121848 */
[----:B------:R-:W2:Y:S01]  /*b5090*/  LDL.LU R182, [R1+0x15ec] ;  /* 0x0015ec0001b67983 */ /* 0x000ea20000300800 */
[----:B------:R-:W-:Y:S01]  /*b50a0*/  IADD3 R5, P1, R5, UR7, RZ ;  /* 0x0000000705057c10 */ /* 0x000fe2000ff3e0ff */
[----:B-1----:R-:W-:-:S02]  /*b50b0*/  IMAD.MOV.U32 R2, RZ, RZ, R0 ;  /* 0x000000ffff027224 */ /* 0x002fc400078e0000 */
[----:B------:R-:W-:Y:S01]  /*b50c0*/  IMAD.MOV.U32 R3, RZ, RZ, R8 ;  /* 0x000000ffff037224 */ /* 0x000fe200078e0008 */
[----:B------:R-:W2:Y:S04]  /*b50d0*/  LDL.LU R0, [R1+0x1630] ;  /* 0x0016300001007983 */ /* 0x000ea80000300800 */
[----:B------:R-:W2:Y:S01]  /*b50e0*/  LDL.LU R8, [R1+0x1670] ;  /* 0x0016700001087983 */ /* 0x000ea20000300800 */
        /* <DEDUP_REMOVED lines=18> */
[----:B----4-:R-:W-:-:S02]  /*b5210*/  IADD3 R178, P1, R178, UR7, RZ ;  /* 0x00000007b2b27c10 */ /* 0x010fc4000ff3e0ff */
[----:B---3--:R-:W-:-:S03]  /*b5220*/  IADD3 R4, P2, R4, UR7, RZ ;  /* 0x0000000704047c10 */ /* 0x008fc6000ff5e0ff */
[----:B------:R-:W-:Y:S01]  /*b5230*/  STL [R1+0x1530], R178 ;  /* 0x001530b201007387 */ /* 0x000fe20000100800 */
[----:B--2---:R-:W-:Y:S01]  /*b5240*/  IADD3.X R180, R180, UR6, RZ, P1, !PT ;  /* 0x00000006b4b47c10 */ /* 0x004fe20008ffe4ff */
[----:B-1----:R-:W-:Y:S01]  /*b5250*/  IMAD.MOV.U32 R2, RZ, RZ, R178 ;  /* 0x000000ffff027224 */ /* 0x002fe200078e00b2 */
[----:B------:R-:W-:-:S03]  /*b5260*/  IADD3.X R6, R6, UR6, RZ, P2, !PT ;  /* 0x0000000606067c10 */ /* 0x000fc600097fe4ff */
[----:B------:R1:W-:Y:S01]  /*b5270*/  STL [R1+0x152c], R180 ;  /* 0x00152cb401007387 */ /* 0x0003e20000100800 */
[----:B------:R-:W-:-:S03]  /*b5280*/  IMAD.MOV.U32 R3, RZ, RZ, R180 ;  /* 0x000000ffff037224 */ /* 0x000fc600078e00b4 */
[----:B------:R-:W-:Y:S04]  /*b5290*/  STL [R1+0x1570], R4 ;  /* 0x0015700401007387 */ /* 0x000fe80000100800 */
[----:B------:R2:W-:Y:S04]  /*b52a0*/  LDGSTS.E [R183+0x18e00], [R2.64], P0 ;  /* 0x18e0000002b77fae */ /* 0x0005e80008121848 */
[----:B-1----:R-:W3:Y:S04]  /*b52b0*/  LDL.LU R180, [R1+0x16ac] ;  /* 0x0016ac0001b47983 */ /* 0x002ee80000300800 */
[----:B------:R1:W-:Y:S04]  /*b52c0*/  STL [R1+0x156c], R6 ;  /* 0x00156c0601007387 */ /* 0x0003e80000100800 */
[----:B------:R-:W4:Y:S01]  /*b52d0*/  LDL.LU R178, [R1+0x16ec] ;  /* 0x0016ec0001b27983 */ /* 0x000f220000300800 */
[----:B--2---:R-:W-:-:S02]  /*b52e0*/  IMAD.MOV.U32 R2, RZ, RZ, R4 ;  /* 0x000000ffff027224 */ /* 0x004fc400078e0004 */
[----:B------:R-:W-:Y:S02]  /*b52f0*/  IMAD.MOV.U32 R3, RZ, RZ, R6 ;  /* 0x000000ffff037224 */ /* 0x000fe400078e0006 */
[----:B-1----:R-:W2:Y:S01]  /*b5300*/  LDL.LU R6, [R1+0x1730] ;  /* 0x0017300001067983 */ /* 0x002ea20000300800 */
[----:B------:R-:W-:-:S03]  /*b5310*/  IADD3 R7, P1, R7, UR7, RZ ;  /* 0x0000000707077c10 */ /* 0x000fc6000ff3e0ff */
[----:B------:R-:W2:Y:S04]  /*b5320*/  LDL.LU R4, [R1+0x1770] ;  /* 0x0017700001047983 */ /* 0x000ea80000300800 */
[----:B------:R1:W-:Y:S01]  /*b5330*/  LDGSTS.E [R183+0x19e00], [R2.64], P0 ;  /* 0x19e0000002b77fae */ /* 0x0003e20008121848 */
[----:B------:R-:W-:Y:S02]  /*b5340*/  IADD3 R181, P2, R181, UR7, RZ ;  /* 0x00000007b5b57c10 */ /* 0x000fe4000ff5e0ff */
[----:B------:R-:W-:Y:S01]  /*b5350*/  IADD3.X R176, R176, UR6, RZ, P1, !PT ;  /* 0x00000006b0b07c10 */ /* 0x000fe20008ffe4ff */
[----:B------:R-:W-:Y:S04]  /*b5360*/  STL [R1+0x15b0], R7 ;  /* 0x0015b00701007387 */ /* 0x000fe80000100800 */
[----:B------:R1:W-:Y:S02]  /*b5370*/  STL [R1+0x15ac], R176 ;  /* 0x0015acb001007387 */ /* 0x0003e40000100800 */
[----:B-1----:R-:W-:-:S02]  /*b5380*/  IMAD.MOV.U32 R2, RZ, RZ, R7 ;  /* 0x000000ffff027224 */ /* 0x002fc400078e0007 */
[----:B------:R-:W-:Y:S01]  /*b5390*/  IMAD.MOV.U32 R3, RZ, RZ, R176 ;  /* 0x000000ffff037224 */ /* 0x000fe200078e00b0 */
[----:B------:R-:W-:Y:S01]  /*b53a0*/  IADD3.X R182, R182, UR6, RZ, P2, !PT ;  /* 0x00000006b6b67c10 */ /* 0x000fe200097fe4ff */
[----:B------:R-:W-:Y:S04]  /*b53b0*/  STL [R1+0x15f0], R181 ;  /* 0x0015f0b501007387 */ /* 0x000fe80000100800 */
[----:B------:R1:W-:Y:S04]  /*b53c0*/  LDGSTS.E [R183+0x1ae00], [R2.64], P0 ;  /* 0x1ae0000002b77fae */ /* 0x0003e80008121848 */
[----:B------:R-:W2:Y:S01]  /*b53d0*/  LDL.LU R176, [R1+0x172c] ;  /* 0x00172c0001b07983 */ /* 0x000ea20000300800 */
[----:B------:R-:W-:-:S03]  /*b53e0*/  IADD3 R0, P1, R0, UR7, RZ ;  /* 0x0000000700007c10 */ /* 0x000fc6000ff3e0ff */
[----:B------:R-:W-:Y:S01]  /*b53f0*/  STL [R1+0x15ec], R182 ;  /* 0x0015ecb601007387 */ /* 0x000fe20000100800 */
[----:B-1----:R-:W-:-:S03]  /*b5400*/  IMAD.MOV.U32 R2, RZ, RZ, R181 ;  /* 0x000000ffff027224 */ /* 0x002fc600078e00b5 */
[----:B------:R-:W2:Y:S01]  /*b5410*/  LDL.LU R7, [R1+0x176c] ;  /* 0x00176c0001077983 */ /* 0x000ea20000300800 */
[----:B------:R-:W-:Y:S01]  /*b5420*/  IMAD.MOV.U32 R3, RZ, RZ, R182 ;  /* 0x000000ffff037224 */ /* 0x000fe200078e00b6 */
[----:B------:R-:W-:Y:S02]  /*b5430*/  IADD3 R8, P2, R8, UR7, RZ ;  /* 0x0000000708087c10 */ /* 0x000fe4000ff5e0ff */
[----:B------:R-:W-:Y:S04]  /*b5440*/  STL [R1+0x1630], R0 ;  /* 0x0016300001007387 */ /* 0x000fe80000100800 */
[----:B------:R1:W-:Y:S02]  /*b5450*/  LDGSTS.E [R183+0x1be00], [R2.64], P0 ;  /* 0x1be0000002b77fae */ /* 0x0003e40008121848 */
[----:B-1----:R-:W-:Y:S01]  /*b5460*/  IMAD.MOV.U32 R2, RZ, RZ, R0 ;  /* 0x000000ffff027224 */ /* 0x002fe200078e0000 */
[----:B------:R-:W-:-:S05]  /*b5470*/  IADD3.X R5, R5, UR6, RZ, P1, !PT ;  /* 0x0000000605057c10 */ /* 0x000fca0008ffe4ff */
        /* <DEDUP_REMOVED lines=8> */
[----:B------:R-:W-:-:S03]  /*b5500*/  IMAD.MOV.U32 R3, RZ, RZ, R9 ;  /* 0x000000ffff037224 */ /* 0x000fc600078e0009 */
[----:B-1----:R-:W2:Y:S01]  /*b5510*/  LDL.LU R9, [R1+0x17ac] ;  /* 0x0017ac0001097983 */ /* 0x002ea20000300800 */
[----:B------:R-:W-:-:S03]  /*b5520*/  IMAD.MOV.U32 R2, RZ, RZ, R8 ;  /* 0x000000ffff027224 */ /* 0x000fc600078e0008 */
[----:B------:R-:W2:Y:S01]  /*b5530*/  LDL.LU R8, [R1+0x17ec] ;  /* 0x0017ec0001087983 */ /* 0x000ea20000300800 */
[----:B------:R-:W-:Y:S02]  /*b5540*/  IADD3 R179, P1, R179, UR7, RZ ;  /* 0x00000007b3b37c10 */ /* 0x000fe4000ff3e0ff */
[----:B------:R-:W-:Y:S01]  /*b5550*/  IADD3 R177, P2, R177, UR7, RZ ;  /* 0x00000007b1b17c10 */ /* 0x000fe2000ff5e0ff */
[----:B------:R1:W-:Y:S04]  /*b5560*/  LDGSTS.E [R183+0x1de00], [R2.64], P0 ;  /* 0x1de0000002b77fae */ /* 0x0003e80008121848 */
[----:B------:R2:W-:Y:S01]  /*b5570*/  STL [R1+0x16b0], R179 ;  /* 0x0016b0b301007387 */ /* 0x0005e20000100800 */
[----:B-1----:R-:W-:Y:S01]  /*b5580*/  IMAD.MOV.U32 R2, RZ, RZ, R179 ;  /* 0x000000ffff027224 */ /* 0x002fe200078e00b3 */
[----:B---3--:R-:W-:-:S05]  /*b5590*/  IADD3.X R180, R180, UR6, RZ, P1, !PT ;  /* 0x00000006b4b47c10 */ /* 0x008fca0008ffe4ff */
[----:B------:R-:W-:Y:S01]  /*b55a0*/  STL [R1+0x16ac], R180 ;  /* 0x0016acb401007387 */ /* 0x000fe20000100800 */
[----:B----4-:R-:W-:Y:S01]  /*b55b0*/  IADD3.X R178, R178, UR6, RZ, P2, !PT ;  /* 0x00000006b2b27c10 */ /* 0x010fe200097fe4ff */
[----:B------:R-:W-:Y:S02]  /*b55c0*/  IMAD.MOV.U32 R3, RZ, RZ, R180 ;  /* 0x000000ffff037224 */ /* 0x000fe400078e00b4 */
[----:B------:R-:W-:Y:S04]  /*b55d0*/  STL [R1+0x16f0], R177 ;  /* 0x0016f0b101007387 */ /* 0x000fe80000100800 */
[----:B------:R1:W-:Y:S01]  /*b55e0*/  STL [R1+0x16ec], R178 ;  /* 0x0016ecb201007387 */ /* 0x0003e20000100800 */
[----:B--2---:R-:W-:-:S03]  /*b55f0*/  IADD3 R6, P1, R6, UR7, RZ ;  /* 0x0000000706067c10 */ /* 0x004fc6000ff3e0ff */
[----:B------:R-:W2:Y:S04]  /*b5600*/  LDL.LU R185, [R1+0x182c] ;  /* 0x00182c0001b97983 */ /* 0x000ea80000300800 */
[----:B------:R-:W3:Y:S01]  /*b5610*/  LDL.LU R184, [R1+0x1830] ;  /* 0x0018300001b87983 */ /* 0x000ee20000300800 */
[----:B------:R-:W-:-:S03]  /*b5620*/  IADD3 R4, P2, R4, UR7, RZ ;  /* 0x0000000704047c10 */ /* 0x000fc6000ff5e0ff */
[----:B------:R4:W-:Y:S04]  /*b5630*/  LDGSTS.E [R183+0x1ee00], [R2.64], P0 ;  /* 0x1ee0000002b77fae */ /* 0x0009e80008121848 */
[----:B------:R-:W2:Y:S01]  /*b5640*/  LDL.LU R179, [R1+0x186c] ;  /* 0x00186c0001b37983 */ /* 0x000ea20000300800 */
[----:B----4-:R-:W-:Y:S02]  /*b5650*/  IMAD.MOV.U32 R2, RZ, RZ, R177 ;  /* 0x000000ffff027224 */ /* 0x010fe400078e00b1 */
[----:B------:R-:W-:Y:S02]  /*b5660*/  IMAD.MOV.U32 R3, RZ, RZ, R178 ;  /* 0x000000ffff037224 */ /* 0x000fe400078e00b2 */
[----:B-1----:R-:W4:Y:S01]  /*b5670*/  LDL.LU R178, [R1+0x1870] ;  /* 0x0018700001b27983 */ /* 0x002f220000300800 */
[----:B------:R-:W-:-:S03]  /*b5680*/  IADD3.X R176, R176, UR6, RZ, P1, !PT ;  /* 0x00000006b0b07c10 */ /* 0x000fc60008ffe4ff */
[----:B------:R1:W-:Y:S04]  /*b5690*/  LDGSTS.E [R183+0x1fe00], [R2.64], P0 ;  /* 0x1fe0000002b77fae */ /* 0x0003e80008121848 */
[----:B------:R1:W-:Y:S01]  /*b56a0*/  STL [R1+0x1730], R6 ;  /* 0x0017300601007387 */ /* 0x0003e20000100800 */
[----:B------:R-:W-:-:S03]  /*b56b0*/  IADD3.X R7, R7, UR6, RZ, P2, !PT ;  /* 0x0000000607077c10 */ /* 0x000fc600097fe4ff */
        /* <DEDUP_REMOVED lines=12> */
[----:B------:R-:W4:Y:S01]  /*b5780*/  LDL.LU R181, [R1+0x1930] ;  /* 0x0019300001b57983 */ /* 0x000f220000300800 */
[----:B------:R-:W-:-:S03]  /*b5790*/  IADD3 R5, P1, R5, UR7, RZ ;  /* 0x0000000705057c10 */ /* 0x000fc6000ff3e0ff */
[----:B------:R-:W4:Y:S04]  /*b57a0*/  LDL.LU R4, [R1+0x1970] ;  /* 0x0019700001047983 */ /* 0x000f280000300800 */
[----:B------:R1:W-:Y:S01]  /*b57b0*/  STL [R1+0x17b0], R5 ;  /* 0x0017b00501007387 */ /* 0x0003e20000100800 */
[----:B------:R-:W-:-:S03]  /*b57c0*/  IADD3 R0, P2, R0, UR7, RZ ;  /* 0x0000000700007c10 */ /* 0x000fc6000ff5e0ff */
[----:B------:R1:W-:Y:S01]  /*b57d0*/  LDGSTS.E [R183+0x21e00], [R2.64], P0 ;  /* 0x21e0000002b77fae */ /* 0x0003e20008121848 */
[----:B------:R-:W-:-:S05]  /*b57e0*/  IADD3.X R9, R9, UR6, RZ, P1, !PT ;  /* 0x0000000609097c10 */ /* 0x000fca0008ffe4ff */
[----:B------:R1:W-:Y:S01]  /*b57f0*/  STL [R1+0x17ac], R9 ;  /* 0x0017ac0901007387 */ /* 0x0003e20000100800 */
[----:B------:R-:W-:-:S03]  /*b5800*/  IADD3.X R8, R8, UR6, RZ, P2, !PT ;  /* 0x0000000608087c10 */ /* 0x000fc600097fe4ff */
[----:B------:R-:W-:Y:S04]  /*b5810*/  STL [R1+0x17f0], R0 ;  /* 0x0017f00001007387 */ /* 0x000fe80000100800 */
[----:B------:R-:W4:Y:S01]  /*b5820*/  LDL.LU R182, [R1+0x192c] ;  /* 0x00192c0001b67983 */ /* 0x000f220000300800 */
[----:B-1----:R-:W-:-:S03]  /*b5830*/  IMAD.MOV.U32 R2, RZ, RZ, R5 ;  /* 0x000000ffff027224 */ /* 0x002fc600078e0005 */
[----:B------:R1:W-:Y:S04]  /*b5840*/  STL [R1+0x17ec], R8 ;  /* 0x0017ec0801007387 */ /* 0x0003e80000100800 */
[----:B------:R-:W4:Y:S01]  /*b5850*/  LDL.LU R5, [R1+0x196c] ;  /* 0x00196c0001057983 */ /* 0x000f220000300800 */
[----:B------:R-:W-:-:S03]  /*b5860*/  IMAD.MOV.U32 R3, RZ, RZ, R9 ;  /* 0x000000ffff037224 */ /* 0x000fc600078e0009 */
[----:B------:R-:W4:Y:S04]  /*b5870*/  LDL.LU R180, [R1+0x19ec] ;  /* 0x0019ec0001b47983 */ /* 0x000f280000300800 */
[----:B------:R1:W-:Y:S04]  /*b5880*/  LDGSTS.E [R183+0x22e00], [R2.64], P0 ;  /* 0x22e0000002b77fae */ /* 0x0003e80008121848 */
[----:B------:R-:W4:Y:S01]  /*b5890*/  LDL.LU R9, [R1+0x19f0] ;  /* 0x0019f00001097983 */ /* 0x000f220000300800 */
[----:B-1----:R-:W-:Y:S02]  /*b58a0*/  IMAD.MOV.U32 R2, RZ, RZ, R0 ;  /* 0x000000ffff027224 */ /* 0x002fe400078e0000 */
[----:B------:R-:W-:-:S02]  /*b58b0*/  IMAD.MOV.U32 R3, RZ, RZ, R8 ;  /* 0x000000ffff037224 */ /* 0x000fc400078e0008 */
[----:B------:R-:W4:Y:S04]  /*b58c0*/  LDL.LU R8, [R1+0x1a14] ;  /* 0x001a140001087983 */ /* 0x000f280000300800 */
[----:B------:R1:W-:Y:S04]  /*b58d0*/  LDGSTS.E [R183+0x23e00], [R2.64], P0 ;  /* 0x23e0000002b77fae */ /* 0x0003e80008121848 */
[----:B------:R-:W4:Y:S01]  /*b58e0*/  LDL.LU R0, [R1+0x1a18] ;  /* 0x001a180001007983 */ /* 0x000f220000300800 */
[----:B---3--:R-:W-:-:S04]  /*b58f0*/  IADD3 R184, P1, R184, UR7, RZ ;  /* 0x00000007b8b87c10 */ /* 0x008fc8000ff3e0ff */
[----:B--2---:R-:W-:Y:S01]  /*b5900*/  IADD3.X R185, R185, UR6, RZ, P1, !PT ;  /* 0x00000006b9b97c10 */ /* 0x004fe20008ffe4ff */
[----:B-1----:R-:W-:Y:S01]  /*b5910*/  IMAD.MOV.U32 R2, RZ, RZ, R184 ;  /* 0x000000ffff027224 */ /* 0x002fe200078e00b8 */
[----:B------:R-:W-:Y:S03]  /*b5920*/  STL [R1+0x1830], R184 ;  /* 0x001830b801007387 */ /* 0x000fe60000100800 */
[----:B------:R-:W-:Y:S01]  /*b5930*/  IMAD.MOV.U32 R3, RZ, RZ, R185 ;  /* 0x000000ffff037224 */ /* 0x000fe200078e00b9 */
[----:B------:R-:W-:Y:S04]  /*b5940*/  STL [R1+0x182c], R185 ;  /* 0x00182cb901007387 */ /* 0x000fe80000100800 */
[----:B------:R1:W-:Y:S01]  /*b5950*/  LDGSTS.E [R183+0x24e00], [R2.64], P0 ;  /* 0x24e0000002b77fae */ /* 0x0003e20008121848 */
[----:B----4-:R-:W-:-:S04]  /*b5960*/  IADD3 R178, P2, R178, UR7, RZ ;  /* 0x00000007b2b27c10 */ /* 0x010fc8000ff5e0ff */
[----:B------:R-:W-:Y:S01]  /*b5970*/  IADD3.X R179, R179, UR6, RZ, P2, !PT ;  /* 0x00000006b3b37c10 */ /* 0x000fe200097fe4ff */
[----:B------:R-:W-:Y:S01]  /*b5980*/  STL [R1+0x1870], R178 ;  /* 0x001870b201007387 */ /* 0x000fe20000100800 */
[----:B-1----:R-:W-:-:S03]  /*b5990*/  IMAD.MOV.U32 R2, RZ, RZ, R178 ;  /* 0x000000ffff027224 */ /* 0x002fc600078e00b2 */
[----:B------:R1:W-:Y:S01]  /*b59a0*/  STL [R1+0x186c], R179 ;  /* 0x00186cb301007387 */ /* 0x0003e20000100800 */
[----:B------:R-:W-:-:S03]  /*b59b0*/  IMAD.MOV.U32 R3, RZ, RZ, R179 ;  /* 0x000000ffff037224 */ /* 0x000fc600078e00b3 */
[----:B------:R-:W2:Y:S04]  /*b59c0*/  LDL.LU.64 R186, [R1+0xbe8] ;  /* 0x000be80001ba7983 */ /* 0x000ea80000300a00 */
[----:B------:R3:W-:Y:S04]  /*b59d0*/  LDGSTS.E [R183+0x25e00], [R2.64], P0 ;  /* 0x25e0000002b77fae */ /* 0x0007e80008121848 */
[----:B-1----:R-:W4:Y:S01]  /*b59e0*/  LDL.LU.64 R178, [R1+0xbd0] ;  /* 0x000bd00001b27983 */ /* 0x002f220000300a00 */
[----:B------:R-:W-:-:S05]  /*b59f0*/  IADD3 R6, P1, R6, UR7, RZ ;  /* 0x0000000706067c10 */ /* 0x000fca000ff3e0ff */
[----:B---3--:R-:W-:Y:S01]  /*b5a00*/  IMAD.MOV.U32 R2, RZ, RZ, R6 ;  /* 0x000000ffff027224 */ /* 0x008fe200078e0006 */
[----:B------:R-:W-:Y:S01]  /*b5a10*/  STL [R1+0x18b0], R6 ;  /* 0x0018b00601007387 */ /* 0x000fe20000100800 */
[----:B------:R-:W-:Y:S02]  /*b5a20*/  IADD3 R176, P2, R176, UR7, RZ ;  /* 0x00000007b0b07c10 */ /* 0x000fe4000ff5e0ff */
[----:B------:R-:W-:Y:S02]  /*b5a30*/  IADD3.X R7, R7, UR6, RZ, P1, !PT ;  /* 0x0000000607077c10 */ /* 0x000fe40008ffe4ff */
[----:B------:R-:W-:-:S03]  /*b5a40*/  IADD3.X R177, R177, UR6, RZ, P2, !PT ;  /* 0x00000006b1b17c10 */ /* 0x000fc600097fe4ff */
[----:B------:R-:W-:Y:S01]  /*b5a50*/  IMAD.MOV.U32 R3, RZ, RZ, R7 ;  /* 0x000000ffff037224 */ /* 0x000fe200078e0007 */
[----:B------:R1:W-:Y:S01]  /*b5a60*/  STL [R1+0x18ac], R7 ;  /* 0x0018ac0701007387 */ /* 0x0003e20000100800 */
[----:B------:R-:W-:-:S03]  /*b5a70*/  IADD3 R181, P1, R181, UR7, RZ ;  /* 0x00000007b5b57c10 */ /* 0x000fc6000ff3e0ff */
[----:B------:R-:W-:Y:S04]  /*b5a80*/  STL [R1+0x18f0], R176 ;  /* 0x0018f0b001007387 */ /* 0x000fe80000100800 */
[----:B------:R3:W-:Y:S04]  /*b5a90*/  LDGSTS.E [R183+0x26e00], [R2.64], P0 ;  /* 0x26e0000002b77fae */ /* 0x0007e80008121848 */
[----:B-1----:R-:W4:Y:S01]  /*b5aa0*/  LDL.LU.64 R6, [R1+0xbb8] ;  /* 0x000bb80001067983 */ /* 0x002f220000300a00 */
[----:B------:R-:W-:-:S03]  /*b5ab0*/  IADD3 R4, P2, R4, UR7, RZ ;  /* 0x0000000704047c10 */ /* 0x000fc6000ff5e0ff */
[----:B------:R1:W-:Y:S01]  /*b5ac0*/  STL [R1+0x18ec], R177 ;  /* 0x0018ecb101007387 */ /* 0x0003e20000100800 */
[----:B---3--:R-:W-:Y:S02]  /*b5ad0*/  IMAD.MOV.U32 R2, RZ, RZ, R176 ;  /* 0x000000ffff027224 */ /* 0x008fe400078e00b0 */
[----:B------:R-:W-:Y:S02]  /*b5ae0*/  IMAD.MOV.U32 R3, RZ, RZ, R177 ;  /* 0x000000ffff037224 */ /* 0x000fe400078e00b1 */
[----:B-1----:R-:W3:Y:S04]  /*b5af0*/  LDL.LU.64 R176, [R1+0xba0] ;  /* 0x000ba00001b07983 */ /* 0x002ee80000300a00 */
[----:B------:R1:W-:Y:S01]  /*b5b00*/  LDGSTS.E [R183+0x27e00], [R2.64], P0 ;  /* 0x27e0000002b77fae */ /* 0x0003e20008121848 */
[----:B------:R-:W-:-:S03]  /*b5b10*/  IADD3.X R182, R182, UR6, RZ, P1, !PT ;  /* 0x00000006b6b67c10 */ /* 0x000fc60008ffe4ff */
[----:B------:R-:W-:Y:S04]  /*b5b20*/  STL [R1+0x1930], R181 ;  /* 0x001930b501007387 */ /* 0x000fe80000100800 */
[----:B------:R-:W-:Y:S01]  /*b5b30*/  STL [R1+0x192c], R182 ;  /* 0x00192cb601007387 */ /* 0x000fe20000100800 */
[----:B------:R-:W-:Y:S01]  /*b5b40*/  IADD3.X R5, R5, UR6, RZ, P2, !PT ;  /* 0x0000000605057c10 */ /* 0x000fe200097fe4ff */
[----:B-1----:R-:W-:Y:S02]  /*b5b50*/  IMAD.MOV.U32 R2, RZ, RZ, R181 ;  /* 0x000000ffff027224 */ /* 0x002fe400078e00b5 */
[----:B------:R-:W-:Y:S01]  /*b5b60*/  STL [R1+0x1970], R4 ;  /* 0x0019700401007387 */ /* 0x000fe20000100800 */
[----:B------:R-:W-:-:S03]  /*b5b70*/  IMAD.MOV.U32 R3, RZ, RZ, R182 ;  /* 0x000000ffff037224 */ /* 0x000fc600078e00b6 */
[----:B------:R-:W3:Y:S04]  /*b5b80*/  LDL.LU.64 R184, [R1+0xb88] ;  /* 0x000b880001b87983 */ /* 0x000ee80000300a00 */
[----:B------:R1:W-:Y:S04]  /*b5b90*/  LDGSTS.E [R183+0x28e00], [R2.64], P0 ;  /* 0x28e0000002b77fae */ /* 0x0003e80008121848 */
[----:B------:R1:W-:Y:S02]  /*b5ba0*/  STL [R1+0x196c], R5 ;  /* 0x00196c0501007387 */ /* 0x0003e40000100800 */
[----:B-1----:R-:W-:-:S02]  /*b5bb0*/  IMAD.MOV.U32 R2, RZ, RZ, R4 ;  /* 0x000000ffff027224 */ /* 0x002fc400078e0004 */
[----:B------:R-:W-:Y:S02]  /*b5bc0*/  IMAD.MOV.U32 R3, RZ, RZ, R5 ;  /* 0x000000ffff037224 */ /* 0x000fe400078e0005 */
[----:B------:R-:W3:Y:S01]  /*b5bd0*/  LDL.LU.64 R4, [R1+0xb00] ;  /* 0x000b000001047983 */ /* 0x000ee20000300a00 */
[----:B------:R-:W-:-:S03]  /*b5be0*/  IADD3 R9, P1, R9, UR7, RZ ;  /* 0x0000000709097c10 */ /* 0x000fc6000ff3e0ff */
[----:B------:R1:W-:Y:S01]  /*b5bf0*/  LDGSTS.E [R183+0x29e00], [R2.64], P0 ;  /* 0x29e0000002b77fae */ /* 0x0003e20008121848 */
[----:B------:R-:W-:Y:S02]  /*b5c00*/  IADD3.X R180, R180, UR6, RZ, P1, !PT ;  /* 0x00000006b4b47c10 */ /* 0x000fe40008ffe4ff */
[----:B------:R-:W-:Y:S01]  /*b5c10*/  IADD3 R0, P2, R0, UR7, RZ ;  /* 0x0000000700007c10 */ /* 0x000fe2000ff5e0ff */
[----:B------:R-:W-:Y:S03]  /*b5c20*/  STL [R1+0x19f0], R9 ;  /* 0x0019f00901007387 */ /* 0x000fe60000100800 */
[----:B------:R-:W-:Y:S01]  /*b5c30*/  IADD3.X R8, R8, UR6, RZ, P2, !PT ;  /* 0x0000000608087c10 */ /* 0x000fe200097fe4ff */
[----:B------:R-:W-:Y:S01]  /*b5c40*/  STL [R1+0x19ec], R180 ;  /* 0x0019ecb401007387 */ /* 0x000fe20000100800 */
[----:B-1----:R-:W-:Y:S02]  /*b5c50*/  IMAD.MOV.U32 R2, RZ, RZ, R9 ;  /* 0x000000ffff027224 */ /* 0x002fe400078e0009 */
[----:B------:R-:W-:Y:S01]  /*b5c60*/  IMAD.MOV.U32 R3, RZ, RZ, R180 ;  /* 0x000000ffff037224 */ /* 0x000fe200078e00b4 */
[----:B------:R-:W-:Y:S04]  /*b5c70*/  STL [R1+0x1a18], R0 ;  /* 0x001a180001007387 */ /* 0x000fe80000100800 */
[----:B------:R1:W-:Y:S04]  /*b5c80*/  LDGSTS.E [R183+0x2ae00], [R2.64], P0 ;  /* 0x2ae0000002b77fae */ /* 0x0003e80008121848 */
[----:B------:R1:W-:Y:S04]  /*b5c90*/  STL [R1+0x1a14], R8 ;  /* 0x001a140801007387 */ /* 0x0003e80000100800 */
[----:B------:R-:W3:Y:S01]  /*b5ca0*/  LDL.LU.64 R188, [R1+0xaf0] ;  /* 0x000af00001bc7983 */ /* 0x000ee20000300a00 */
[----:B-1----:R-:W-:-:S03]  /*b5cb0*/  IMAD.MOV.U32 R2, RZ, RZ, R0 ;  /* 0x000000ffff027224 */ /* 0x002fc600078e0000 */
[----:B------:R-:W3:Y:S01]  /*b5cc0*/  LDL.LU.64 R190, [R1+0xae0] ;  /* 0x000ae00001be7983 */ /* 0x000ee20000300a00 */
[----:B------:R-:W-:-:S03]  /*b5cd0*/  IMAD.MOV.U32 R3, RZ, RZ, R8 ;  /* 0x000000ffff037224 */ /* 0x000fc600078e0008 */
[----:B------:R-:W3:Y:S04]  /*b5ce0*/  LDL.LU.64 R8, [R1+0xad0] ;  /* 0x000ad00001087983 */ /* 0x000ee80000300a00 */
[----:B------:R1:W-:Y:S01]  /*b5cf0*/  LDGSTS.E [R183+0x2be00], [R2.64], P0 ;  /* 0x2be0000002b77fae */ /* 0x0003e20008121848 */
[----:B--2---:R-:W-:-:S04]  /*b5d00*/  IADD3 R181, P1, R186, UR7, RZ ;  /* 0x00000007bab57c10 */ /* 0x004fc8000ff3e0ff */
[----:B------:R-:W-:Y:S02]  /*b5d10*/  IADD3.X R182, R187, UR6, RZ, P1, !PT ;  /* 0x00000006bbb67c10 */ /* 0x000fe40008ffe4ff */
[----:B----4-:R-:W-:-:S04]  /*b5d20*/  IADD3 R180, P1, R178, UR7, RZ ;  /* 0x00000007b2b47c10 */ /* 0x010fc8000ff3e0ff */
[----:B------:R-:W-:Y:S02]  /*b5d30*/  IADD3.X R0, R179, UR6, RZ, P1, !PT ;  /* 0x00000006b3007c10 */ /* 0x000fe40008ffe4ff */
[----:B------:R-:W-:-:S04]  /*b5d40*/  IADD3 R179, P1, R6, UR7, RZ ;  /* 0x0000000706b37c10 */ /* 0x000fc8000ff3e0ff */
[----:B-1----:R-:W-:Y:S02]  /*b5d50*/  IADD3.X R2, R7, UR6, RZ, P1, !PT ;  /* 0x0000000607027c10 */ /* 0x002fe40008ffe4ff */
[----:B------:R-:W2:Y:S01]  /*b5d60*/  LDL.LU.64 R6, [R1+0xac0] ;  /* 0x000ac00001067983 */ /* 0x000ea20000300a00 */
[----:B---3--:R-:W-:-:S04]  /*b5d70*/  IADD3 R178, P1, R176, UR7, RZ ;  /* 0x00000007b0b27c10 */ /* 0x008fc8000ff3e0ff */
[----:B------:R-:W-:Y:S02]  /*b5d80*/  IADD3.X R3, R177, UR6, RZ, P1, !PT ;  /* 0x00000006b1037c10 */ /* 0x000fe40008ffe4ff */
[----:B------:R-:W-:-:S04]  /*b5d90*/  IADD3 R177, P1, R184, UR7, RZ ;  /* 0x00000007b8b17c10 */ /* 0x000fc8000ff3e0ff */
[----:B------:R-:W-:Y:S02]  /*b5da0*/  IADD3.X R176, R185, UR6, RZ, P1, !PT ;  /* 0x00000006b9b07c10 */ /* 0x000fe40008ffe4ff */
[----:B------:R-:W-:-:S04]  /*b5db0*/  IADD3 R185, P1, R4, UR7, RZ ;  /* 0x0000000704b97c10 */ /* 0x000fc8000ff3e0ff */
[----:B------:R-:W-:Y:S02]  /*b5dc0*/  IADD3.X R184, R5, UR6, RZ, P1, !PT ;  /* 0x0000000605b87c10 */ /* 0x000fe40008ffe4ff */
[----:B------:R-:W3:Y:S04]  /*b5dd0*/  LDL.LU.64 R4, [R1+0xab0] ;  /* 0x000ab00001047983 */ /* 0x000ee80000300a00 */
[----:B------:R-:W4:Y:S04]  /*b5de0*/  LDL.LU.64 R198, [R1+0xaa0] ;  /* 0x000aa00001c67983 */ /* 0x000f280000300a00 */
[----:B------:R-:W4:Y:S04]  /*b5df0*/  LDL.LU.64 R200, [R1+0xa58] ;  /* 0x000a580001c87983 */ /* 0x000f280000300a00 */
[----:B------:R-:W4:Y:S04]  /*b5e00*/  LDL.LU.64 R202, [R1+0xa50] ;  /* 0x000a500001ca7983 */ /* 0x000f280000300a00 */
[----:B------:R-:W4:Y:S04]  /*b5e10*/  LDL.LU.64 R204, [R1+0xa48] ;  /* 0x000a480001cc7983 */ /* 0x000f280000300a00 */
[----:B------:R-:W4:Y:S04]  /*b5e20*/  LDL.LU.64 R206, [R1+0xa40] ;  /* 0x000a400001ce7983 */ /* 0x000f280000300a00 */
[----:B------:R-:W4:Y:S01]  /*b5e30*/  LDL.LU.64 R208, [R1+0xa38] ;  /* 0x000a380001d07983 */ /* 0x000f220000300a00 */
[----:B------:R-:W-:-:S04]  /*b5e40*/  IADD3 R187, P1, R188, UR7, RZ ;  /* 0x00000007bcbb7c10 */ /* 0x000fc8000ff3e0ff */
[----:B------:R-:W-:Y:S02]  /*b5e50*/  IADD3.X R186, R189, UR6, RZ, P1, !PT ;  /* 0x00000006bdba7c10 */ /* 0x000fe40008ffe4ff */
[----:B------:R-:W-:-:S04]  /*b5e60*/  IADD3 R189, P1, R190, UR7, RZ ;  /* 0x00000007bebd7c10 */ /* 0x000fc8000ff3e0ff */
[----:B------:R-:W-:Y:S02]  /*b5e70*/  IADD3.X R188, R191, UR6, RZ, P1, !PT ;  /* 0x00000006bfbc7c10 */ /* 0x000fe40008ffe4ff */
        /* <DEDUP_REMOVED lines=8> */
[----:B------:R-:W3:Y:S01]  /*b5f00*/  LDL.LU.64 R4, [R1+0xa20] ;  /* 0x000a200001047983 */ /* 0x000ee20000300a00 */
[----:B----4-:R-:W-:-:S04]  /*b5f10*/  IADD3 R197, P1, R198, UR7, RZ ;  /* 0x00000007c6c57c10 */ /* 0x010fc8000ff3e0ff */
        /* <DEDUP_REMOVED lines=13> */
[----:B------:R-:W-:Y:S02]  /*b5ff0*/  LOP3.LUT R177, R177, R176, RZ, 0x3c, !PT ;  /* 0x000000b0b1b17212 */ /* 0x000fe400078e3cff */
[----:B------:R-:W-:Y:S02]  /*b6000*/  LOP3.LUT R185, R185, R184, RZ, 0x3c, !PT ;  /* 0x000000b8b9b97212 */ /* 0x000fe400078e3cff */
[----:B------:R-:W-:Y:S01]  /*b6010*/  LOP3.LUT R187, R187, R186, RZ, 0x3c, !PT ;  /* 0x000000babbbb7212 */ /* 0x000fe200078e3cff */
[----:B------:R-:W-:Y:S01]  /*b6020*/  IMAD.MOV.U32 R8, RZ, RZ, R181 ;  /* 0x000000ffff087224 */ /* 0x000fe200078e00b5 */
[----:B------:R-:W-:Y:S01]  /*b6030*/  LOP3.LUT R189, R189, R188, RZ, 0x3c, !PT ;  /* 0x000000bcbdbd7212 */ /* 0x000fe200078e3cff */
[----:B------:R-:W-:Y:S01]  /*b6040*/  IMAD.MOV.U32 R9, RZ, RZ, R182 ;  /* 0x000000ffff097224 */ /* 0x000fe200078e00b6 */
[----:B------:R-:W-:-:S02]  /*b6050*/  LOP3.LUT R176, R177, R176, RZ, 0x3c, !PT ;  /* 0x000000b0b1b07212 */ /* 0x000fc400078e3cff */
[----:B------:R-:W-:Y:S02]  /*b6060*/  LOP3.LUT R191, R191, R190, RZ, 0x3c, !PT ;  /* 0x000000bebfbf7212 */ /* 0x000fe400078e3cff */
[----:B------:R-:W-:Y:S02]  /*b6070*/  LOP3.LUT R184, R185, R184, RZ, 0x3c, !PT ;  /* 0x000000b8b9b87212 */ /* 0x000fe400078e3cff */
[----:B------:R-:W-:Y:S01]  /*b6080*/  LOP3.LUT R193, R193, R192, RZ, 0x3c, !PT ;  /* 0x000000c0c1c17212 */ /* 0x000fe200078e3cff */
[----:B------:R-:W-:Y:S01]  /*b6090*/  IMAD.MOV.U32 R181, RZ, RZ, R3 ;  /* 0x000000ffffb57224 */ /* 0x000fe200078e0003 */
[----:B------:R-:W-:Y:S02]  /*b60a0*/  LOP3.LUT R186, R187, R186, RZ, 0x3c, !PT ;  /* 0x000000babbba7212 */ /* 0x000fe400078e3cff */
[----:B------:R-:W-:Y:S02]  /*b60b0*/  LOP3.LUT R195, R195, R194, RZ, 0x3c, !PT ;  /* 0x000000c2c3c37212 */ /* 0x000fe400078e3cff */
[----:B------:R-:W-:-:S02]  /*b60c0*/  LOP3.LUT R188, R189, R188, RZ, 0x3c, !PT ;  /* 0x000000bcbdbc7212 */ /* 0x000fc400078e3cff */
[----:B------:R-:W-:Y:S01]  /*b60d0*/  LOP3.LUT R197, R197, R196, RZ, 0x3c, !PT ;  /* 0x000000c4c5c57212 */ /* 0x000fe200078e3cff */
[----:B------:R1:W-:Y:S01]  /*b60e0*/  STL.64 [R1+0xbe8], R8 ;  /* 0x000be80801007387 */ /* 0x0003e20000100a00 */
[----:B------:R-:W-:Y:S02]  /*b60f0*/  LOP3.LUT R177, R177, R176, RZ, 0x3c, !PT ;  /* 0x000000b0b1b17212 */ /* 0x000fe400078e3cff */
[----:B------:R-:W-:Y:S01]  /*b6100*/  LOP3.LUT R190, R191, R190, RZ, 0x3c, !PT ;  /* 0x000000bebfbe7212 */ /* 0x000fe200078e3cff */
[----:B------:R-:W-:Y:S01]  /*b6110*/  IMAD.MOV.U32 R215, RZ, RZ, c[0x0][0x180] ;  /* 0x00006000ffd77624 */ /* 0x000fe200078e00ff */
[----:B------:R-:W-:Y:S01]  /*b6120*/  LOP3.LUT R199, R199, R198, RZ, 0x3c, !PT ;  /* 0x000000c6c7c77212 */ /* 0x000fe200078e3cff */
[----:B------:R1:W-:Y:S01]  /*b6130*/  LDGSTS.E [R183+0x2ce00], [R8.64], P0 ;  /* 0x2ce0000008b77fae */ /* 0x0003e20008121848 */
        /* <DEDUP_REMOVED lines=26> */
[----:B------:R-:W-:Y:S02]  /*b62e0*/  IADD3 R215, R215, 0x7f, RZ ;  /* 0x0000007fd7d77810 */ /* 0x000fe40007ffe0ff */
[----:B------:R-:W-:Y:S02]  /*b62f0*/  LOP3.LUT R209, R209, R208, RZ, 0x3c, !PT ;  /* 0x000000d0d1d17212 */ /* 0x000fe400078e3cff */
[----:B------:R-:W-:Y:S02]  /*b6300*/  IADD3 R214, R214, 0x1, RZ ;  /* 0x00000001d6d67810 */ /* 0x000fe40007ffe0ff */
[----:B--2---:R-:W-:-:S04]  /*b6310*/  IADD3 R211, P1, R6, UR7, RZ ;  /* 0x0000000706d37c10 */ /* 0x004fc8000ff3e0ff */
[----:B------:R-:W-:Y:S01]  /*b6320*/  IADD3.X R210, R7, UR6, RZ, P1, !PT ;  /* 0x0000000607d27c10 */ /* 0x000fe20008ffe4ff */
[----:B------:R-:W-:Y:S02]  /*b6330*/  IMAD.MOV.U32 R6, RZ, RZ, R180 ;  /* 0x000000ffff067224 */ /* 0x000fe400078e00b4 */
[----:B------:R-:W-:Y:S02]  /*b6340*/  IMAD.MOV.U32 R7, RZ, RZ, R0 ;  /* 0x000000ffff077224 */ /* 0x000fe400078e0000 */
[----:B------:R-:W-:-:S03]  /*b6350*/  IMAD.MOV.U32 R180, RZ, RZ, R178 ;  /* 0x000000ffffb47224 */ /* 0x000fc600078e00b2 */
[----:B------:R2:W-:Y:S01]  /*b6360*/  STL.64 [R1+0xbd0], R6 ;  /* 0x000bd00601007387 */ /* 0x0005e20000100a00 */
[----:B------:R-:W-:-:S03]  /*b6370*/  LOP3.LUT R211, R211, R210, RZ, 0x3c, !PT ;  /* 0x000000d2d3d37212 */ /* 0x000fc600078e3cff */
[----:B------:R2:W-:Y:S01]  /*b6380*/  LDGSTS.E [R183+0x2de00], [R6.64], P0 ;  /* 0x2de0000006b77fae */ /* 0x0005e20008121848 */
[C---:B------:R-:W-:Y:S02]  /*b6390*/  LOP3.LUT R210, R211.reuse, R210, RZ, 0x3c, !PT ;  /* 0x000000d2d3d27212 */ /* 0x040fe400078e3cff */
[----:B------:R-:W-:Y:S02]  /*b63a0*/  SHF.R.S32.HI R0, RZ, 0x1f, R215 ;  /* 0x0000001fff007819 */ /* 0x000fe400000114d7 */
[----:B------:R-:W-:Y:S02]  /*b63b0*/  LOP3.LUT R211, R211, R210, RZ, 0x3c, !PT ;  /* 0x000000d2d3d37212 */ /* 0x000fe400078e3cff */
[----:B------:R-:W-:Y:S02]  /*b63c0*/  LEA.HI R0, R0, R215, RZ, 0x7 ;  /* 0x000000d700007211 */ /* 0x000fe400078f38ff */
[----:B---3--:R-:W-:Y:S01]  /*b63d0*/  IADD3 R213, P1, R4, UR7, RZ ;  /* 0x0000000704d57c10 */ /* 0x008fe2000ff3e0ff */
[----:B------:R-:W-:-:S03]  /*b63e0*/  IMAD.MOV.U32 R4, RZ, RZ, R179 ;  /* 0x000000ffff047224 */ /* 0x000fc600078e00b3 */
[----:B------:R-:W-:Y:S01]  /*b63f0*/  IADD3.X R212, R5, UR6, RZ, P1, !PT ;  /* 0x0000000605d47c10 */ /* 0x000fe20008ffe4ff */
[----:B------:R-:W-:-:S05]  /*b6400*/  IMAD.MOV.U32 R5, RZ, RZ, R2 ;  /* 0x000000ffff057224 */ /* 0x000fca00078e0002 */
[----:B------:R3:W-:Y:S04]  /*b6410*/  STL.64 [R1+0xbb8], R4 ;  /* 0x000bb80401007387 */ /* 0x0007e80000100a00 */
[----:B------:R4:W-:Y:S04]  /*b6420*/  STL.64 [R1+0xba0], R180 ;  /* 0x000ba0b401007387 */ /* 0x0009e80000100a00 */
[----:B------:R4:W-:Y:S04]  /*b6430*/  STL.64 [R1+0xb88], R176 ;  /* 0x000b88b001007387 */ /* 0x0009e80000100a00 */
[----:B------:R4:W-:Y:S01]  /*b6440*/  STL.64 [R1+0xb00], R184 ;  /* 0x000b00b801007387 */ /* 0x0009e20000100a00 */
[----:B------:R-:W-:-:S03]  /*b6450*/  LOP3.LUT R213, R213, R212, RZ, 0x3c, !PT ;  /* 0x000000d4d5d57212 */ /* 0x000fc600078e3cff */
[----:B------:R4:W-:Y:S04]  /*b6460*/  STL.64 [R1+0xaf0], R186 ;  /* 0x000af0ba01007387 */ /* 0x0009e80000100a00 */
[----:B------:R4:W-:Y:S04]  /*b6470*/  STL.64 [R1+0xae0], R188 ;  /* 0x000ae0bc01007387 */ /* 0x0009e80000100a00 */
[----:B------:R4:W-:Y:S04]  /*b6480*/  STL.64 [R1+0xad0], R190 ;  /* 0x000ad0be01007387 */ /* 0x0009e80000100a00 */
[----:B------:R4:W-:Y:S01]  /*b6490*/  STL.64 [R1+0xac0], R192 ;  /* 0x000ac0c001007387 */ /* 0x0009e20000100a00 */
[----:B------:R-:W-:-:S03]  /*b64a0*/  LOP3.LUT R212, R213, R212, RZ, 0x3c, !PT ;  /* 0x000000d4d5d47212 */ /* 0x000fc600078e3cff */
[----:B------:R4:W-:Y:S04]  /*b64b0*/  STL.64 [R1+0xab0], R194 ;  /* 0x000ab0c201007387 */ /* 0x0009e80000100a00 */
[----:B------:R3:W-:Y:S04]  /*b64c0*/  LDGSTS.E [R183+0x2ee00], [R4.64], P0 ;  /* 0x2ee0000004b77fae */ /* 0x0007e80008121848 */
[----:B------:R4:W-:Y:S04]  /*b64d0*/  STL.64 [R1+0xaa0], R196 ;  /* 0x000aa0c401007387 */ /* 0x0009e80000100a00 */
[----:B------:R4:W-:Y:S04]  /*b64e0*/  LDGSTS.E [R183+0x2fe00], [R180.64], P0 ;  /* 0x2fe00000b4b77fae */ /* 0x0009e80008121848 */
[----:B------:R4:W-:Y:S04]  /*b64f0*/  STL.64 [R1+0xa58], R198 ;  /* 0x000a58c601007387 */ /* 0x0009e80000100a00 */
[----:B------:R4:W-:Y:S04]  /*b6500*/  LDGSTS.E [R183+0x30e00], [R176.64], P0 ;  /* 0x30e00000b0b77fae */ /* 0x0009e80008121848 */
[----:B------:R4:W-:Y:S04]  /*b6510*/  STL.64 [R1+0xa50], R200 ;  /* 0x000a50c801007387 */ /* 0x0009e80000100a00 */
[----:B------:R4:W-:Y:S01]  /*b6520*/  LDGSTS.E [R183+0x31e00], [R184.64], P0 ;  /* 0x31e00000b8b77fae */ /* 0x0009e20008121848 */
[----:B------:R-:W-:-:S03]  /*b6530*/  LOP3.LUT R213, R213, R212, RZ, 0x3c, !PT ;  /* 0x000000d4d5d57212 */ /* 0x000fc600078e3cff */
[----:B------:R4:W-:Y:S04]  /*b6540*/  STL.64 [R1+0xa48], R202 ;  /* 0x000a48ca01007387 */ /* 0x0009e80000100a00 */
[----:B------:R4:W-:Y:S04]  /*b6550*/  LDGSTS.E [R183+0x32e00], [R186.64], P0 ;  /* 0x32e00000bab77fae */ /* 0x0009e80008121848 */
[----:B------:R4:W-:Y:S04]  /*b6560*/  STL.64 [R1+0xa40], R204 ;  /* 0x000a40cc01007387 */ /* 0x0009e80000100a00 */
[----:B------:R4:W-:Y:S04]  /*b6570*/  LDGSTS.E [R183+0x33e00], [R188.64], P0 ;  /* 0x33e00000bcb77fae */ /* 0x0009e80008121848 */
[----:B------:R4:W-:Y:S04]  /*b6580*/  STL.64 [R1+0xa38], R206 ;  /* 0x000a38ce01007387 */ /* 0x0009e80000100a00 */
[----:B------:R4:W-:Y:S04]  /*b6590*/  LDGSTS.E [R183+0x34e00], [R190.64], P0 ;  /* 0x34e00000beb77fae */ /* 0x0009e80008121848 */
[----:B-1----:R4:W5:Y:S04]  /*b65a0*/  LDL.LU.64 R8, [R1+0x2a48] ;  /* 0x002a480001087983 */ /* 0x0029680000300a00 */
[----:B------:R4:W-:Y:S04]  /*b65b0*/  LDGSTS.E [R183+0x35e00], [R192.64], P0 ;  /* 0x35e00000c0b77fae */ /* 0x0009e80008121848 */
[----:B------:R4:W-:Y:S04]  /*b65c0*/  STL.64 [R1+0xa30], R208 ;  /* 0x000a30d001007387 */ /* 0x0009e80000100a00 */
[----:B------:R4:W-:Y:S04]  /*b65d0*/  LDGSTS.E [R183+0x36e00], [R194.64], P0 ;  /* 0x36e00000c2b77fae */ /* 0x0009e80008121848 */
[----:B--2---:R4:W5:Y:S04]  /*b65e0*/  LDL.LU.64 R6, [R1+0x2a40] ;  /* 0x002a400001067983 */ /* 0x0049680000300a00 */
[----:B------:R4:W-:Y:S04]  /*b65f0*/  LDGSTS.E [R183+0x37e00], [R196.64], P0 ;  /* 0x37e00000c4b77fae */ /* 0x0009e80008121848 */
[----:B------:R4:W-:Y:S04]  /*b6600*/  STL.64 [R1+0xa28], R210 ;  /* 0x000a28d201007387 */ /* 0x0009e80000100a00 */
[----:B------:R4:W-:Y:S01]  /*b6610*/  LDGSTS.E [R183+0x38e00], [R198.64], P0 ;  /* 0x38e00000c6b77fae */ /* 0x0009e20008121848 */
[----:B------:R-:W-:-:S03]  /*b6620*/  SHF.R.S32.HI R0, RZ, 0x7, R0 ;  /* 0x00000007ff007819 */ /* 0x000fc60000011400 */
[----:B---3--:R4:W5:Y:S04]  /*b6630*/  LDL.LU.64 R4, [R1+0x2a38] ;  /* 0x002a380001047983 */ /* 0x0089680000300a00 */
[----:B------:R4:W-:Y:S04]  /*b6640*/  LDGSTS.E [R183+0x39e00], [R200.64], P0 ;  /* 0x39e00000c8b77fae */ /* 0x0009e80008121848 */
[----:B------:R4:W-:Y:S04]  /*b6650*/  STL.64 [R1+0xa20], R212 ;  /* 0x000a20d401007387 */ /* 0x0009e80000100a00 */
[----:B------:R4:W-:Y:S04]  /*b6660*/  LDGSTS.E [R183+0x3ae00], [R202.64], P0 ;  /* 0x3ae00000cab77fae */ /* 0x0009e80008121848 */
[----:B------:R4:W-:Y:S04]  /*b6670*/  LDGSTS.E [R183+0x3be00], [R204.64], P0 ;  /* 0x3be00000ccb77fae */ /* 0x0009e80008121848 */
[----:B------:R4:W-:Y:S04]  /*b6680*/  STL [R1+0xa14], R214 ;  /* 0x000a14d601007387 */ /* 0x0009e80000100800 */
[----:B------:R4:W-:Y:S04]  /*b6690*/  LDGSTS.E [R183+0x3ce00], [R206.64], P0 ;  /* 0x3ce00000ceb77fae */ /* 0x0009e80008121848 */
[----:B------:R4:W-:Y:S04]  /*b66a0*/  LDGSTS.E [R183+0x3de00], [R208.64], P0 ;  /* 0x3de00000d0b77fae */ /* 0x0009e80008121848 */
[----:B------:R4:W-:Y:S04]  /*b66b0*/  LDGSTS.E [R183+0x3ee00], [R210.64], P0 ;  /* 0x3ee00000d2b77fae */ /* 0x0009e80008121848 */
[----:B------:R4:W-:Y:S01]  /*b66c0*/  LDGSTS.E [R183+0x3fe00], [R212.64], P0 ;  /* 0x3fe00000d4b77fae */ /* 0x0009e20008121848 */
[----:B------:R-:W-:-:S03]  /*b66d0*/  ISETP.NE.U32.AND P0, PT, R214, R0, PT ;  /* 0x00000000d600720c */ /* 0x000fc60003f05070 */
[----:B------:R-:W0:Y:S10]  /*b66e0*/  LDGDEPBAR ;  /* 0x00000000000079af */ /* 0x000e340000000000 */
[----:B----4-:R-:W-:Y:S01]  /*b66f0*/  @!P0 CALL.REL.NOINC `(.L_x_0) ;  /* 0x0000001000008944 */ /* 0x010fe20003c00000 */
[----:B------:R-:W-:Y:S05]  /*b6700*/  BRA `(.L_x_1) ;  /* 0xfffaf3b000007947 */ /* 0x000fea000383ffff */
.L_x_0:
[----:B------:R-:W2:Y:S01]  /*b6710*/  LDL.LU R176, [R1+0x2d0] ;  /* 0x0002d00001b07983 */ /* 0x000ea20000300800 */
[----:B------:R-:W-:-:S04]  /*b6720*/  DEPBAR.LE SB0, 0x0 ;  /* 0x000080000000791a */ /* 0x000fc80000000000 */
[----:B------:R-:W2:Y:S04]  /*b6730*/  LDL.LU R177, [R1+0x2d4] ;  /* 0x0002d40001b17983 */ /* 0x000ea80000300800 */
[----:B------:R-:W2:Y:S04]  /*b6740*/  LDL.LU R178, [R1+0x3c0] ;  /* 0x0003c00001b27983 */ /* 0x000ea80000300800 */
[----:B------:R-:W2:Y:S04]  /*b6750*/  LDL.LU R179, [R1+0x3c4] ;  /* 0x0003c40001b37983 */ /* 0x000ea80000300800 */
[----:B------:R-:W3:Y:S04]  /*b6760*/  S2R R184, SR_TID.X ;  /* 0x0000000000b87919 */ /* 0x000ee80000002100 */
[----:B------:R-:W4:Y:S04]  /*b6770*/  LDL.LU R180, [R1+0x2d8] ;  /* 0x0002d80001b47983 */ /* 0x000f280000300800 */
[----:B------:R-:W4:Y:S04]  /*b6780*/  LDL.LU R181, [R1+0x2dc] ;  /* 0x0002dc0001b57983 */ /* 0x000f280000300800 */
[----:B------:R-:W4:Y:S04]  /*b6790*/  LDL.LU R182, [R1+0x3c8] ;  /* 0x0003c80001b67983 */ /* 0x000f280000300800 */
[----:B------:R-:W4:Y:S01]  /*b67a0*/  LDL.LU R183, [R1+0x3cc] ;  /* 0x0003cc0001b77983 */ /* 0x000f220000300800 */
[----:B---3--:R-:W-:-:S02]  /*b67b0*/  IMAD.SHL.U32 R0, R184, 0x20, RZ ;  /* 0x00000020b8007824 */ /* 0x008fc400078e00ff */
[C---:B------:R-:W-:Y:S02]  /*b67c0*/  IMAD.SHL.U32 R2, R184.reuse, 0x4, RZ ;  /* 0x00000004b8027824 */ /* 0x040fe400078e00ff */
[----:B------:R-:W-:Y:S01]  /*b67d0*/  IMAD.SHL.U32 R3, R184, 0x400, RZ ;  /* 0x00000400b8037824 */ /* 0x000fe200078e00ff */
[----:B------:R-:W-:-:S04]  /*b67e0*/  LOP3.LUT R0, R0, 0x60, RZ, 0xc0, !PT ;  /* 0x0000006000007812 */ /* 0x000fc800078ec0ff */
[----:B------:R-:W-:Y:S01]  /*b67f0*/  LOP3.LUT R0, R0, 0x70, R2, 0x78, !PT ;  /* 0x0000007000007812 */ /* 0x000fe200078e7802 */
[----:B------:R-:W-:Y:S01]  /*b6800*/  IMAD.SHL.U32 R2, R184, 0x40, RZ ;  /* 0x00000040b8027824 */ /* 0x000fe200078e00ff */
[----:B------:R-:W-:-:S04]  /*b6810*/  LOP3.LUT R3, R3, 0x6000, RZ, 0xc0, !PT ;  /* 0x0000600003037812 */ /* 0x000fc800078ec0ff */
[----:B------:R-:W-:-:S04]  /*b6820*/  LOP3.LUT R2, R2, 0x1800, RZ, 0xc0, !PT ;  /* 0x0000180002027812 */ /* 0x000fc800078ec0ff */
[----:B------:R-:W-:Y:S01]  /*b6830*/  IADD3 R0, R0, R3, R2 ;  /* 0x0000000300007210 */ /* 0x000fe20007ffe002 */
[----:B------:R-:W-:Y:S06]  /*b6840*/  BAR.SYNC.DEFER_BLOCKING 0x0 ;  /* 0x0000000000007b1d */ /* 0x000fec0000010000 */
[----:B--2---:R2:W-:Y:S04]  /*b6850*/  STS.128 [R0], R176 ;  /* 0x000000b000007388 */ /* 0x0045e80000000c00 */
[----:B--2---:R-:W2:Y:S04]  /*b6860*/  LDL.LU R176, [R1+0x180] ;  /* 0x0001800001b07983 */ /* 0x004ea80000300800 */
[----:B------:R-:W2:Y:S04]  /*b6870*/  LDL.LU R177, [R1+0x184] ;  /* 0x0001840001b17983 */ /* 0x000ea80000300800 */
[----:B------:R-:W2:Y:S04]  /*b6880*/  LDL.LU R178, [R1+0x170] ;  /* 0x0001700001b27983 */ /* 0x000ea80000300800 */
[----:B------:R-:W2:Y:S04]  /*b6890*/  LDL.LU R179, [R1+0x174] ;  /* 0x0001740001b37983 */ /* 0x000ea80000300800 */
[----:B--2---:R2:W-:Y:S04]  /*b68a0*/  STS.128 [R0+0x100], R176 ;  /* 0x000100b000007388 */ /* 0x0045e80000000c00 */
[----:B--2---:R-:W2:Y:S04]  /*b68b0*/  LDL.LU R176, [R1+0x188] ;  /* 0x0001880001b07983 */ /* 0x004ea80000300800 */
[----:B------:R-:W2:Y:S04]  /*b68c0*/  LDL.LU R177, [R1+0x18c] ;  /* 0x00018c0001b17983 */ /* 0x000ea80000300800 */
[----:B------:R-:W2:Y:S04]  /*b68d0*/  LDL.LU R178, [R1+0x178] ;  /* 0x0001780001b27983 */ /* 0x000ea80000300800 */
[----:B------:R-:W2:Y:S04]  /*b68e0*/  LDL.LU R179, [R1+0x17c] ;  /* 0x00017c0001b37983 */ /* 0x000ea80000300800 */
[----:B----4-:R3:W-:Y:S04]  /*b68f0*/  STS.128 [R0+0x80], R180 ;  /* 0x000080b400007388 */ /* 0x0107e80000000c00 */
[----:B---3--:R-:W3:Y:S04]  /*b6900*/  LDL.LU R180, [R1+0x70] ;  /* 0x0000700001b47983 */ /* 0x008ee80000300800 */
[----:B------:R-:W3:Y:S04]  /*b6910*/  LDL.LU R181, [R1+0x74] ;  /* 0x0000740001b57983 */ /* 0x000ee80000300800 */
[----:B------:R-:W3:Y:S04]  /*b6920*/  LDL.LU R182, [R1] ;  /* 0x0000000001b67983 */ /* 0x000ee80000300800 */
[----:B------:R-:W3:Y:S04]  /*b6930*/  LDL.LU R183, [R1+0x4] ;  /* 0x0000040001b77983 */ /* 0x000ee80000300800 */
[----:B--2---:R2:W-:Y:S04]  /*b6940*/  STS.128 [R0+0x180], R176 ;  /* 0x000180b000007388 */ /* 0x0045e80000000c00 */
[----:B--2---:R-:W2:Y:S04]  /*b6950*/  LDL.LU R176, [R1+0x78] ;  /* 0x0000780001b07983 */ /* 0x004ea80000300800 */
[----:B------:R-:W2:Y:S04]  /*b6960*/  LDL.LU R177, [R1+0x7c] ;  /* 0x00007c0001b17983 */ /* 0x000ea80000300800 */
[----:B------:R-:W2:Y:S04]  /*b6970*/  LDL.LU R178, [R1+0x8] ;  /* 0x0000080001b27983 */ /* 0x000ea80000300800 */
[----:B------:R-:W2:Y:S04]  /*b6980*/  LDL.LU R179, [R1+0xc] ;  /* 0x00000c0001b37983 */ /* 0x000ea80000300800 */
[----:B---3--:R-:W-:Y:S01]  /*b6990*/  STS.128 [R0+0x200], R180 ;  /* 0x000200b400007388 */ /* 0x008fe20000000c00 */
[C---:B------:R-:W-:Y:S01]  /*b69a0*/  IMAD.SHL.U32 R2, R184.reuse, 0x1000, RZ ;  /* 0x00001000b8027824 */ /* 0x040fe200078e00ff */
[----:B------:R-:W-:-:S04]  /*b69b0*/  LOP3.LUT R184, R184, 0x7f, RZ, 0xc0, !PT ;  /* 0x0000007fb8b87812 */ /* 0x000fc800078ec0ff */
[----:B------:R-:W-:-:S05]  /*b69c0*/  LOP3.LUT R2, R2, 0x6000, RZ, 0xc0, !PT ;  /* 0x0000600002027812 */ /* 0x000fca00078ec0ff */
[----:B------:R-:W-:-:S05]  /*b69d0*/  IMAD R2, R184, 0x10, R2 ;  /* 0x00000010b8027824 */ /* 0x000fca00078e0202 */
[C---:B------:R-:W-:Y:S02]  /*b69e0*/  LOP3.LUT R3, R2.reuse, 0x40, RZ, 0x3c, !PT ;  /* 0x0000004002037812 */ /* 0x040fe400078e3cff */
[----:B------:R-:W-:Y:S01]  /*b69f0*/  LOP3.LUT R252, R2, 0x60, RZ, 0x3c, !PT ;  /* 0x0000006002fc7812 */ /* 0x000fe200078e3cff */
[----:B--2---:R2:W-:Y:S02]  /*b6a00*/  STS.128 [R0+0x280], R176 ;  /* 0x000280b000007388 */ /* 0x0045e40000000c00 */
[----:B--2--5:R-:W-:Y:S02]  /*b6a10*/  IMAD.MOV.U32 R178, RZ, RZ, R52 ;  /* 0x000000ffffb27224 */ /* 0x024fe400078e0034 */
[----:B------:R-:W-:Y:S02]  /*b6a20*/  IMAD.MOV.U32 R179, RZ, RZ, R53 ;  /* 0x000000ffffb37224 */ /* 0x000fe400078e0035 */
[----:B------:R-:W-:Y:S02]  /*b6a30*/  IMAD.MOV.U32 R52, RZ, RZ, R62 ;  /* 0x000000ffff347224 */ /* 0x000fe400078e003e */
[----:B------:R-:W-:-:S05]  /*b6a40*/  IMAD.MOV.U32 R53, RZ, RZ, R63 ;  /* 0x000000ffff357224 */ /* 0x000fca00078e003f */
[----:B------:R2:W-:Y:S02]  /*b6a50*/  STS.128 [R0+0x380], R52 ;  /* 0x0003803400007388 */ /* 0x0005e40000000c00 */
[----:B--2---:R-:W-:Y:S02]  /*b6a60*/  IMAD.MOV.U32 R52, RZ, RZ, R84 ;  /* 0x000000ffff347224 */ /* 0x004fe400078e0054 */
        /* <DEDUP_REMOVED lines=9> */
[----:B--2---:R-:W-:Y:S01]  /*b6b00*/  IMAD.MOV.U32 R52, RZ, RZ, R116 ;  /* 0x000000ffff347224 */ /* 0x004fe200078e0074 */
[----:B------:R-:W-:Y:S01]  /*b6b10*/  MOV R53, R117 ;  /* 0x0000007500357202 */ /* 0x000fe20000000f00 */
[----:B------:R-:W-:Y:S02]  /*b6b20*/  IMAD.MOV.U32 R54, RZ, RZ, R172 ;  /* 0x000000ffff367224 */ /* 0x000fe400078e00ac */
[----:B------:R-:W-:-:S05]  /*b6b30*/  IMAD.MOV.U32 R55, RZ, RZ, R173 ;  /* 0x000000ffff377224 */ /* 0x000fca00078e00ad */
[----:B------:R2:W-:Y:S02]  /*b6b40*/  STS.128 [R0+0x600], R52 ;  /* 0x0006003400007388 */ /* 0x0005e40000000c00 */
[----:B--2---:R-:W-:Y:S02]  /*b6b50*/  IMAD.MOV.U32 R54, RZ, RZ, R28 ;  /* 0x000000ffff367224 */ /* 0x004fe400078e001c */
[----:B------:R-:W-:Y:S02]  /*b6b60*/  IMAD.MOV.U32 R55, RZ, RZ, R29 ;  /* 0x000000ffff377224 */ /* 0x000fe400078e001d */
[----:B------:R-:W-:Y:S02]  /*b6b70*/  IMAD.MOV.U32 R28, RZ, RZ, R34 ;  /* 0x000000ffff1c7224 */ /* 0x000fe400078e0022 */
[----:B------:R-:W-:-:S05]  /*b6b80*/  IMAD.MOV.U32 R29, RZ, RZ, R35 ;  /* 0x000000ffff1d7224 */ /* 0x000fca00078e0023 */
[----:B------:R2:W-:Y:S04]  /*b6b90*/  STS.128 [R0+0x780], R28 ;  /* 0x0007801c00007388 */ /* 0x0005e80000000c00 */
[----:B--2---:R-:W2:Y:S04]  /*b6ba0*/  LDL.LU R28, [R1+0x510] ;  /* 0x00051000011c7983 */ /* 0x004ea80000300800 */
        /* <DEDUP_REMOVED lines=13> */
[----:B------:R-:W-:Y:S04]  /*b6c80*/  STS.128 [R0+0x300], R176 ;  /* 0x000300b000007388 */ /* 0x000fe80000000c00 */
[----:B------:R-:W-:Y:S04]  /*b6c90*/  STS.128 [R0+0x480], R56 ;  /* 0x0004803800007388 */ /* 0x000fe80000000c00 */
[----:B------:R-:W-:Y:S04]  /*b6ca0*/  STS.128 [R0+0x580], R92 ;  /* 0x0005805c00007388 */ /* 0x000fe80000000c00 */
[----:B------:R-:W-:Y:S04]  /*b6cb0*/  STS.128 [R0+0x680], R172 ;  /* 0x000680ac00007388 */ /* 0x000fe80000000c00 */
[----:B------:R-:W-:Y:S04]  /*b6cc0*/  STS.128 [R0+0x700], R52 ;  /* 0x0007003400007388 */ /* 0x000fe80000000c00 */
[----:B------:R-:W-:Y:S06]  /*b6cd0*/  BAR.SYNC.DEFER_BLOCKING 0x0 ;  /* 0x0000000000007b1d */ /* 0x000fec0000010000 */
[----:B------:R-:W3:Y:S04]  /*b6ce0*/  LDS.128 R32, [R2] ;  /* 0x0000000002207984 */ /* 0x000ee80000000c00 */
[----:B------:R-:W4:Y:S04]  /*b6cf0*/  LDS.128 R60, [R2+0x800] ;  /* 0x00080000023c7984 */ /* 0x000f280000000c00 */
[----:B------:R-:W1:Y:S04]  /*b6d00*/  LDS.128 R52, [R2+0x1000] ;  /* 0x0010000002347984 */ /* 0x000e680000000c00 */
[----:B---3--:R-:W-:Y:S04]  /*b6d10*/  STL.64 [R1+0xb0], R32 ;  /* 0x0000b02001007387 */ /* 0x008fe80000100a00 */
[----:B------:R-:W-:Y:S04]  /*b6d20*/  STL.64 [R1+0xb8], R34 ;  /* 0x0000b82201007387 */ /* 0x000fe80000100a00 */
[----:B------:R-:W3:Y:S01]  /*b6d30*/  LDS.128 R32, [R2+0x1800] ;  /* 0x0018000002207984 */ /* 0x000ee20000000c00 */
[----:B------:R-:W-:-:S03]  /*b6d40*/  LOP3.LUT R56, R2, 0x20, RZ, 0x3c, !PT ;  /* 0x0000002002387812 */ /* 0x000fc600078e3cff */
[----:B----4-:R-:W-:Y:S04]  /*b6d50*/  STL.64 [R1+0xf0], R60 ;  /* 0x0000f03c01007387 */ /* 0x010fe80000100a00 */
[----:B------:R-:W-:Y:S04]  /*b6d60*/  STL.64 [R1+0xf8], R62 ;  /* 0x0000f83e01007387 */ /* 0x000fe80000100a00 */
[----:B------:R-:W4:Y:S04]  /*b6d70*/  LDS.128 R60, [R56] ;  /* 0x00000000383c7984 */ /* 0x000f280000000c00 */
[----:B-1----:R-:W-:Y:S04]  /*b6d80*/  STL.64 [R1+0x140], R52 ;  /* 0x0001403401007387 */ /* 0x002fe80000100a00 */
[----:B------:R-:W-:Y:S04]  /*b6d90*/  STL.64 [R1+0x148], R54 ;  /* 0x0001483601007387 */ /* 0x000fe80000100a00 */
[----:B------:R-:W1:Y:S04]  /*b6da0*/  LDS.128 R52, [R56+0x800] ;  /* 0x0008000038347984 */ /* 0x000e680000000c00 */
[----:B---3--:R-:W-:Y:S04]  /*b6db0*/  STL.64 [R1+0x180], R32 ;  /* 0x0001802001007387 */ /* 0x008fe80000100a00 */
[----:B------:R-:W-:Y:S04]  /*b6dc0*/  STL.64 [R1+0x188], R34 ;  /* 0x0001882201007387 */ /* 0x000fe80000100a00 */
[----:B------:R-:W3:Y:S04]  /*b6dd0*/  LDS.128 R32, [R56+0x1000] ;  /* 0x0010000038207984 */ /* 0x000ee80000000c00 */
[----:B----4-:R-:W-:Y:S04]  /*b6de0*/  STL.64 [R1+0xc0], R60 ;  /* 0x0000c03c01007387 */ /* 0x010fe80000100a00 */
[----:B------:R-:W-:Y:S04]  /*b6df0*/  STL.64 [R1+0xc8], R62 ;  /* 0x0000c83e01007387 */ /* 0x000fe80000100a00 */
[----:B------:R-:W4:Y:S04]  /*b6e00*/  LDS.128 R60, [R56+0x1800] ;  /* 0x00180000383c7984 */ /* 0x000f280000000c00 */
[----:B-1----:R-:W-:Y:S04]  /*b6e10*/  STL.64 [R1+0x110], R52 ;  /* 0x0001103401007387 */ /* 0x002fe80000100a00 */
[----:B------:R-:W-:Y:S04]  /*b6e20*/  STL.64 [R1+0x118], R54 ;  /* 0x0001183601007387 */ /* 0x000fe80000100a00 */
[----:B------:R-:W1:Y:S04]  /*b6e30*/  LDS.128 R52, [R3] ;  /* 0x0000000003347984 */ /* 0x000e680000000c00 */
        /* <DEDUP_REMOVED lines=8> */
[----:B------:R-:W1:Y:S04]  /*b6ec0*/  LDS.128 R52, [R3+0x1800] ;  /* 0x0018000003347984 */ /* 0x000e680000000c00 */
[----:B---3--:R-:W-:Y:S04]  /*b6ed0*/  STL.64 [R1+0x120], R32 ;  /* 0x0001202001007387 */ /* 0x008fe80000100a00 */
[----:B------:R-:W-:Y:S04]  /*b6ee0*/  STL.64 [R1+0x128], R34 ;  /* 0x0001282201007387 */ /* 0x000fe80000100a00 */
[----:B------:R-:W3:Y:S04]  /*b6ef0*/  LDS.128 R32, [R252] ;  /* 0x00000000fc207984 */ /* 0x000ee80000000c00 */
        /* <DEDUP_REMOVED lines=8> */
[----:B------:R-:W3:Y:S04]  /*b6f80*/  LDS.128 R32, [R252+0x1800] ;  /* 0x00180000fc207984 */ /* 0x000ee80000000c00 */
[----:B------:R-:W-:Y:S06]  /*b6f90*/  BAR.SYNC.DEFER_BLOCKING 0x0 ;  /* 0x0000000000007b1d */ /* 0x000fec0000010000 */
[----:B----4-:R-:W-:Y:S04]  /*b6fa0*/  STL.64 [R1+0x130], R60 ;  /* 0x0001303c01007387 */ /* 0x010fe80000100a00 */
[----:B------:R-:W-:Y:S04]  /*b6fb0*/  STL.64 [R1+0x138], R62 ;  /* 0x0001383e01007387 */ /* 0x000fe80000100a00 */
[----:B-1----:R-:W-:Y:S04]  /*b6fc0*/  STL.64 [R1+0x170], R52 ;  /* 0x0001703401007387 */ /* 0x002fe80000100a00 */
[----:B------:R-:W-:Y:S04]  /*b6fd0*/  STL.64 [R1+0x178], R54 ;  /* 0x0001783601007387 */ /* 0x000fe80000100a00 */
[----:B--2---:R-:W-:Y:S04]  /*b6fe0*/  STS.128 [R0], R28 ;  /* 0x0000001c00007388 */ /* 0x004fe80000000c00 */
[----:B---3--:R1:W-:Y:S04]  /*b6ff0*/  STL.64 [R1+0x1e0], R32 ;  /* 0x0001e02001007387 */ /* 0x0083e80000100a00 */
[----:B------:R2:W-:Y:S04]  /*b7000*/  STL.64 [R1+0x1e8], R34 ;  /* 0x0001e82201007387 */ /* 0x0005e80000100a00 */
        /* <DEDUP_REMOVED lines=8> */
[----:B--2---:R1:W-:Y:S04]  /*b7090*/  STS.128 [R0+0x100], R28 ;  /* 0x0001001c00007388 */ /* 0x0043e80000000c00 */
[----:B-1----:R-:W2:Y:S04]  /*b70a0*/  LDL.LU R28, [R1+0x2c8] ;  /* 0x0002c800011c7983 */ /* 0x002ea80000300800 */
[----:B------:R-:W2:Y:S04]  /*b70b0*/  LDL.LU R29, [R1+0x2cc] ;  /* 0x0002cc00011d7983 */ /* 0x000ea80000300800 */
[----:B------:R-:W2:Y:S04]  /*b70c0*/  LDL.LU R30, [R1+0x3f8] ;  /* 0x0003f800011e7983 */ /* 0x000ea80000300800 */
[----:B------:R-:W2:Y:S04]  /*b70d0*/  LDL.LU R31, [R1+0x3fc] ;  /* 0x0003fc00011f7983 */ /* 0x000ea80000300800 */
[----:B---3--:R1:W-:Y:S04]  /*b70e0*/  STS.128 [R0+0x80], R32 ;  /* 0x0000802000007388 */ /* 0x0083e80000000c00 */
[----:B-1----:R-:W3:Y:S04]  /*b70f0*/  LDL.LU R32, [R1+0xa0] ;  /* 0x0000a00001207983 */ /* 0x002ee80000300800 */
[----:B------:R-:W3:Y:S04]  /*b7100*/  LDL.LU R33, [R1+0xa4] ;  /* 0x0000a40001217983 */ /* 0x000ee80000300800 */
[----:B------:R-:W3:Y:S04]  /*b7110*/  LDL.LU R34, [R1+0x90] ;  /* 0x0000900001227983 */ /* 0x000ee80000300800 */
[----:B------:R-:W3:Y:S04]  /*b7120*/  LDL.LU R35, [R1+0x94] ;  /* 0x0000940001237983 */ /* 0x000ee80000300800 */
[----:B--2---:R1:W-:Y:S04]  /*b7130*/  STS.128 [R0+0x180], R28 ;  /* 0x0001801c00007388 */ /* 0x0043e80000000c00 */
[----:B-1----:R-:W2:Y:S04]  /*b7140*/  LDL.LU R28, [R1+0xa8] ;  /* 0x0000a800011c7983 */ /* 0x002ea80000300800 */
[----:B------:R-:W2:Y:S04]  /*b7150*/  LDL.LU R29, [R1+0xac] ;  /* 0x0000ac00011d7983 */ /* 0x000ea80000300800 */
[----:B------:R-:W2:Y:S04]  /*b7160*/  LDL.LU R30, [R1+0x98] ;  /* 0x00009800011e7983 */ /* 0x000ea80000300800 */
[----:B------:R-:W2:Y:S04]  /*b7170*/  LDL.LU R31, [R1+0x9c] ;  /* 0x00009c00011f7983 */ /* 0x000ea80000300800 */
[----:B---3--:R-:W-:Y:S04]  /*b7180*/  STS.128 [R0+0x200], R32 ;  /* 0x0002002000007388 */ /* 0x008fe80000000c00 */
[----:B--2---:R1:W-:Y:S02]  /*b7190*/  STS.128 [R0+0x280], R28 ;  /* 0x0002801c00007388 */ /* 0x0043e40000000c00 */
[----:B-1----:R-:W-:-:S02]  /*b71a0*/  IMAD.MOV.U32 R28, RZ, RZ, R48 ;  /* 0x000000ffff1c7224 */ /* 0x002fc400078e0030 */
[----:B------:R-:W-:Y:S02]  /*b71b0*/  IMAD.MOV.U32 R29, RZ, RZ, R49 ;  /* 0x000000ffff1d7224 */ /* 0x000fe400078e0031 */
[----:B------:R-:W-:Y:S02]  /*b71c0*/  IMAD.MOV.U32 R30, RZ, RZ, R44 ;  /* 0x000000ffff1e7224 */ /* 0x000fe400078e002c */
[----:B------:R-:W-:-:S05]  /*b71d0*/  IMAD.MOV.U32 R31, RZ, RZ, R45 ;  /* 0x000000ffff1f7224 */ /* 0x000fca00078e002d */
[----:B------:R1:W-:Y:S02]  /*b71e0*/  STS.128 [R0+0x300], R28 ;  /* 0x0003001c00007388 */ /* 0x0003e40000000c00 */
[----:B-1----:R-:W-:Y:S02]  /*b71f0*/  IMAD.MOV.U32 R28, RZ, RZ, R80 ;  /* 0x000000ffff1c7224 */ /* 0x002fe400078e0050 */
        /* <DEDUP_REMOVED lines=18> */
[----:B------:R1:W-:Y:S04]  /*b7320*/  STS.128 [R0+0x700], R28 ;  /* 0x0007001c00007388 */ /* 0x0003e80000000c00 */
[----:B-1----:R-:W2:Y:S04]  /*b7330*/  LDL.LU R28, [R1+0x5b0] ;  /* 0x0005b000011c7983 */ /* 0x002ea80000300800 */
        /* <DEDUP_REMOVED lines=19> */
[----:B------:R-:W1:Y:S04]  /*b7470*/  LDS.128 R32, [R2] ;  /* 0x0000000002207984 */ /* 0x000e680000000c00 */
[----:B------:R-:W3:Y:S04]  /*b7480*/  LDS.128 R48, [R2+0x800] ;  /* 0x0008000002307984 */ /* 0x000ee80000000c00 */
        /* <DEDUP_REMOVED lines=40> */
[----:B------:R-:W-:Y:S06]  /*b7710*/  BAR.SYNC.DEFER_BLOCKING 0x0 ;  /* 0x0000000000007b1d */ /* 0x000fec0000010000 */
[----:B---3--:R-:W-:Y:S04]  /*b7720*/  STL.64 [R1+0x2c0], R48 ;  /* 0x0002c03001007387 */ /* 0x008fe80000100a00 */
[----:B------:R-:W-:Y:S04]  /*b7730*/  STL.64 [R1+0x2c8], R50 ;  /* 0x0002c83201007387 */ /* 0x000fe80000100a00 */
[----:B----4-:R-:W-:Y:S04]  /*b7740*/  STL.64 [R1+0x310], R44 ;  /* 0x0003102c01007387 */ /* 0x010fe80000100a00 */
[----:B------:R-:W-:Y:S04]  /*b7750*/  STL.64 [R1+0x318], R46 ;  /* 0x0003182e01007387 */ /* 0x000fe80000100a00 */
[----:B--2---:R-:W-:Y:S04]  /*b7760*/  STS.128 [R0], R28 ;  /* 0x0000001c00007388 */ /* 0x004fe80000000c00 */
[----:B-1----:R1:W-:Y:S04]  /*b7770*/  STL.64 [R1+0x350], R32 ;  /* 0x0003502001007387 */ /* 0x0023e80000100a00 */
        /* <DEDUP_REMOVED lines=118> */
[----:B--2---:R2:W-:Y:S04]  /*b7ee0*/  STS.128 [R0], R20 ;  /* 0x0000001400007388 */ /* 0x0045e80000000c00 */
[----:B-1----:R1:W-:Y:S04]  /*b7ef0*/  STL.64 [R1+0x4a0], R24 ;  /* 0x0004a01801007387 */ /* 0x0023e80000100a00 */
[----:B------:R3:W-:Y:S04]  /*b7f00*/  STL.64 [R1+0x4a8], R26 ;  /* 0x0004a81a01007387 */ /* 0x0007e80000100a00 */
[----:B--2---:R-:W2:Y:S04]  /*b7f10*/  LDL.LU R20, [R1+0x718] ;  /* 0x0007180001147983 */ /* 0x004ea80000300800 */
[----:B------:R-:W2:Y:S04]  /*b7f20*/  LDL.LU R21, [R1+0x71c] ;  /* 0x00071c0001157983 */ /* 0x000ea80000300800 */
[----:B------:R-:W2:Y:S04]  /*b7f30*/  LDL.LU R22, [R1+0x788] ;  /* 0x0007880001167983 */ /* 0x000ea80000300800 */
[----:B------:R-:W2:Y:S04]  /*b7f40*/  LDL.LU R23, [R1+0x78c] ;  /* 0x00078c0001177983 */ /* 0x000ea80000300800 */
[----:B-1----:R-:W4:Y:S04]  /*b7f50*/  LDL.LU R24, [R1+0x600] ;  /* 0x0006000001187983 */ /* 0x002f280000300800 */
[----:B------:R-:W4:Y:S04]  /*b7f60*/  LDL.LU R25, [R1+0x604] ;  /* 0x0006040001197983 */ /* 0x000f280000300800 */
[----:B---3--:R-:W4:Y:S04]  /*b7f70*/  LDL.LU R26, [R1+0x6d0] ;  /* 0x0006d000011a7983 */ /* 0x008f280000300800 */
[----:B------:R-:W4:Y:S04]  /*b7f80*/  LDL.LU R27, [R1+0x6d4] ;  /* 0x0006d400011b7983 */ /* 0x000f280000300800 */
[----:B--2---:R1:W-:Y:S04]  /*b7f90*/  STS.128 [R0+0x80], R20 ;  /* 0x0000801400007388 */ /* 0x0043e80000000c00 */
[----:B-1----:R-:W2:Y:S04]  /*b7fa0*/  LDL.LU R20, [R1+0x608] ;  /* 0x0006080001147983 */ /* 0x002ea80000300800 */
        /* <DEDUP_REMOVED lines=8> */
[----:B----4-:R1:W-:Y:S04]  /*b8030*/  STS.128 [R0+0x100], R24 ;  /* 0x0001001800007388 */ /* 0x0103e80000000c00 */
[----:B-1----:R-:W3:Y:S04]  /*b8040*/  LDL.LU R24, [R1+0x428] ;  /* 0x0004280001187983 */ /* 0x002ee80000300800 */
[----:B------:R-:W3:Y:S04]  /*b8050*/  LDL.LU R25, [R1+0x42c] ;  /* 0x00042c0001197983 */ /* 0x000ee80000300800 */
[----:B------:R-:W3:Y:S04]  /*b8060*/  LDL.LU R26, [R1+0x5d8] ;  /* 0x0005d800011a7983 */ /* 0x000ee80000300800 */
[----:B------:R-:W3:Y:S04]  /*b8070*/  LDL.LU R27, [R1+0x5dc] ;  /* 0x0005dc00011b7983 */ /* 0x000ee80000300800 */
[----:B--2---:R1:W-:Y:S04]  /*b8080*/  STS.128 [R0+0x200], R20 ;  /* 0x0002001400007388 */ /* 0x0043e80000000c00 */
[----:B-1----:R-:W2:Y:S04]  /*b8090*/  LDL.LU R22, [R1+0x270] ;  /* 0x0002700001167983 */ /* 0x002ea80000300800 */
[----:B------:R-:W2:Y:S01]  /*b80a0*/  LDL.LU R23, [R1+0x274] ;  /* 0x0002740001177983 */ /* 0x000ea20000300800 */
[----:B------:R-:W-:-:S02]  /*b80b0*/  IMAD.MOV.U32 R20, RZ, RZ, R224 ;  /* 0x000000ffff147224 */ /* 0x000fc400078e00e0 */
[----:B------:R-:W-:-:S05]  /*b80c0*/  IMAD.MOV.U32 R21, RZ, RZ, R225 ;  /* 0x000000ffff157224 */ /* 0x000fca00078e00e1 */
[----:B--2---:R1:W-:Y:S04]  /*b80d0*/  STS.128 [R0+0x300], R20 ;  /* 0x0003001400007388 */ /* 0x0043e80000000c00 */
[----:B-1----:R-:W2:Y:S04]  /*b80e0*/  LDL.LU R22, [R1+0x278] ;  /* 0x0002780001167983 */ /* 0x002ea80000300800 */
[----:B------:R-:W2:Y:S01]  /*b80f0*/  LDL.LU R23, [R1+0x27c] ;  /* 0x00027c0001177983 */ /* 0x000ea20000300800 */
[----:B------:R-:W-:Y:S02]  /*b8100*/  IMAD.MOV.U32 R20, RZ, RZ, R226 ;  /* 0x000000ffff147224 */ /* 0x000fe400078e00e2 */
[----:B------:R-:W-:Y:S01]  /*b8110*/  IMAD.MOV.U32 R21, RZ, RZ, R227 ;  /* 0x000000ffff157224 */ /* 0x000fe200078e00e3 */
[----:B---3--:R1:W-:Y:S02]  /*b8120*/  STS.128 [R0+0x280], R24 ;  /* 0x0002801800007388 */ /* 0x0083e40000000c00 */
[----:B-1----:R-:W-:-:S02]  /*b8130*/  IMAD.MOV.U32 R26, RZ, RZ, R128 ;  /* 0x000000ffff1a7224 */ /* 0x002fc400078e0080 */
[----:B------:R-:W-:Y:S02]  /*b8140*/  IMAD.MOV.U32 R27, RZ, RZ, R129 ;  /* 0x000000ffff1b7224 */ /* 0x000fe400078e0081 */
[----:B------:R-:W-:Y:S02]  /*b8150*/  IMAD.MOV.U32 R24, RZ, RZ, R96 ;  /* 0x000000ffff187224 */ /* 0x000fe400078e0060 */
[----:B------:R-:W-:Y:S02]  /*b8160*/  IMAD.MOV.U32 R25, RZ, RZ, R97 ;  /* 0x000000ffff197224 */ /* 0x000fe400078e0061 */
[----:B------:R-:W-:Y:S02]  /*b8170*/  IMAD.MOV.U32 R128, RZ, RZ, R98 ;  /* 0x000000ffff807224 */ /* 0x000fe400078e0062 */
[----:B------:R-:W-:Y:S01]  /*b8180*/  IMAD.MOV.U32 R129, RZ, RZ, R99 ;  /* 0x000000ffff817224 */ /* 0x000fe200078e0063 */
[----:B------:R-:W-:Y:S04]  /*b8190*/  STS.128 [R0+0x400], R24 ;  /* 0x0004001800007388 */ /* 0x000fe80000000c00 */
[----:B------:R-:W-:Y:S04]  /*b81a0*/  STS.128 [R0+0x480], R128 ;  /* 0x0004808000007388 */ /* 0x000fe80000000c00 */
        /* <DEDUP_REMOVED lines=25> */
[----:B------:R-:W-:Y:S01]  /*b8340*/  IMAD.MOV.U32 R21, RZ, RZ, R17 ;  /* 0x000000ffff157224 */ /* 0x000fe200078e0011 */
[----:B------:R-:W-:Y:S04]  /*b8350*/  STS.128 [R0+0x580], R152 ;  /* 0x0005809800007388 */ /* 0x000fe80000000c00 */
[----:B------:R-:W-:Y:S04]  /*b8360*/  STS.128 [R0+0x680], R164 ;  /* 0x000680a400007388 */ /* 0x000fe80000000c00 */
[----:B------:R-:W-:Y:S04]  /*b8370*/  STS.128 [R0+0x700], R20 ;  /* 0x0007001400007388 */ /* 0x000fe80000000c00 */
[----:B------:R-:W-:Y:S06]  /*b8380*/  BAR.SYNC.DEFER_BLOCKING 0x0 ;  /* 0x0000000000007b1d */ /* 0x000fec0000010000 */
[----:B------:R-:W1:Y:S04]  /*b8390*/  LDS.128 R24, [R2] ;  /* 0x0000000002187984 */ /* 0x000e680000000c00 */
[----:B------:R-:W3:Y:S04]  /*b83a0*/  LDS.128 R20, [R2+0x800] ;  /* 0x0008000002147984 */ /* 0x000ee80000000c00 */
[----:B------:R-:W4:Y:S04]  /*b83b0*/  LDS.128 R16, [R2+0x1000] ;  /* 0x0010000002107984 */ /* 0x000f280000000c00 */
[----:B------:R-:W-:Y:S04]  /*b83c0*/  LDS.128 R224, [R252] ;  /* 0x00000000fce07984 */ /* 0x000fe80000000c00 */
[----:B------:R-:W-:Y:S04]  /*b83d0*/  LDS.128 R212, [R252+0x800] ;  /* 0x00080000fcd47984 */ /* 0x000fe80000000c00 */
[----:B------:R-:W-:Y:S04]  /*b83e0*/  LDS.128 R208, [R252+0x1000] ;  /* 0x00100000fcd07984 */ /* 0x000fe80000000c00 */
[----:B------:R-:W-:Y:S04]  /*b83f0*/  LDS.128 R204, [R252+0x1800] ;  /* 0x00180000fccc7984 */ /* 0x000fe80000000c00 */
        /* <DEDUP_REMOVED lines=27> */
[----:B------:R-:W-:Y:S06]  /*b85b0*/  BAR.SYNC.DEFER_BLOCKING 0x0 ;  /* 0x0000000000007b1d */ /* 0x000fec0000010000 */
[----:B-1----:R-:W-:Y:S04]  /*b85c0*/  STL.64 [R1+0x50], R24 ;  /* 0x0000501801007387 */ /* 0x002fe80000100a00 */
[----:B------:R-:W-:Y:S04]  /*b85d0*/  STL.64 [R1+0x58], R26 ;  /* 0x0000581a01007387 */ /* 0x000fe80000100a00 */
[----:B---3--:R-:W-:Y:S04]  /*b85e0*/  STL.64 [R1+0x40], R20 ;  /* 0x0000401401007387 */ /* 0x008fe80000100a00 */
[----:B------:R-:W-:Y:S04]  /*b85f0*/  STL.64 [R1+0x48], R22 ;  /* 0x0000481601007387 */ /* 0x000fe80000100a00 */
[----:B----4-:R-:W-:Y:S04]  /*b8600*/  STL.64 [R1], R16 ;  /* 0x0000001001007387 */ /* 0x010fe80000100a00 */
[----:B------:R-:W-:Y:S04]  /*b8610*/  STL.64 [R1+0x8], R18 ;  /* 0x0000081201007387 */ /* 0x000fe80000100a00 */
[----:B--2---:R1:W-:Y:S04]  /*b8620*/  STS.128 [R0], R12 ;  /* 0x0000000c00007388 */ /* 0x0043e80000000c00 */
        /* <DEDUP_REMOVED lines=45> */
[----:B------:R1:W-:Y:S02]  /*b8900*/  STS.128 [R0+0x480], R228 ;  /* 0x000480e400007388 */ /* 0x0003e40000000c00 */
[----:B-1----:R-:W-:-:S02]  /*b8910*/  LOP3.LUT R230, R2, 0x20, RZ, 0x3c, !PT ;  /* 0x0000002002e67812 */ /* 0x002fc400078e3cff */
[----:B------:R-:W-:Y:S01]  /*b8920*/  LOP3.LUT R231, R2, 0x40, RZ, 0x3c, !PT ;  /* 0x0000004002e77812 */ /* 0x000fe200078e3cff */
[----:B--2---:R1:W-:Y:S02]  /*b8930*/  STS.128 [R0+0x380], R12 ;  /* 0x0003800c00007388 */ /* 0x0043e40000000c00 */
[----:B-1----:R-:W-:Y:S02]  /*b8940*/  IMAD.MOV.U32 R12, RZ, RZ, R132 ;  /* 0x000000ffff0c7224 */ /* 0x002fe400078e0084 */
[----:B------:R-:W-:Y:S02]  /*b8950*/  IMAD.MOV.U32 R13, RZ, RZ, R133 ;  /* 0x000000ffff0d7224 */ /* 0x000fe400078e0085 */
[----:B------:R-:W-:Y:S02]  /*b8960*/  IMAD.MOV.U32 R14, RZ, RZ, R220 ;  /* 0x000000ffff0e7224 */ /* 0x000fe400078e00dc */
[----:B------:R-:W-:-:S05]  /*b8970*/  IMAD.MOV.U32 R15, RZ, RZ, R221 ;  /* 0x000000ffff0f7224 */ /* 0x000fca00078e00dd */
[----:B------:R1:W-:Y:S01]  /*b8980*/  STS.128 [R0+0x500], R12 ;  /* 0x0005000c00007388 */ /* 0x0003e20000000c00 */
[----:B------:R-:W-:Y:S02]  /*b8990*/  IMAD.MOV.U32 R220, RZ, RZ, R134 ;  /* 0x000000ffffdc7224 */ /* 0x000fe400078e0086 */
[----:B------:R-:W-:Y:S02]  /*b89a0*/  IMAD.MOV.U32 R221, RZ, RZ, R135 ;  /* 0x000000ffffdd7224 */ /* 0x000fe400078e0087 */
[----:B-1----:R-:W-:Y:S02]  /*b89b0*/  IMAD.MOV.U32 R12, RZ, RZ, R168 ;  /* 0x000000ffff0c7224 */ /* 0x002fe400078e00a8 */
[----:B------:R-:W-:Y:S02]  /*b89c0*/  IMAD.MOV.U32 R13, RZ, RZ, R169 ;  /* 0x000000ffff0d7224 */ /* 0x000fe400078e00a9 */
[----:B------:R-:W-:Y:S02]  /*b89d0*/  IMAD.MOV.U32 R14, RZ, RZ, R216 ;  /* 0x000000ffff0e7224 */ /* 0x000fe400078e00d8 */
[----:B------:R-:W-:-:S02]  /*b89e0*/  IMAD.MOV.U32 R15, RZ, RZ, R217 ;  /* 0x000000ffff0f7224 */ /* 0x000fc400078e00d9 */
[----:B------:R-:W-:-:S03]  /*b89f0*/  IMAD.MOV.U32 R216, RZ, RZ, R170 ;  /* 0x000000ffffd87224 */ /* 0x000fc600078e00aa */
[----:B------:R1:W-:Y:S01]  /*b8a00*/  STS.128 [R0+0x600], R12 ;  /* 0x0006000c00007388 */ /* 0x0003e20000000c00 */
[----:B------:R-:W-:-:S03]  /*b8a10*/  IMAD.MOV.U32 R217, RZ, RZ, R171 ;  /* 0x000000ffffd97224 */ /* 0x000fc600078e00ab */
[----:B------:R-:W-:Y:S04]  /*b8a20*/  STS.128 [R0+0x580], R220 ;  /* 0x000580dc00007388 */ /* 0x000fe80000000c00 */
[----:B------:R-:W-:Y:S01]  /*b8a30*/  STS.128 [R0+0x680], R216 ;  /* 0x000680d800007388 */ /* 0x000fe20000000c00 */
[----:B-1----:R-:W-:Y:S02]  /*b8a40*/  IMAD.MOV.U32 R14, RZ, RZ, R4 ;  /* 0x000000ffff0e7224 */ /* 0x002fe400078e0004 */
[----:B------:R-:W-:Y:S02]  /*b8a50*/  IMAD.MOV.U32 R15, RZ, RZ, R5 ;  /* 0x000000ffff0f7224 */ /* 0x000fe400078e0005 */
[----:B------:R-:W-:Y:S02]  /*b8a60*/  IMAD.MOV.U32 R12, RZ, RZ, R8 ;  /* 0x000000ffff0c7224 */ /* 0x000fe400078e0008 */
[----:B------:R-:W-:-:S02]  /*b8a70*/  IMAD.MOV.U32 R13, RZ, RZ, R9 ;  /* 0x000000ffff0d7224 */ /* 0x000fc400078e0009 */
[----:B------:R-:W-:Y:S02]  /*b8a80*/  IMAD.MOV.U32 R4, RZ, RZ, R10 ;  /* 0x000000ffff047224 */ /* 0x000fe400078e000a */
[----:B------:R-:W-:Y:S01]  /*b8a90*/  IMAD.MOV.U32 R5, RZ, RZ, R11 ;  /* 0x000000ffff057224 */ /* 0x000fe200078e000b */
[----:B------:R-:W-:Y:S04]  /*b8aa0*/  STS.128 [R0+0x700], R12 ;  /* 0x0007000c00007388 */ /* 0x000fe80000000c00 */
[----:B------:R-:W-:Y:S04]  /*b8ab0*/  STS.128 [R0+0x780], R4 ;  /* 0x0007800400007388 */ /* 0x000fe80000000c00 */
[----:B------:R-:W-:Y:S06]  /*b8ac0*/  BAR.SYNC.DEFER_BLOCKING 0x0 ;  /* 0x0000000000007b1d */ /* 0x000fec0000010000 */
[----:B------:R-:W1:Y:S04]  /*b8ad0*/  LDS.128 R200, [R2] ;  /* 0x0000000002c87984 */ /* 0x000e680000000c00 */
[----:B------:R-:W-:Y:S04]  /*b8ae0*/  LDS.128 R196, [R2+0x800] ;  /* 0x0008000002c47984 */ /* 0x000fe80000000c00 */
[----:B------:R-:W-:Y:S04]  /*b8af0*/  LDS.128 R192, [R2+0x1000] ;  /* 0x0010000002c07984 */ /* 0x000fe80000000c00 */
[----:B------:R-:W-:Y:S04]  /*b8b00*/  LDS.128 R188, [R2+0x1800] ;  /* 0x0018000002bc7984 */ /* 0x000fe80000000c00 */
[----:B------:R-:W2:Y:S04]  /*b8b10*/  LDS.128 R180, [R230] ;  /* 0x00000000e6b47984 */ /* 0x000ea80000000c00 */
[----:B------:R-:W-:Y:S04]  /*b8b20*/  LDS.128 R176, [R230+0x800] ;  /* 0x00080000e6b07984 */ /* 0x000fe80000000c00 */
[----:B------:R-:W-:Y:S04]  /*b8b30*/  LDS.128 R24, [R230+0x1000] ;  /* 0x00100000e6187984 */ /* 0x000fe80000000c00 */
[----:B------:R-:W-:Y:S04]  /*b8b40*/  LDS.128 R12, [R230+0x1800] ;  /* 0x00180000e60c7984 */ /* 0x000fe80000000c00 */
[----:B------:R-:W3:Y:S04]  /*b8b50*/  LDS.128 R40, [R231] ;  /* 0x00000000e7287984 */ /* 0x000ee80000000c00 */
[----:B------:R-:W-:Y:S04]  /*b8b60*/  LDS.128 R32, [R231+0x800] ;  /* 0x00080000e7207984 */ /* 0x000fe80000000c00 */
[----:B------:R-:W-:Y:S04]  /*b8b70*/  LDS.128 R20, [R231+0x1000] ;  /* 0x00100000e7147984 */ /* 0x000fe80000000c00 */
[----:B------:R-:W-:Y:S04]  /*b8b80*/  LDS.128 R8, [R231+0x1800] ;  /* 0x00180000e7087984 */ /* 0x000fe80000000c00 */
[----:B------:R-:W1:Y:S04]  /*b8b90*/  LDS.128 R36, [R252] ;  /* 0x00000000fc247984 */ /* 0x000e680000000c00 */
[----:B------:R-:W1:Y:S04]  /*b8ba0*/  LDS.128 R28, [R252+0x800] ;  /* 0x00080000fc1c7984 */ /* 0x000e680000000c00 */
[----:B------:R-:W1:Y:S04]  /*b8bb0*/  LDS.128 R16, [R252+0x1000] ;  /* 0x00100000fc107984 */ /* 0x000e680000000c00 */
[----:B------:R-:W1:Y:S04]  /*b8bc0*/  LDS.128 R4, [R252+0x1800] ;  /* 0x00180000fc047984 */ /* 0x000e680000000c00 */
[----:B------:R-:W-:Y:S06]  /*b8bd0*/  BAR.SYNC.DEFER_BLOCKING 0x0 ;  /* 0x0000000000007b1d */ /* 0x000fec0000010000 */
[----:B----4-:R4:W-:Y:S04]  /*b8be0*/  STS.128 [R0], R44 ;  /* 0x0000002c00007388 */ /* 0x0109e80000000c00 */
[----:B----4-:R-:W4:Y:S04]  /*b8bf0*/  LDL.LU R44, [R1+0x8c8] ;  /* 0x0008c800012c7983 */ /* 0x010f280000300800 */
[----:B------:R-:W4:Y:S04]  /*b8c00*/  LDL.LU R45, [R1+0x8cc] ;  /* 0x0008cc00012d7983 */ /* 0x000f280000300800 */
[----:B------:R-:W4:Y:S04]  /*b8c10*/  LDL.LU R46, [R1+0x8b8] ;  /* 0x0008b800012e7983 */ /* 0x000f280000300800 */
[----:B------:R-:W4:Y:S04]  /*b8c20*/  LDL.LU R47, [R1+0x8bc] ;  /* 0x0008bc00012f7983 */ /* 0x000f280000300800 */
[----:B------:R-:W2:Y:S04]  /*b8c30*/  LDL.LU R48, [R1+0x860] ;  /* 0x0008600001307983 */ /* 0x000ea80000300800 */
[----:B------:R-:W2:Y:S04]  /*b8c40*/  LDL.LU R49, [R1+0x864] ;  /* 0x0008640001317983 */ /* 0x000ea80000300800 */
[----:B------:R-:W2:Y:S04]  /*b8c50*/  LDL.LU R50, [R1+0x850] ;  /* 0x0008500001327983 */ /* 0x000ea80000300800 */
[----:B------:R-:W2:Y:S04]  /*b8c60*/  LDL.LU R51, [R1+0x854] ;  /* 0x0008540001337983 */ /* 0x000ea80000300800 */
[----:B----4-:R4:W-:Y:S04]  /*b8c70*/  STS.128 [R0+0x80], R44 ;  /* 0x0000802c00007388 */ /* 0x0109e80000000c00 */
[----:B----4-:R-:W4:Y:S04]  /*b8c80*/  LDL.LU R44, [R1+0x868] ;  /* 0x00086800012c7983 */ /* 0x010f280000300800 */
[----:B------:R-:W4:Y:S04]  /*b8c90*/  LDL.LU R45, [R1+0x86c] ;  /* 0x00086c00012d7983 */ /* 0x000f280000300800 */
[----:B------:R-:W4:Y:S04]  /*b8ca0*/  LDL.LU R46, [R1+0x858] ;  /* 0x00085800012e7983 */ /* 0x000f280000300800 */
[----:B------:R-:W4:Y:S04]  /*b8cb0*/  LDL.LU R47, [R1+0x85c] ;  /* 0x00085c00012f7983 */ /* 0x000f280000300800 */
[----:B----4-:R4:W-:Y:S04]  /*b8cc0*/  STS.128 [R0+0x180], R44 ;  /* 0x0001802c00007388 */ /* 0x0109e80000000c00 */
[----:B----4-:R-:W4:Y:S04]  /*b8cd0*/  LDL.LU R44, [R1+0x7e0] ;  /* 0x0007e000012c7983 */ /* 0x010f280000300800 */
[----:B------:R-:W4:Y:S04]  /*b8ce0*/  LDL.LU R45, [R1+0x7e4] ;  /* 0x0007e400012d7983 */ /* 0x000f280000300800 */
[----:B------:R-:W4:Y:S04]  /*b8cf0*/  LDL.LU R46, [R1+0x7d0] ;  /* 0x0007d000012e7983 */ /* 0x000f280000300800 */
[----:B------:R-:W4:Y:S04]  /*b8d00*/  LDL.LU R47, [R1+0x7d4] ;  /* 0x0007d400012f7983 */ /* 0x000f280000300800 */
[----:B--2---:R2:W-:Y:S04]  /*b8d10*/  STS.128 [R0+0x100], R48 ;  /* 0x0001003000007388 */ /* 0x0045e80000000c00 */
[----:B--2---:R-:W2:Y:S04]  /*b8d20*/  LDL.LU R48, [R1+0x7e8] ;  /* 0x0007e80001307983 */ /* 0x004ea80000300800 */
        /* <DEDUP_REMOVED lines=57> */
[----:B--2---:R-:W-:Y:S04]  /*b90c0*/  STS.128 [R0+0x700], R48 ;  /* 0x0007003000007388 */ /* 0x004fe80000000c00 */
[----:B----4-:R-:W-:Y:S04]  /*b90d0*/  STS.128 [R0+0x780], R44 ;  /* 0x0007802c00007388 */ /* 0x010fe80000000c00 */
[----:B------:R-:W-:Y:S06]  /*b90e0*/  BAR.SYNC.DEFER_BLOCKING 0x0 ;  /* 0x0000000000007b1d */ /* 0x000fec0000010000 */
[----:B------:R-:W2:Y:S04]  /*b90f0*/  LDS.128 R104, [R2] ;  /* 0x0000000002687984 */ /* 0x000ea80000000c00 */
[----:B------:R-:W-:Y:S04]  /*b9100*/  LDS.128 R88, [R2+0x800] ;  /* 0x0008000002587984 */ /* 0x000fe80000000c00 */
[----:B------:R-:W-:Y:S04]  /*b9110*/  LDS.128 R72, [R2+0x1000] ;  /* 0x0010000002487984 */ /* 0x000fe80000000c00 */
[----:B------:R-:W-:Y:S04]  /*b9120*/  LDS.128 R56, [R2+0x1800] ;  /* 0x0018000002387984 */ /* 0x000fe80000000c00 */
[----:B------:R-:W4:Y:S04]  /*b9130*/  LDS.128 R100, [R230] ;  /* 0x00000000e6647984 */ /* 0x000f280000000c00 */
[----:B------:R-:W-:Y:S04]  /*b9140*/  LDS.128 R84, [R230+0x800] ;  /* 0x00080000e6547984 */ /* 0x000fe80000000c00 */
[----:B------:R-:W-:Y:S04]  /*b9150*/  LDS.128 R68, [R230+0x1000] ;  /* 0x00100000e6447984 */ /* 0x000fe80000000c00 */
[----:B------:R-:W-:Y:S04]  /*b9160*/  LDS.128 R52, [R230+0x1800] ;  /* 0x00180000e6347984 */ /* 0x000fe80000000c00 */
[----:B------:R-:W1:Y:S04]  /*b9170*/  LDS.128 R96, [R231] ;  /* 0x00000000e7607984 */ /* 0x000e680000000c00 */
        /* <DEDUP_REMOVED lines=8> */
[----:B---3--:R3:W-:Y:S04]  /*b9200*/  STS.128 [R0], R108 ;  /* 0x0000006c00007388 */ /* 0x0087e80000000c00 */
        /* <DEDUP_REMOVED lines=8> */
[----:B---3--:R3:W-:Y:S04]  /*b9290*/  STS.128 [R0+0x80], R108 ;  /* 0x0000806c00007388 */ /* 0x0087e80000000c00 */
[----:B---3--:R-:W3:Y:S04]  /*b92a0*/  LDL.LU R108, [R1+0x848] ;  /* 0x00084800016c7983 */ /* 0x008ee80000300800 */
[----:B------:R-:W3:Y:S04]  /*b92b0*/  LDL.LU R109, [R1+0x84c] ;  /* 0x00084c00016d7983 */ /* 0x000ee80000300800 */
[----:B------:R-:W3:Y:S04]  /*b92c0*/  LDL.LU R110, [R1+0x838] ;  /* 0x00083800016e7983 */ /* 0x000ee80000300800 */
[----:B------:R-:W3:Y:S04]  /*b92d0*/  LDL.LU R111, [R1+0x83c] ;  /* 0x00083c00016f7983 */ /* 0x000ee80000300800 */
[----:B---3--:R3:W-:Y:S04]  /*b92e0*/  STS.128 [R0+0x180], R108 ;  /* 0x0001806c00007388 */ /* 0x0087e80000000c00 */
[----:B---3--:R-:W3:Y:S04]  /*b92f0*/  LDL.LU R108, [R1+0x7c0] ;  /* 0x0007c000016c7983 */ /* 0x008ee80000300800 */
[----:B------:R-:W3:Y:S04]  /*b9300*/  LDL.LU R109, [R1+0x7c4] ;  /* 0x0007c400016d7983 */ /* 0x000ee80000300800 */
[----:B------:R-:W3:Y:S04]  /*b9310*/  LDL.LU R110, [R1+0x7b0] ;  /* 0x0007b000016e7983 */ /* 0x000ee80000300800 */
[----:B------:R-:W3:Y:S04]  /*b9320*/  LDL.LU R111, [R1+0x7b4] ;  /* 0x0007b400016f7983 */ /* 0x000ee80000300800 */
[----:B--2---:R2:W-:Y:S04]  /*b9330*/  STS.128 [R0+0x100], R112 ;  /* 0x0001007000007388 */ /* 0x0045e80000000c00 */
[----:B--2---:R-:W2:Y:S04]  /*b9340*/  LDL.LU R112, [R1+0x7c8] ;  /* 0x0007c80001707983 */ /* 0x004ea80000300800 */
        /* <DEDUP_REMOVED lines=13> */
[----:B---3--:R3:W-:Y:S04]  /*b9420*/  STS.128 [R0+0x380], R108 ;  /* 0x0003806c00007388 */ /* 0x0087e80000000c00 */
[----:B---3--:R-:W3:Y:S04]  /*b9430*/  LDL.LU R108, [R1+0x10] ;  /* 0x00001000016c7983 */ /* 0x008ee80000300800 */
[----:B------:R-:W3:Y:S01]  /*b9440*/  LDL.LU R109, [R1+0x14] ;  /* 0x00001400016d7983 */ /* 0x000ee20000300800 */
[----:B------:R-:W-:-:S02]  /*b9450*/  IMAD.MOV.U32 R110, RZ, RZ, R240 ;  /* 0x000000ffff6e7224 */ /* 0x000fc400078e00f0 */
[----:B------:R-:W-:Y:S01]  /*b9460*/  IMAD.MOV.U32 R111, RZ, RZ, R241 ;  /* 0x000000ffff6f7224 */ /* 0x000fe200078e00f1 */
[----:B------:R-:W2:Y:S04]  /*b9470*/  LDL.LU R240, [R1+0x18] ;  /* 0x0000180001f07983 */ /* 0x000ea80000300800 */
[----:B------:R-:W2:Y:S04]  /*b9480*/  LDL.LU R241, [R1+0x1c] ;  /* 0x00001c0001f17983 */ /* 0x000ea80000300800 */
[----:B---3--:R3:W-:Y:S04]  /*b9490*/  STS.128 [R0+0x500], R108 ;  /* 0x0005006c00007388 */ /* 0x0087e80000000c00 */
[----:B---3--:R-:W3:Y:S04]  /*b94a0*/  LDL.LU R108, [R1+0x4c0] ;  /* 0x0004c000016c7983 */ /* 0x008ee80000300800 */
[----:B------:R-:W3:Y:S04]  /*b94b0*/  LDL.LU R109, [R1+0x4c4] ;  /* 0x0004c400016d7983 */ /* 0x000ee80000300800 */
[----:B------:R-:W3:Y:S04]  /*b94c0*/  LDL.LU R110, [R1+0x440] ;  /* 0x00044000016e7983 */ /* 0x000ee80000300800 */
[----:B------:R-:W3:Y:S04]  /*b94d0*/  LDL.LU R111, [R1+0x444] ;  /* 0x00044400016f7983 */ /* 0x000ee80000300800 */
[----:B--2---:R2:W-:Y:S02]  /*b94e0*/  STS.128 [R0+0x280], R112 ;  /* 0x0002807000007388 */ /* 0x0045e40000000c00 */
[----:B--2---:R-:W-:-:S02]  /*b94f0*/  IMAD.MOV.U32 R112, RZ, RZ, R232 ;  /* 0x000000ffff707224 */ /* 0x004fc400078e00e8 */
[----:B------:R-:W-:Y:S02]  /*b9500*/  IMAD.MOV.U32 R113, RZ, RZ, R233 ;  /* 0x000000ffff717224 */ /* 0x000fe400078e00e9 */
[----:B------:R-:W-:Y:S02]  /*b9510*/  IMAD.MOV.U32 R114, RZ, RZ, R236 ;  /* 0x000000ffff727224 */ /* 0x000fe400078e00ec */
[----:B------:R-:W-:-:S05]  /*b9520*/  IMAD.MOV.U32 R115, RZ, RZ, R237 ;  /* 0x000000ffff737224 */ /* 0x000fca00078e00ed */
[----:B------:R-:W-:Y:S04]  /*b9530*/  STS.128 [R0+0x400], R112 ;  /* 0x0004007000007388 */ /* 0x000fe80000000c00 */
[----:B---3--:R2:W-:Y:S04]  /*b9540*/  STS.128 [R0+0x600], R108 ;  /* 0x0006006c00007388 */ /* 0x0085e80000000c00 */
[----:B--2---:R-:W2:Y:S04]  /*b9550*/  LDL.LU R108, [R1+0x4c8] ;  /* 0x0004c800016c7983 */ /* 0x004ea80000300800 */
        /* <DEDUP_REMOVED lines=11> */
[----:B------:R-:W-:-:S02]  /*b9610*/  IMAD.MOV.U32 R236, RZ, RZ, R234 ;  /* 0x000000ffffec7224 */ /* 0x000fc400078e00ea */
[----:B------:R-:W-:Y:S01]  /*b9620*/  IMAD.MOV.U32 R237, RZ, RZ, R235 ;  /* 0x000000ffffed7224 */ /* 0x000fe200078e00eb */
[----:B------:R-:W-:Y:S04]  /*b9630*/  STS.128 [R0+0x580], R240 ;  /* 0x000580f000007388 */ /* 0x000fe80000000c00 */
[----:B------:R-:W-:Y:S04]  /*b9640*/  STS.128 [R0+0x480], R236 ;  /* 0x000480ec00007388 */ /* 0x000fe80000000c00 */
[----:B--2---:R2:W-:Y:S04]  /*b9650*/  STS.128 [R0+0x680], R108 ;  /* 0x0006806c00007388 */ /* 0x0045e80000000c00 */
[----:B--2---:R-:W2:Y:S04]  /*b9660*/  LDL.LU R108, [R1+0x880] ;  /* 0x00088000016c7983 */ /* 0x004ea80000300800 */
[----:B------:R-:W2:Y:S04]  /*b9670*/  LDL.LU R109, [R1+0x884] ;  /* 0x00088400016d7983 */ /* 0x000ea80000300800 */
[----:B------:R-:W2:Y:S04]  /*b9680*/  LDL.LU R110, [R1+0x870] ;  /* 0x00087000016e7983 */ /* 0x000ea80000300800 */
[----:B------:R-:W2:Y:S04]  /*b9690*/  LDL.LU R111, [R1+0x874] ;  /* 0x00087400016f7983 */ /* 0x000ea80000300800 */
[----:B---3--:R-:W-:Y:S04]  /*b96a0*/  STS.128 [R0+0x700], R112 ;  /* 0x0007007000007388 */ /* 0x008fe80000000c00 */
[----:B------:R-:W-:Y:S04]  /*b96b0*/  STS.128 [R0+0x780], R132 ;  /* 0x0007808400007388 */ /* 0x000fe80000000c00 */
[----:B------:R-:W-:Y:S06]  /*b96c0*/  BAR.SYNC.DEFER_BLOCKING 0x0 ;  /* 0x0000000000007b1d */ /* 0x000fec0000010000 */
[----:B------:R-:W3:Y:S04]  /*b96d0*/  LDS.128 R112, [R2] ;  /* 0x0000000002707984 */ /* 0x000ee80000000c00 */
        /* <DEDUP_REMOVED lines=16> */
[----:B--2---:R2:W-:Y:S04]  /*b97e0*/  STS.128 [R0], R108 ;  /* 0x0000006c00007388 */ /* 0x0045e80000000c00 */
        /* <DEDUP_REMOVED lines=53> */
[----:B------:R2:W-:Y:S04]  /*b9b40*/  STS.128 [R0+0x500], R108 ;  /* 0x0005006c00007388 */ /* 0x0005e80000000c00 */
[----:B--2---:R-:W2:Y:S04]  /*b9b50*/  LDL.LU R108, [R1+0x410] ;  /* 0x00041000016c7983 */ /* 0x004ea80000300800 */
[----:B------:R-:W2:Y:S04]  /*b9b60*/  LDL.LU R109, [R1+0x414] ;  /* 0x00041400016d7983 */ /* 0x000ea80000300800 */
[----:B------:R-:W2:Y:S04]  /*b9b70*/  LDL.LU R110, [R1+0x400] ;  /* 0x00040000016e7983 */ /* 0x000ea80000300800 */
[----:B------:R-:W2:Y:S04]  /*b9b80*/  LDL.LU R111, [R1+0x404] ;  /* 0x00040400016f7983 */ /* 0x000ea80000300800 */
[----:B---3--:R-:W-:Y:S04]  /*b9b90*/  STS.128 [R0+0x400], R184 ;  /* 0x000400b800007388 */ /* 0x008fe80000000c00 */
        /* <DEDUP_REMOVED lines=11> */
[----:B------:R-:W-:-:S04]  /*b9c50*/  ISETP.GE.AND P0, PT, R220, c[0x0][0x178], PT ;  /* 0x00005e00dc007a0c */ /* 0x000fc80003f06270 */
[----:B------:R-:W-:Y:S02]  /*b9c60*/  ISETP.LT.AND P5, PT, R217, c[0x0][0x17c], !P0 ;  /* 0x00005f00d9007a0c */ /* 0x000fe400047a1270 */
[----:B------:R-:W4:Y:S01]  /*b9c70*/  LDL.LU R217, [R1+0x2380] ;  /* 0x0023800001d97983 */ /* 0x000f220000300800 */
[----:B------:R-:W-:-:S03]  /*b9c80*/  ISETP.LT.AND P2, PT, R3, c[0x0][0x17c], !P0 ;  /* 0x00005f0003007a0c */ /* 0x000fc60004741270 */
[----:B------:R-:W4:Y:S04]  /*b9c90*/  LDL.LU R232, [R1+0xb4] ;  /* 0x0000b40001e87983 */ /* 0x000f280000300800 */
[----:B------:R-:W4:Y:S01]  /*b9ca0*/  LDL.LU R229, [R1+0x2388] ;  /* 0x0023880001e57983 */ /* 0x000f220000300800 */
[----:B------:R-:W-:-:S03]  /*b9cb0*/  ISETP.LT.AND P1, PT, R216, c[0x0][0x17c], !P0 ;  /* 0x00005f00d8007a0c */ /* 0x000fc60004721270 */
[----:B--2---:R2:W-:Y:S02]  /*b9cc0*/  STS.128 [R0+0x680], R108 ;  /* 0x0006806c00007388 */ /* 0x0045e40000000c00 */
[----:B--2---:R-:W-:Y:S02]  /*b9cd0*/  IMAD R111, R220, c[0x0][0x194], RZ ;  /* 0x00006500dc6f7a24 */ /* 0x004fe400078e02ff */
[----:B------:R-:W2:Y:S04]  /*b9ce0*/  LDL.LU R108, [R1+0x1c8] ;  /* 0x0001c800016c7983 */ /* 0x000ea80000300800 */
[----:B------:R-:W2:Y:S04]  /*b9cf0*/  LDL.LU R109, [R1+0x1cc] ;  /* 0x0001cc00016d7983 */ /* 0x000ea80000300800 */
[----:B---3--:R3:W-:Y:S04]  /*b9d00*/  STS.128 [R0+0x700], R184 ;  /* 0x000700b800007388 */ /* 0x0087e80000000c00 */
[----:B------:R-:W2:Y:S04]  /*b9d10*/  LDL.LU R221, [R1+0xc0] ;  /* 0x0000c00001dd7983 */ /* 0x000ea80000300800 */
[----:B------:R-:W2:Y:S04]  /*b9d20*/  LDL.LU R220, [R1+0x238c] ;  /* 0x00238c0001dc7983 */ /* 0x000ea80000300800 */
[----:B------:R-:W2:Y:S01]  /*b9d30*/  LDL.LU R110, [R1+0x198] ;  /* 0x00019800016e7983 */ /* 0x000ea20000300800 */
[----:B---3--:R-:W-:Y:S01]  /*b9d40*/  IMAD R185, R3, c[0x0][0x198], RZ ;  /* 0x0000660003b97a24 */ /* 0x008fe200078e02ff */
[----:B------:R-:W-:-:S04]  /*b9d50*/  LEA R3, P3, R111, c[0x0][0x170], 0x2 ;  /* 0x00005c006f037a11 */ /* 0x000fc800078610ff */
[----:B------:R-:W-:Y:S02]  /*b9d60*/  LEA.HI.X.SX32 R216, R111, c[0x0][0x174], 0x2, P3 ;  /* 0x00005d006fd87a11 */ /* 0x000fe400018f16ff */
[----:B------:R-:W2:Y:S04]  /*b9d70*/  LDL.LU R111, [R1+0x19c] ;  /* 0x00019c00016f7983 */ /* 0x000ea80000300800 */
[----:B------:R-:W3:Y:S01]  /*b9d80*/  LDL.LU R222, [R1+0xc4] ;  /* 0x0000c40001de7983 */ /* 0x000ee20000300800 */
[----:B------:R-:W-:Y:S02]  /*b9d90*/  IMAD.MOV.U32 R248, RZ, RZ, R246 ;  /* 0x000000fffff87224 */ /* 0x000fe400078e00f6 */
[----:B------:R-:W-:-:S05]  /*b9da0*/  IMAD.MOV.U32 R249, RZ, RZ, R247 ;  /* 0x000000fffff97224 */ /* 0x000fca00078e00f7 */
[----:B------:R-:W-:Y:S01]  /*b9db0*/  STS.128 [R0+0x580], R248 ;  /* 0x000580f800007388 */ /* 0x000fe20000000c00 */
[C---:B------:R-:W-:Y:S02]  /*b9dc0*/  IADD3 R187, R185.reuse, c[0x0][0x198], RZ ;  /* 0x00006600b9bb7a10 */ /* 0x040fe40007ffe0ff */
[-C--:B------:R-:W-:Y:S02]  /*b9dd0*/  LEA R184, P3, R185, R3.reuse, 0x2 ;  /* 0x00000003b9b87211 */ /* 0x080fe400078610ff */
[----:B------:R-:W-:Y:S02]  /*b9de0*/  ISETP.LT.AND P4, PT, R219, c[0x0][0x17c], !P0 ;  /* 0x00005f00db007a0c */ /* 0x000fe40004781270 */
[----:B------:R-:W3:Y:S01]  /*b9df0*/  LDL.LU R219, [R1+0x2398] ;  /* 0x0023980001db7983 */ /* 0x000ee20000300800 */
[----:B------:R-:W-:Y:S02]  /*b9e00*/  LEA R186, P6, R187, R3, 0x2 ;  /* 0x00000003bbba7211 */ /* 0x000fe400078c10ff */
[----:B------:R-:W-:Y:S01]  /*b9e10*/  LEA.HI.X.SX32 R185, R185, R216, 0x2, P3 ;  /* 0x000000d8b9b97211 */ /* 0x000fe200018f16ff */
[----:B------:R-:W3:Y:S01]  /*b9e20*/  LDL.LU R223, [R1+0xd0] ;  /* 0x0000d00001df7983 */ /* 0x000ee20000300800 */
[----:B------:R-:W-:-:S03]  /*b9e30*/  ISETP.LT.AND P3, PT, R218, c[0x0][0x17c], !P0 ;  /* 0x00005f00da007a0c */ /* 0x000fc60004761270 */
[----:B------:R-:W3:Y:S04]  /*b9e40*/  LDL.LU R218, [R1+0x239c] ;  /* 0x00239c0001da7983 */ /* 0x000ee80000300800 */
[----:B--2---:R2:W-:Y:S04]  /*b9e50*/  STS.128 [R0+0x780], R108 ;  /* 0x0007806c00007388 */ /* 0x0045e80000000c00 */
[----:B------:R-:W-:Y:S01]  /*b9e60*/  BAR.SYNC.DEFER_BLOCKING 0x0 ;  /* 0x0000000000007b1d */ /* 0x000fe20000010000 */
[C---:B--2---:R-:W-:Y:S02]  /*b9e70*/  IADD3 R109, R187.reuse, c[0x0][0x198], RZ ;  /* 0x00006600bb6d7a10 */ /* 0x044fe40007ffe0ff */
[----:B------:R-:W-:-:S02]  /*b9e80*/  LEA.HI.X.SX32 R187, R187, R216, 0x2, P6 ;  /* 0x000000d8bbbb7211 */ /* 0x000fc400030f16ff */
[CC--:B------:R-:W-:Y:S02]  /*b9e90*/  LEA R108, P6, R109.reuse, R3.reuse, 0x2 ;  /* 0x000000036d6c7211 */ /* 0x0c0fe400078c10ff */
[----:B------:R-:W-:Y:S01]  /*b9ea0*/  IADD3 R0, R109, c[0x0][0x198], RZ ;  /* 0x000066006d007a10 */ /* 0x000fe20007ffe0ff */
[----:B------:R2:W-:Y:S01]  /*b9eb0*/  @P2 STG.E [R184.64], R228 ;  /* 0x000000e4b8002986 */ /* 0x0005e2000c101908 */
[----:B----4-:R-:W-:Y:S02]  /*b9ec0*/  ISETP.LT.AND P2, PT, R217, c[0x0][0x17c], !P0 ;  /* 0x00005f00d9007a0c */ /* 0x010fe40004741270 */
[-C--:B------:R-:W-:Y:S01]  /*b9ed0*/  LEA.HI.X.SX32 R109, R109, R216.reuse, 0x2, P6 ;  /* 0x000000d86d6d7211 */ /* 0x080fe200030f16ff */
[----:B------:R4:W-:Y:S01]  /*b9ee0*/  @P4 STG.E [R186.64], R232 ;  /* 0x000000e8ba004986 */ /* 0x0009e2000c101908 */
[----:B------:R-:W-:Y:S02]  /*b9ef0*/  ISETP.LT.AND P4, PT, R229, c[0x0][0x17c], !P0 ;  /* 0x00005f00e5007a0c */ /* 0x000fe40004781270 */
[C---:B------:R-:W-:Y:S01]  /*b9f00*/  LEA R110, P6, R0.reuse, R3, 0x2 ;  /* 0x00000003006e7211 */ /* 0x040fe200078c10ff */
[----:B--2---:R-:W2:Y:S04]  /*b9f10*/  LDL.LU R228, [R1+0xd4] ;  /* 0x0000d40001e47983 */ /* 0x004ea80000300800 */
[----:B------:R-:W2:Y:S04]  /*b9f20*/  LDL.LU R217, [R1+0x23a4] ;  /* 0x0023a40001d97983 */ /* 0x000ea80000300800 */
[----:B------:R-:W2:Y:S01]  /*b9f30*/  LDL.LU R229, [R1+0xe0] ;  /* 0x0000e00001e57983 */ /* 0x000ea20000300800 */
[----:B------:R-:W-:-:S03]  /*b9f40*/  LEA.HI.X.SX32 R111, R0, R216, 0x2, P6 ;  /* 0x000000d8006f7211 */ /* 0x000fc600030f16ff */
[----:B----4-:R-:W4:Y:S04]  /*b9f50*/  LDL.LU R187, [R1+0x23a8] ;  /* 0x0023a80001bb7983 */ /* 0x010f280000300800 */
[----:B------:R1:W-:Y:S04]  /*b9f60*/  @P3 STG.E [R108.64], R221 ;  /* 0x000000dd6c003986 */ /* 0x0003e8000c101908 */
[----:B---3--:R3:W-:Y:S04]  /*b9f70*/  @P2 STG.E [R110.64], R222 ;  /* 0x000000de6e002986 */ /* 0x0087e8000c101908 */
[----:B-1----:R-:W4:Y:S04]  /*b9f80*/  LDL.LU R221, [R1+0xe4] ;  /* 0x0000e40001dd7983 */ /* 0x002f280000300800 */
[----:B------:R-:W4:Y:S04]  /*b9f90*/  LDL.LU R186, [R1+0x23b4] ;  /* 0x0023b40001ba7983 */ /* 0x000f280000300800 */
[----:B---3--:R-:W4:Y:S04]  /*b9fa0*/  LDL.LU R222, [R1+0xf0] ;  /* 0x0000f00001de7983 */ /* 0x008f280000300800 */
[----:B------:R-:W4:Y:S01]  /*b9fb0*/  LDL.LU R185, [R1+0x23bc] ;  /* 0x0023bc0001b97983 */ /* 0x000f220000300800 */
[----:B------:R-:W-:-:S02]  /*b9fc0*/  IADD3 R184, R0, c[0x0][0x198], RZ ;  /* 0x0000660000b87a10 */ /* 0x000fc40007ffe0ff */
[----:B------:R-:W-:Y:S02]  /*b9fd0*/  ISETP.LT.AND P3, PT, R220, c[0x0][0x17c], !P0 ;  /* 0x00005f00dc007a0c */ /* 0x000fe40004761270 */
[CC--:B------:R-:W-:Y:S02]  /*b9fe0*/  LEA R108, P6, R184.reuse, R3.reuse, 0x2 ;  /* 0x00000003b86c7211 */ /* 0x0c0fe400078c10ff */
[C---:B------:R-:W-:Y:S02]  /*b9ff0*/  IADD3 R0, R184.reuse, c[0x0][0x198], RZ ;  /* 0x00006600b8007a10 */ /* 0x040fe40007ffe0ff */
[----:B------:R-:W-:Y:S02]  /*ba000*/  LEA.HI.X.SX32 R109, R184, R216, 0x2, P6 ;  /* 0x000000d8b86d7211 */ /* 0x000fe400030f16ff */
[----:B------:R-:W-:Y:S02]  /*ba010*/  LEA R110, P6, R0, R3, 0x2 ;  /* 0x00000003006e7211 */ /* 0x000fe400078c10ff */
[----:B------:R-:W-:-:S02]  /*ba020*/  ISETP.LT.AND P2, PT, R219, c[0x0][0x17c], !P0 ;  /* 0x00005f00db007a0c */ /* 0x000fc40004741270 */
[C---:B------:R-:W-:Y:S01]  /*ba030*/  IADD3 R184, R0.reuse, c[0x0][0x198], RZ ;  /* 0x0000660000b87a10 */ /* 0x040fe20007ffe0ff */
[----:B------:R1:W-:Y:S01]  /*ba040*/  @P4 STG.E [R108.64], R223 ;  /* 0x000000df6c004986 */ /* 0x0003e2000c101908 */
[-C--:B------:R-:W-:Y:S02]  /*ba050*/  LEA.HI.X.SX32 R111, R0, R216.reuse, 0x2, P6 ;  /* 0x000000d8006f7211 */ /* 0x080fe400030f16ff */
[----:B------:R-:W-:Y:S02]  /*ba060*/  IADD3 R0, R184, c[0x0][0x198], RZ ;  /* 0x00006600b8007a10 */ /* 0x000fe40007ffe0ff */
[----:B------:R-:W-:Y:S02]  /*ba070*/  ISETP.LT.AND P4, PT, R218, c[0x0][0x17c], !P0 ;  /* 0x00005f00da007a0c */ /* 0x000fe40004781270 */
[C---:B-1----:R-:W-:Y:S01]  /*ba080*/  LEA R108, P6, R184.reuse, R3, 0x2 ;  /* 0x00000003b86c7211 */ /* 0x042fe200078c10ff */
[----:B------:R-:W4:Y:S03]  /*ba090*/  LDL.LU R223, [R1+0xf4] ;  /* 0x0000f40001df7983 */ /* 0x000f260000300800 */
[----:B------:R-:W-:Y:S01]  /*ba0a0*/  LEA.HI.X.SX32 R109, R184, R216, 0x2, P6 ;  /* 0x000000d8b86d7211 */ /* 0x000fe200030f16ff */
[----:B------:R-:W4:Y:S01]  /*ba0b0*/  LDL.LU R218, [R1+0x23c0] ;  /* 0x0023c00001da7983 */ /* 0x000f220000300800 */
[----:B------:R-:W-:-:S03]  /*ba0c0*/  IADD3 R184, R0, c[0x0][0x198], RZ ;  /* 0x0000660000b87a10 */ /* 0x000fc60007ffe0ff */
[----:B--2---:R1:W-:Y:S01]  /*ba0d0*/  @P3 STG.E [R110.64], R228 ;  /* 0x000000e46e003986 */ /* 0x0043e2000c101908 */
[----:B------:R-:W-:-:S03]  /*ba0e0*/  ISETP.LT.AND P3, PT, R217, c[0x0][0x17c], !P0 ;  /* 0x00005f00d9007a0c */ /* 0x000fc60004761270 */
[----:B------:R2:W-:Y:S01]  /*ba0f0*/  @P2 STG.E [R108.64], R229 ;  /* 0x000000e56c002986 */ /* 0x0005e2000c101908 */
[----:B-1----:R-:W-:-:S03]  /*ba100*/  LEA R110, P6, R0, R3, 0x2 ;  /* 0x00000003006e7211 */ /* 0x002fc600078c10ff */
[----:B------:R-:W3:Y:S01]  /*ba110*/  LDL.LU R228, [R1+0x110] ;  /* 0x0001100001e47983 */ /* 0x000ee20000300800 */
[----:B------:R-:W-:-:S03]  /*ba120*/  LEA.HI.X.SX32 R111, R0, R216, 0x2, P6 ;  /* 0x000000d8006f7211 */ /* 0x000fc600030f16ff */
[----:B------:R-:W3:Y:S01]  /*ba130*/  LDL.LU R217, [R1+0x23c4] ;  /* 0x0023c40001d97983 */ /* 0x000ee20000300800 */
[----:B--2---:R-:W-:-:S03]  /*ba140*/  LEA R108, P6, R184, R3, 0x2 ;  /* 0x00000003b86c7211 */ /* 0x004fc600078c10ff */
[----:B------:R-:W2:Y:S01]  /*ba150*/  LDL.LU R229, [R1+0x114] ;  /* 0x0001140001e57983 */ /* 0x000ea20000300800 */
[----:B----4-:R-:W-:Y:S02]  /*ba160*/  ISETP.LT.AND P2, PT, R187, c[0x0][0x17c], !P0 ;  /* 0x00005f00bb007a0c */ /* 0x010fe40004741270 */
[----:B------:R-:W-:Y:S01]  /*ba170*/  LEA.HI.X.SX32 R109, R184, R216, 0x2, P6 ;  /* 0x000000d8b86d7211 */ /* 0x000fe200030f16ff */
[----:B------:R-:W4:Y:S04]  /*ba180*/  LDL.LU R187, [R1+0x23d0] ;  /* 0x0023d00001bb7983 */ /* 0x000f280000300800 */
[----:B------:R1:W-:Y:S01]  /*ba190*/  @P4 STG.E [R110.64], R221 ;  /* 0x000000dd6e004986 */ /* 0x0003e2000c101908 */
[----:B------:R-:W-:-:S03]  /*ba1a0*/  ISETP.LT.AND P4, PT, R186, c[0x0][0x17c], !P0 ;  /* 0x00005f00ba007a0c */ /* 0x000fc60004781270 */
[----:B------:R1:W-:Y:S04]  /*ba1b0*/  @P3 STG.E [R108.64], R222 ;  /* 0x000000de6c003986 */ /* 0x0003e8000c101908 */
[----:B-1----:R-:W4:Y:S01]  /*ba1c0*/  LDL.LU R221, [R1+0x120] ;  /* 0x0001200001dd7983 */ /* 0x002f220000300800 */
[----:B------:R-:W-:-:S03]  /*ba1d0*/  ISETP.LT.AND P3, PT, R185, c[0x0][0x17c], !P0 ;  /* 0x00005f00b9007a0c */ /* 0x000fc60004761270 */
[----:B------:R-:W4:Y:S04]  /*ba1e0*/  LDL.LU R186, [R1+0x23d8] ;  /* 0x0023d80001ba7983 */ /* 0x000f280000300800 */
[----:B------:R-:W4:Y:S04]  /*ba1f0*/  LDL.LU R222, [R1+0x124] ;  /* 0x0001240001de7983 */ /* 0x000f280000300800 */
[----:B------:R-:W4:Y:S01]  /*ba200*/  LDL.LU R185, [R1+0x23e0] ;  /* 0x0023e00001b97983 */ /* 0x000f220000300800 */
[----:B------:R-:W-:-:S04]  /*ba210*/  IADD3 R0, R184, c[0x0][0x198], RZ ;  /* 0x00006600b8007a10 */ /* 0x000fc80007ffe0ff */
[CC--:B------:R-:W-:Y:S02]  /*ba220*/  LEA R110, P6, R0.reuse, R3.reuse, 0x2 ;  /* 0x00000003006e7211 */ /* 0x0c0fe400078c10ff */
[C---:B------:R-:W-:Y:S02]  /*ba230*/  IADD3 R184, R0.reuse, c[0x0][0x198], RZ ;  /* 0x0000660000b87a10 */ /* 0x040fe40007ffe0ff */
[-C--:B------:R-:W-:Y:S02]  /*ba240*/  LEA.HI.X.SX32 R111, R0, R216.reuse, 0x2, P6 ;  /* 0x000000d8006f7211 */ /* 0x080fe400030f16ff */
[C---:B------:R-:W-:Y:S02]  /*ba250*/  LEA R108, P6, R184.reuse, R3, 0x2 ;  /* 0x00000003b86c7211 */ /* 0x040fe400078c10ff */
[C---:B------:R-:W-:Y:S02]  /*ba260*/  IADD3 R0, R184.reuse, c[0x0][0x198], RZ ;  /* 0x00006600b8007a10 */ /* 0x040fe40007ffe0ff */
[----:B------:R-:W-:Y:S01]  /*ba270*/  LEA.HI.X.SX32 R109, R184, R216, 0x2, P6 ;  /* 0x000000d8b86d7211 */ /* 0x000fe200030f16ff */
[----:B------:R1:W-:Y:S01]  /*ba280*/  @P2 STG.E [R110.64], R223 ;  /* 0x000000df6e002986 */ /* 0x0003e2000c101908 */
[----:B------:R-:W-:-:S02]  /*ba290*/  IADD3 R184, R0, c[0x0][0x198], RZ ;  /* 0x0000660000b87a10 */ /* 0x000fc40007ffe0ff */
[----:B------:R-:W-:Y:S02]  /*ba2a0*/  ISETP.LT.AND P2, PT, R218, c[0x0][0x17c], !P0 ;  /* 0x00005f00da007a0c */ /* 0x000fe40004741270 */
[C---:B-1----:R-:W-:Y:S01]  /*ba2b0*/  LEA R110, P6, R0.reuse, R3, 0x2 ;  /* 0x00000003006e7211 */ /* 0x042fe200078c10ff */
[----:B------:R-:W4:Y:S03]  /*ba2c0*/  LDL.LU R223, [R1+0x130] ;  /* 0x0001300001df7983 */ /* 0x000f260000300800 */
[----:B------:R-:W-:Y:S01]  /*ba2d0*/  LEA.HI.X.SX32 R111, R0, R216, 0x2, P6 ;  /* 0x000000d8006f7211 */ /* 0x000fe200030f16ff */
[----:B------:R-:W4:Y:S01]  /*ba2e0*/  LDL.LU R218, [R1+0x23e8] ;  /* 0x0023e80001da7983 */ /* 0x000f220000300800 */
[----:B------:R-:W-:-:S03]  /*ba2f0*/  IADD3 R0, R184, c[0x0][0x198], RZ ;  /* 0x00006600b8007a10 */ /* 0x000fc60007ffe0ff */
[----:B---3--:R1:W-:Y:S01]  /*ba300*/  @P1 STG.E [R108.64], R228 ;  /* 0x000000e46c001986 */ /* 0x0083e2000c101908 */
[----:B------:R-:W-:-:S03]  /*ba310*/  ISETP.LT.AND P1, PT, R217, c[0x0][0x17c], !P0 ;  /* 0x00005f00d9007a0c */ /* 0x000fc60004721270 */
[----:B--2---:R2:W-:Y:S01]  /*ba320*/  @P5 STG.E [R110.64], R229 ;  /* 0x000000e56e005986 */ /* 0x0045e2000c101908 */
        /* <DEDUP_REMOVED lines=1236> */
[----:B------:R-:W4:Y:S04]  /*bf070*/  LDL.LU R220, [R1+0x490] ;  /* 0x0004900001dc7983 */ /* 0x000f280000300800 */
[----:B------:R-:W4:Y:S04]  /*bf080*/  LDL.LU R186, [R1+0x28c8] ;  /* 0x0028c80001ba7983 */ /* 0x000f280000300800 */
[----:B------:R1:W-:Y:S01]  /*bf090*/  @P3 STG.E [R108.64], R222 ;  /* 0x000000de6c003986 */ /* 0x0003e2000c101908 */
[----:B------:R-:W-:-:S03]  /*bf0a0*/  ISETP.LT.AND P3, PT, R185, c[0x0][0x17c], !P0 ;  /* 0x00005f00b9007a0c */ /* 0x000fc60004761270 */
[----:B-1----:R-:W4:Y:S04]  /*bf0b0*/  LDL.LU R221, [R1+0x494] ;  /* 0x0004940001dd7983 */ /* 0x002f280000300800 */
[----:B------:R-:W4:Y:S01]  /*bf0c0*/  LDL.LU R185, [R1+0x28b4] ;  /* 0x0028b40001b97983 */ /* 0x000f220000300800 */
[----:B------:R-:W-:-:S03]  /*bf0d0*/  IADD3 R0, R184, c[0x0][0x198], RZ ;  /* 0x00006600b8007a10 */ /* 0x000fc60007ffe0ff */
[----:B------:R-:W4:Y:S01]  /*bf0e0*/  LDL.LU R222, [R1+0xa0] ;  /* 0x0000a00001de7983 */ /* 0x000f220000300800 */
[CC--:B------:R-:W-:Y:S02]  /*bf0f0*/  LEA R110, P6, R0.reuse, R3.reuse, 0x2 ;  /* 0x00000003006e7211 */ /* 0x0c0fe400078c10ff */
[C---:B------:R-:W-:Y:S02]  /*bf100*/  IADD3 R184, R0.reuse, c[0x0][0x198], RZ ;  /* 0x0000660000b87a10 */ /* 0x040fe40007ffe0ff */
[-C--:B------:R-:W-:Y:S02]  /*bf110*/  LEA.HI.X.SX32 R111, R0, R216.reuse, 0x2, P6 ;  /* 0x000000d8006f7211 */ /* 0x080fe400030f16ff */
[C---:B------:R-:W-:Y:S02]  /*bf120*/  LEA R108, P6, R184.reuse, R3, 0x2 ;  /* 0x00000003b86c7211 */ /* 0x040fe400078c10ff */
[C---:B------:R-:W-:Y:S02]  /*bf130*/  IADD3 R0, R184.reuse, c[0x0][0x198], RZ ;  /* 0x00006600b8007a10 */ /* 0x040fe40007ffe0ff */
[----:B------:R-:W-:-:S02]  /*bf140*/  LEA.HI.X.SX32 R109, R184, R216, 0x2, P6 ;  /* 0x000000d8b86d7211 */ /* 0x000fc400030f16ff */
[----:B------:R-:W-:Y:S01]  /*bf150*/  IADD3 R184, R0, c[0x0][0x198], RZ ;  /* 0x0000660000b87a10 */ /* 0x000fe20007ffe0ff */
[----:B------:R1:W-:Y:S01]  /*bf160*/  @P2 STG.E [R110.64], R223 ;  /* 0x000000df6e002986 */ /* 0x0003e2000c101908 */
[----:B------:R-:W-:-:S03]  /*bf170*/  ISETP.LT.AND P2, PT, R218, c[0x0][0x17c], !P0 ;  /* 0x00005f00da007a0c */ /* 0x000fc60004741270 */
[----:B------:R-:W4:Y:S01]  /*bf180*/  LDL.LU R218, [R1+0x28a8] ;  /* 0x0028a80001da7983 */ /* 0x000f220000300800 */
[----:B-1----:R-:W-:-:S03]  /*bf190*/  LEA R110, P6, R0, R3, 0x2 ;  /* 0x00000003006e7211 */ /* 0x002fc600078c10ff */
[----:B------:R-:W4:Y:S01]  /*bf1a0*/  LDL.LU R223, [R1+0xa4] ;  /* 0x0000a40001df7983 */ /* 0x000f220000300800 */
[----:B------:R-:W-:Y:S02]  /*bf1b0*/  LEA.HI.X.SX32 R111, R0, R216, 0x2, P6 ;  /* 0x000000d8006f7211 */ /* 0x000fe400030f16ff */
[----:B------:R-:W-:Y:S01]  /*bf1c0*/  IADD3 R0, R184, c[0x0][0x198], RZ ;  /* 0x00006600b8007a10 */ /* 0x000fe20007ffe0ff */
[----:B---3--:R1:W-:Y:S01]  /*bf1d0*/  @P1 STG.E [R108.64], R228 ;  /* 0x000000e46c001986 */ /* 0x0083e2000c101908 */
[----:B------:R-:W-:-:S03]  /*bf1e0*/  ISETP.LT.AND P1, PT, R217, c[0x0][0x17c], !P0 ;  /* 0x00005f00d9007a0c */ /* 0x000fc60004721270 */
[----:B------:R-:W3:Y:S01]  /*bf1f0*/  LDL.LU R217, [R1+0x28b0] ;  /* 0x0028b00001d97983 */ /* 0x000ee20000300800 */
[----:B-1----:R-:W-:-:S03]  /*bf200*/  LEA R108, P6, R184, R3, 0x2 ;  /* 0x00000003b86c7211 */ /* 0x002fc600078c10ff */
[----:B--2---:R1:W-:Y:S01]  /*bf210*/  @P5 STG.E [R110.64], R229 ;  /* 0x000000e56e005986 */ /* 0x0043e2000c101908 */
[----:B------:R-:W-:-:S03]  /*bf220*/  LEA.HI.X.SX32 R109, R184, R216, 0x2, P6 ;  /* 0x000000d8b86d7211 */ /* 0x000fc600030f16ff */
[----:B------:R-:W2:Y:S01]  /*bf230*/  LDL.LU R228, [R1+0x60] ;  /* 0x0000600001e47983 */ /* 0x000ea20000300800 */
[----:B----4-:R-:W-:-:S03]  /*bf240*/  ISETP.LT.AND P5, PT, R187, c[0x0][0x17c], !P0 ;  /* 0x00005f00bb007a0c */ /* 0x010fc600047a1270 */
[----:B------:R-:W4:Y:S01]  /*bf250*/  LDL.LU R187, [R1+0x2898] ;  /* 0x0028980001bb7983 */ /* 0x000f220000300800 */
[----:B-1----:R-:W-:-:S03]  /*bf260*/  LEA R110, P6, R0, R3, 0x2 ;  /* 0x00000003006e7211 */ /* 0x002fc600078c10ff */
[----:B------:R1:W-:Y:S01]  /*bf270*/  @P4 STG.E [R108.64], R220 ;  /* 0x000000dc6c004986 */ /* 0x0003e2000c101908 */
[----:B------:R-:W-:-:S03]  /*bf280*/  LEA.HI.X.SX32 R111, R0, R216, 0x2, P6 ;  /* 0x000000d8006f7211 */ /* 0x000fc600030f16ff */
[----:B------:R-:W4:Y:S01]  /*bf290*/  LDL.LU R229, [R1+0x64] ;  /* 0x0000640001e57983 */ /* 0x000f220000300800 */
[----:B------:R-:W-:-:S03]  /*bf2a0*/  ISETP.LT.AND P4, PT, R186, c[0x0][0x17c], !P0 ;  /* 0x00005f00ba007a0c */ /* 0x000fc60004781270 */
[----:B------:R-:W4:Y:S04]  /*bf2b0*/  LDL.LU R186, [R1+0x28a0] ;  /* 0x0028a00001ba7983 */ /* 0x000f280000300800 */
[----:B------:R1:W-:Y:S01]  /*bf2c0*/  @P3 STG.E [R110.64], R221 ;  /* 0x000000dd6e003986 */ /* 0x0003e2000c101908 */
[----:B------:R-:W-:-:S03]  /*bf2d0*/  ISETP.LT.AND P3, PT, R185, c[0x0][0x17c], !P0 ;  /* 0x00005f00b9007a0c */ /* 0x000fc60004761270 */
[----:B------:R-:W4:Y:S01]  /*bf2e0*/  LDL.LU R185, [R1+0x28a4] ;  /* 0x0028a40001b97983 */ /* 0x000f220000300800 */
[----:B------:R-:W-:-:S04]  /*bf2f0*/  IADD3 R184, R0, c[0x0][0x198], RZ ;  /* 0x0000660000b87a10 */ /* 0x000fc80007ffe0ff */
[CC--:B-1----:R-:W-:Y:S02]  /*bf300*/  LEA R108, P6, R184.reuse, R3.reuse, 0x2 ;  /* 0x00000003b86c7211 */ /* 0x0c2fe400078c10ff */
[C---:B------:R-:W-:Y:S02]  /*bf310*/  IADD3 R0, R184.reuse, c[0x0][0x198], RZ ;  /* 0x00006600b8007a10 */ /* 0x040fe40007ffe0ff */
[-C--:B------:R-:W-:Y:S02]  /*bf320*/  LEA.HI.X.SX32 R109, R184, R216.reuse, 0x2, P6 ;  /* 0x000000d8b86d7211 */ /* 0x080fe400030f16ff */
[C---:B------:R-:W-:Y:S02]  /*bf330*/  LEA R110, P6, R0.reuse, R3, 0x2 ;  /* 0x00000003006e7211 */ /* 0x040fe400078c10ff */
[C---:B------:R-:W-:Y:S01]  /*bf340*/  IADD3 R184, R0.reuse, c[0x0][0x198], RZ ;  /* 0x0000660000b87a10 */ /* 0x040fe20007ffe0ff */
[----:B------:R1:W-:Y:S01]  /*bf350*/  @P2 STG.E [R108.64], R222 ;  /* 0x000000de6c002986 */ /* 0x0003e2000c101908 */
[----:B------:R-:W-:-:S02]  /*bf360*/  LEA.HI.X.SX32 R111, R0, R216, 0x2, P6 ;  /* 0x000000d8006f7211 */ /* 0x000fc400030f16ff */
[----:B------:R-:W-:Y:S02]  /*bf370*/  IADD3 R0, R184, c[0x0][0x198], RZ ;  /* 0x00006600b8007a10 */ /* 0x000fe40007ffe0ff */
[----:B------:R-:W-:Y:S02]  /*bf380*/  ISETP.LT.AND P2, PT, R218, c[0x0][0x17c], !P0 ;  /* 0x00005f00da007a0c */ /* 0x000fe40004741270 */
[----:B------:R-:W4:Y:S01]  /*bf390*/  LDL.LU R218, [R1+0x2880] ;  /* 0x0028800001da7983 */ /* 0x000f220000300800 */
[----:B-1----:R-:W-:-:S03]  /*bf3a0*/  LEA R108, P6, R184, R3, 0x2 ;  /* 0x00000003b86c7211 */ /* 0x002fc600078c10ff */
[----:B------:R1:W-:Y:S01]  /*bf3b0*/  @P1 STG.E [R110.64], R223 ;  /* 0x000000df6e001986 */ /* 0x0003e2000c101908 */
[----:B------:R-:W-:-:S03]  /*bf3c0*/  LEA.HI.X.SX32 R109, R184, R216, 0x2, P6 ;  /* 0x000000d8b86d7211 */ /* 0x000fc600030f16ff */
[----:B------:R-:W4:Y:S01]  /*bf3d0*/  LDL.LU R220, [R1+0x470] ;  /* 0x0004700001dc7983 */ /* 0x000f220000300800 */
[C---:B------:R-:W-:Y:S02]  /*bf3e0*/  IADD3 R184, R0.reuse, c[0x0][0x198], RZ ;  /* 0x0000660000b87a10 */ /* 0x040fe40007ffe0ff */
[----:B-1----:R-:W-:-:S04]  /*bf3f0*/  LEA R110, P6, R0, R3, 0x2 ;  /* 0x00000003006e7211 */ /* 0x002fc800078c10ff */
[----:B------:R-:W-:Y:S02]  /*bf400*/  LEA.HI.X.SX32 R111, R0, R216, 0x2, P6 ;  /* 0x000000d8006f7211 */ /* 0x000fe400030f16ff */
[----:B---3--:R-:W-:Y:S02]  /*bf410*/  ISETP.LT.AND P1, PT, R217, c[0x0][0x17c], !P0 ;  /* 0x00005f00d9007a0c */ /* 0x008fe40004721270 */
[----:B------:R-:W3:Y:S04]  /*bf420*/  LDL.LU R217, [R1+0x288c] ;  /* 0x00288c0001d97983 */ /* 0x000ee80000300800 */
[----:B------:R-:W3:Y:S04]  /*bf430*/  LDL.LU R221, [R1+0x474] ;  /* 0x0004740001dd7983 */ /* 0x000ee80000300800 */
[----:B--2---:R1:W-:Y:S01]  /*bf440*/  @P5 STG.E [R108.64], R228 ;  /* 0x000000e46c005986 */ /* 0x0043e2000c101908 */
[----:B----4-:R-:W-:-:S03]  /*bf450*/  ISETP.LT.AND P5, PT, R187, c[0x0][0x17c], !P0 ;  /* 0x00005f00bb007a0c */ /* 0x010fc600047a1270 */
[----:B------:R-:W2:Y:S04]  /*bf460*/  LDL.LU R187, [R1+0x2894] ;  /* 0x0028940001bb7983 */ /* 0x000ea80000300800 */
[----:B------:R-:W4:Y:S01]  /*bf470*/  LDL.LU R222, [R1+0x90] ;  /* 0x0000900001de7983 */ /* 0x000f220000300800 */
[----:B-1----:R-:W-:-:S04]  /*bf480*/  LEA R108, P6, R184, R3, 0x2 ;  /* 0x00000003b86c7211 */ /* 0x002fc800078c10ff */
[----:B------:R-:W-:Y:S01]  /*bf490*/  LEA.HI.X.SX32 R109, R184, R216, 0x2, P6 ;  /* 0x000000d8b86d7211 */ /* 0x000fe200030f16ff */
[----:B------:R1:W-:Y:S01]  /*bf4a0*/  @P4 STG.E [R110.64], R229 ;  /* 0x000000e56e004986 */ /* 0x0003e2000c101908 */
[----:B------:R-:W-:-:S03]  /*bf4b0*/  ISETP.LT.AND P4, PT, R186, c[0x0][0x17c], !P0 ;  /* 0x00005f00ba007a0c */ /* 0x000fc60004781270 */
[----:B------:R-:W2:Y:S04]  /*bf4c0*/  LDL.LU R186, [R1+0x289c] ;  /* 0x00289c0001ba7983 */ /* 0x000ea80000300800 */
[----:B------:R1:W-:Y:S01]  /*bf4d0*/  @P3 STG.E [R108.64], R224 ;  /* 0x000000e06c003986 */ /* 0x0003e2000c101908 */
[----:B------:R-:W-:-:S03]  /*bf4e0*/  ISETP.LT.AND P3, PT, R185, c[0x0][0x17c], !P0 ;  /* 0x00005f00b9007a0c */ /* 0x000fc60004761270 */
[----:B------:R-:W2:Y:S04]  /*bf4f0*/  LDL.LU R223, [R1+0x94] ;  /* 0x0000940001df7983 */ /* 0x000ea80000300800 */
[----:B------:R-:W2:Y:S01]  /*bf500*/  LDL.LU R185, [R1+0x286c] ;  /* 0x00286c0001b97983 */ /* 0x000ea20000300800 */
[----:B------:R-:W-:-:S03]  /*bf510*/  IADD3 R0, R184, c[0x0][0x198], RZ ;  /* 0x00006600b8007a10 */ /* 0x000fc60007ffe0ff */
[----:B------:R-:W2:Y:S01]  /*bf520*/  LDL.LU R228, [R1+0x50] ;  /* 0x0000500001e47983 */ /* 0x000ea20000300800 */
        /* <DEDUP_REMOVED lines=9> */
[----:B------:R-:W2:Y:S01]  /*bf5c0*/  LDL.LU R218, [R1+0x2874] ;  /* 0x0028740001da7983 */ /* 0x000ea20000300800 */
[----:B-1----:R-:W-:-:S03]  /*bf5d0*/  LEA R110, P6, R0, R3, 0x2 ;  /* 0x00000003006e7211 */ /* 0x002fc600078c10ff */
[----:B------:R1:W-:Y:S01]  /*bf5e0*/  @P1 STG.E [R108.64], R220 ;  /* 0x000000dc6c001986 */ /* 0x0003e2000c101908 */
[----:B------:R-:W-:-:S03]  /*bf5f0*/  LEA.HI.X.SX32 R111, R0, R216, 0x2, P6 ;  /* 0x000000d8006f7211 */ /* 0x000fc600030f16ff */
[----:B------:R-:W2:Y:S01]  /*bf600*/  LDL.LU R229, [R1+0x54] ;  /* 0x0000540001e57983 */ /* 0x000ea20000300800 */
[C---:B------:R-:W-:Y:S02]  /*bf610*/  IADD3 R0, R184.reuse, c[0x0][0x198], RZ ;  /* 0x00006600b8007a10 */ /* 0x040fe40007ffe0ff */
[----:B-1----:R-:W-:-:S04]  /*bf620*/  LEA R108, P6, R184, R3, 0x2 ;  /* 0x00000003b86c7211 */ /* 0x002fc800078c10ff */
[----:B------:R-:W-:Y:S02]  /*bf630*/  LEA.HI.X.SX32 R109, R184, R216, 0x2, P6 ;  /* 0x000000d8b86d7211 */ /* 0x000fe400030f16ff */
[----:B---3--:R-:W-:Y:S02]  /*bf640*/  ISETP.LT.AND P1, PT, R217, c[0x0][0x17c], !P0 ;  /* 0x00005f00d9007a0c */ /* 0x008fe40004721270 */
[----:B------:R-:W3:Y:S04]  /*bf650*/  LDL.LU R217, [R1+0x287c] ;  /* 0x00287c0001d97983 */ /* 0x000ee80000300800 */
[----:B------:R1:W-:Y:S02]  /*bf660*/  @P5 STG.E [R110.64], R221 ;  /* 0x000000dd6e005986 */ /* 0x0003e4000c101908 */
[----:B-1----:R-:W-:-:S02]  /*bf670*/  LEA R110, P6, R0, R3, 0x2 ;  /* 0x00000003006e7211 */ /* 0x002fc400078c10ff */
[----:B----4-:R1:W-:Y:S01]  /*bf680*/  @P4 STG.E [R108.64], R222 ;  /* 0x000000de6c004986 */ /* 0x0103e2000c101908 */
[----:B--2---:R-:W-:Y:S02]  /*bf690*/  ISETP.LT.AND P5, PT, R187, c[0x0][0x17c], !P0 ;  /* 0x00005f00bb007a0c */ /* 0x004fe400047a1270 */
[----:B------:R-:W-:Y:S01]  /*bf6a0*/  LEA.HI.X.SX32 R111, R0, R216, 0x2, P6 ;  /* 0x000000d8006f7211 */ /* 0x000fe200030f16ff */
[----:B------:R-:W2:Y:S01]  /*bf6b0*/  LDL.LU R187, [R1+0x2884] ;  /* 0x0028840001bb7983 */ /* 0x000ea20000300800 */
[----:B------:R-:W-:-:S03]  /*bf6c0*/  ISETP.LT.AND P4, PT, R186, c[0x0][0x17c], !P0 ;  /* 0x00005f00ba007a0c */ /* 0x000fc60004781270 */
[----:B------:R-:W4:Y:S04]  /*bf6d0*/  LDL.LU R186, [R1+0x2888] ;  /* 0x0028880001ba7983 */ /* 0x000f280000300800 */
[----:B------:R-:W4:Y:S04]  /*bf6e0*/  LDL.LU R220, [R1+0x420] ;  /* 0x0004200001dc7983 */ /* 0x000f280000300800 */
[----:B------:R1:W-:Y:S01]  /*bf6f0*/  @P3 STG.E [R110.64], R223 ;  /* 0x000000df6e003986 */ /* 0x0003e2000c101908 */
[----:B------:R-:W-:-:S03]  /*bf700*/  ISETP.LT.AND P3, PT, R185, c[0x0][0x17c], !P0 ;  /* 0x00005f00b9007a0c */ /* 0x000fc60004761270 */
[----:B------:R-:W4:Y:S01]  /*bf710*/  LDL.LU R185, [R1+0x2858] ;  /* 0x0028580001b97983 */ /* 0x000f220000300800 */
[----:B------:R-:W-:-:S03]  /*bf720*/  IADD3 R184, R0, c[0x0][0x198], RZ ;  /* 0x0000660000b87a10 */ /* 0x000fc60007ffe0ff */
[----:B------:R-:W4:Y:S01]  /*bf730*/  LDL.LU R221, [R1+0x424] ;  /* 0x0004240001dd7983 */ /* 0x000f220000300800 */
        /* <DEDUP_REMOVED lines=9> */
[----:B------:R-:W4:Y:S04]  /*bf7d0*/  LDL.LU R218, [R1+0x285c] ;  /* 0x00285c0001da7983 */ /* 0x000f280000300800 */
[----:B------:R-:W4:Y:S01]  /*bf7e0*/  LDL.LU R222, [R1+0x80] ;  /* 0x0000800001de7983 */ /* 0x000f220000300800 */
[----:B-1----:R-:W-:-:S03]  /*bf7f0*/  LEA R108, P6, R184, R3, 0x2 ;  /* 0x00000003b86c7211 */ /* 0x002fc600078c10ff */
[----:B------:R1:W-:Y:S01]  /*bf800*/  @P1 STG.E [R110.64], R229 ;  /* 0x000000e56e001986 */ /* 0x0003e2000c101908 */
[----:B------:R-:W-:Y:S02]  /*bf810*/  LEA.HI.X.SX32 R109, R184, R216, 0x2, P6 ;  /* 0x000000d8b86d7211 */ /* 0x000fe400030f16ff */
[----:B------:R-:W-:-:S03]  /*bf820*/  IADD3 R184, R0, c[0x0][0x198], RZ ;  /* 0x0000660000b87a10 */ /* 0x000fc60007ffe0ff */
[----:B------:R1:W-:Y:S02]  /*bf830*/  @P5 STG.E [R108.64], R212 ;  /* 0x000000d46c005986 */ /* 0x0003e4000c101908 */
[----:B-1----:R-:W-:-:S04]  /*bf840*/  LEA R110, P6, R0, R3, 0x2 ;  /* 0x00000003006e7211 */ /* 0x002fc800078c10ff */
[----:B------:R-:W-:Y:S02]  /*bf850*/  LEA.HI.X.SX32 R111, R0, R216, 0x2, P6 ;  /* 0x000000d8006f7211 */ /* 0x000fe400030f16ff */
[----:B------:R-:W-:-:S04]  /*bf860*/  LEA R108, P6, R184, R3, 0x2 ;  /* 0x00000003b86c7211 */ /* 0x000fc800078c10ff */
[----:B------:R-:W-:Y:S01]  /*bf870*/  LEA.HI.X.SX32 R109, R184, R216, 0x2, P6 ;  /* 0x000000d8b86d7211 */ /* 0x000fe200030f16ff */
[----:B------:R1:W-:Y:S01]  /*bf880*/  @P4 STG.E [R110.64], R213 ;  /* 0x000000d56e004986 */ /* 0x0003e2000c101908 */
[----:B---3--:R-:W-:-:S03]  /*bf890*/  ISETP.LT.AND P1, PT, R217, c[0x0][0x17c], !P0 ;  /* 0x00005f00d9007a0c */ /* 0x008fc60004721270 */
[----:B------:R-:W3:Y:S04]  /*bf8a0*/  LDL.LU R217, [R1+0x2864] ;  /* 0x0028640001d97983 */ /* 0x000ee80000300800 */
[----:B------:R-:W3:Y:S01]  /*bf8b0*/  LDL.LU R223, [R1+0x84] ;  /* 0x0000840001df7983 */ /* 0x000ee20000300800 */
[----:B--2---:R-:W-:-:S03]  /*bf8c0*/  ISETP.LT.AND P5, PT, R187, c[0x0][0x17c], !P0 ;  /* 0x00005f00bb007a0c */ /* 0x004fc600047a1270 */
[----:B------:R-:W2:Y:S04]  /*bf8d0*/  LDL.LU R187, [R1+0x284c] ;  /* 0x00284c0001bb7983 */ /* 0x000ea80000300800 */
[----:B------:R-:W2:Y:S01]  /*bf8e0*/  LDL.LU R228, [R1+0x40] ;  /* 0x0000400001e47983 */ /* 0x000ea20000300800 */
[----:B----4-:R-:W-:-:S03]  /*bf8f0*/  ISETP.LT.AND P4, PT, R186, c[0x0][0x17c], !P0 ;  /* 0x00005f00ba007a0c */ /* 0x010fc60004781270 */
[----:B------:R-:W4:Y:S04]  /*bf900*/  LDL.LU R186, [R1+0x2850] ;  /* 0x0028500001ba7983 */ /* 0x000f280000300800 */
[----:B------:R1:W-:Y:S04]  /*bf910*/  @P3 STG.E [R108.64], R220 ;  /* 0x000000dc6c003986 */ /* 0x0003e8000c101908 */
[----:B------:R-:W4:Y:S01]  /*bf920*/  LDL.LU R229, [R1+0x44] ;  /* 0x0000440001e57983 */ /* 0x000f220000300800 */
[----:B------:R-:W-:-:S03]  /*bf930*/  ISETP.LT.AND P3, PT, R185, c[0x0][0x17c], !P0 ;  /* 0x00005f00b9007a0c */ /* 0x000fc60004761270 */
[----:B------:R-:W4:Y:S01]  /*bf940*/  LDL.LU R185, [R1+0x2854] ;  /* 0x0028540001b97983 */ /* 0x000f220000300800 */
[----:B------:R-:W-:-:S03]  /*bf950*/  IADD3 R0, R184, c[0x0][0x198], RZ ;  /* 0x00006600b8007a10 */ /* 0x000fc60007ffe0ff */
[----:B------:R-:W4:Y:S01]  /*bf960*/  LDL.LU R212, [R1+0x2848] ;  /* 0x0028480001d47983 */ /* 0x000f220000300800 */
[CC--:B-1----:R-:W-:Y:S02]  /*bf970*/  LEA R110, P6, R0.reuse, R3.reuse, 0x2 ;  /* 0x00000003006e7211 */ /* 0x0c2fe400078c10ff */
[C---:B------:R-:W-:Y:S01]  /*bf980*/  IADD3 R184, R0.reuse, c[0x0][0x198], RZ ;  /* 0x0000660000b87a10 */ /* 0x040fe20007ffe0ff */
[----:B------:R-:W4:Y:S01]  /*bf990*/  LDL.LU R213, [R1+0x283c] ;  /* 0x00283c0001d57983 */ /* 0x000f220000300800 */
[-C--:B------:R-:W-:Y:S02]  /*bf9a0*/  LEA.HI.X.SX32 R111, R0, R216.reuse, 0x2, P6 ;  /* 0x000000d8006f7211 */ /* 0x080fe400030f16ff */
[C---:B------:R-:W-:Y:S01]  /*bf9b0*/  LEA R108, P6, R184.reuse, R3, 0x2 ;  /* 0x00000003b86c7211 */ /* 0x040fe200078c10ff */
[----:B------:R-:W4:Y:S01]  /*bf9c0*/  LDL.LU R220, [R1+0x270] ;  /* 0x0002700001dc7983 */ /* 0x000f220000300800 */
[C---:B------:R-:W-:Y:S02]  /*bf9d0*/  IADD3 R0, R184.reuse, c[0x0][0x198], RZ ;  /* 0x00006600b8007a10 */ /* 0x040fe40007ffe0ff */
[----:B------:R-:W-:Y:S01]  /*bf9e0*/  LEA.HI.X.SX32 R109, R184, R216, 0x2, P6 ;  /* 0x000000d8b86d7211 */ /* 0x000fe200030f16ff */
[----:B------:R1:W-:Y:S01]  /*bf9f0*/  @P2 STG.E [R110.64], R221 ;  /* 0x000000dd6e002986 */ /* 0x0003e2000c101908 */
[----:B------:R-:W-:-:S03]  /*bfa00*/  IADD3 R184, R0, c[0x0][0x198], RZ ;  /* 0x0000660000b87a10 */ /* 0x000fc60007ffe0ff */
[----:B------:R1:W-:Y:S02]  /*bfa10*/  @P1 STG.E [R108.64], R222 ;  /* 0x000000de6c001986 */ /* 0x0003e4000c101908 */
[----:B-1----:R-:W-:-:S04]  /*bfa20*/  LEA R110, P6, R0, R3, 0x2 ;  /* 0x00000003006e7211 */ /* 0x002fc800078c10ff */
[----:B------:R-:W-:Y:S02]  /*bfa30*/  LEA.HI.X.SX32 R111, R0, R216, 0x2, P6 ;  /* 0x000000d8006f7211 */ /* 0x000fe400030f16ff */
[C---:B------:R-:W-:Y:S02]  /*bfa40*/  IADD3 R0, R184.reuse, c[0x0][0x198], RZ ;  /* 0x00006600b8007a10 */ /* 0x040fe40007ffe0ff */
[----:B------:R-:W-:-:S04]  /*bfa50*/  LEA R108, P6, R184, R3, 0x2 ;  /* 0x00000003b86c7211 */ /* 0x000fc800078c10ff */
[----:B------:R-:W-:Y:S01]  /*bfa60*/  LEA.HI.X.SX32 R109, R184, R216, 0x2, P6 ;  /* 0x000000d8b86d7211 */ /* 0x000fe200030f16ff */
[----:B---3--:R1:W-:Y:S02]  /*bfa70*/  @P5 STG.E [R110.64], R223 ;  /* 0x000000df6e005986 */ /* 0x0083e4000c101908 */
[----:B-1----:R-:W-:-:S04]  /*bfa80*/  LEA R110, P6, R0, R3, 0x2 ;  /* 0x00000003006e7211 */ /* 0x002fc800078c10ff */
[----:B------:R-:W-:Y:S02]  /*bfa90*/  LEA.HI.X.SX32 R111, R0, R216, 0x2, P6 ;  /* 0x000000d8006f7211 */ /* 0x000fe400030f16ff */
[----:B--2---:R-:W-:Y:S02]  /*bfaa0*/  ISETP.LT.AND P5, PT, R187, c[0x0][0x17c], !P0 ;  /* 0x00005f00bb007a0c */ /* 0x004fe400047a1270 */
[----:B------:R-:W2:Y:S04]  /*bfab0*/  LDL.LU R187, [R1+0x2844] ;  /* 0x0028440001bb7983 */ /* 0x000ea80000300800 */
[----:B------:R1:W-:Y:S01]  /*bfac0*/  @P4 STG.E [R108.64], R228 ;  /* 0x000000e46c004986 */ /* 0x0003e2000c101908 */
[----:B----4-:R-:W-:-:S03]  /*bfad0*/  ISETP.LT.AND P4, PT, R186, c[0x0][0x17c], !P0 ;  /* 0x00005f00ba007a0c */ /* 0x010fc60004781270 */
[----:B------:R-:W3:Y:S04]  /*bfae0*/  LDL.LU R221, [R1+0x274] ;  /* 0x0002740001dd7983 */ /* 0x000ee80000300800 */
[----:B------:R-:W4:Y:S04]  /*bfaf0*/  LDL.LU R186, [R1+0x282c] ;  /* 0x00282c0001ba7983 */ /* 0x000f280000300800 */
[----:B------:R1:W-:Y:S01]  /*bfb00*/  @P3 STG.E [R110.64], R229 ;  /* 0x000000e56e003986 */ /* 0x0003e2000c101908 */
[----:B------:R-:W-:-:S03]  /*bfb10*/  ISETP.LT.AND P3, PT, R185, c[0x0][0x17c], !P0 ;  /* 0x00005f00b9007a0c */ /* 0x000fc60004761270 */
[----:B------:R-:W4:Y:S04]  /*bfb20*/  LDL.LU R222, [R1+0x70] ;  /* 0x0000700001de7983 */ /* 0x000f280000300800 */
[----:B------:R-:W4:Y:S01]  /*bfb30*/  LDL.LU R185, [R1+0x2830] ;  /* 0x0028300001b97983 */ /* 0x000f220000300800 */
[----:B------:R-:W-:Y:S02]  /*bfb40*/  ISETP.LT.AND P2, PT, R218, c[0x0][0x17c], !P0 ;  /* 0x00005f00da007a0c */ /* 0x000fe40004741270 */
[----:B------:R-:W-:Y:S01]  /*bfb50*/  IADD3 R184, R0, c[0x0][0x198], RZ ;  /* 0x0000660000b87a10 */ /* 0x000fe20007ffe0ff */
[----:B------:R-:W4:Y:S01]  /*bfb60*/  LDL.LU R223, [R1+0x74] ;  /* 0x0000740001df7983 */ /* 0x000f220000300800 */
[----:B------:R-:W-:Y:S02]  /*bfb70*/  ISETP.LT.AND P1, PT, R217, c[0x0][0x17c], !P0 ;  /* 0x00005f00d9007a0c */ /* 0x000fe40004721270 */
[----:B-1----:R-:W-:-:S02]  /*bfb80*/  LEA R108, P6, R184, R3, 0x2 ;  /* 0x00000003b86c7211 */ /* 0x002fc400078c10ff */
[C---:B------:R-:W-:Y:S02]  /*bfb90*/  IADD3 R0, R184.reuse, c[0x0][0x198], RZ ;  /* 0x00006600b8007a10 */ /* 0x040fe40007ffe0ff */
[-C--:B------:R-:W-:Y:S02]  /*bfba0*/  LEA.HI.X.SX32 R109, R184, R216.reuse, 0x2, P6 ;  /* 0x000000d8b86d7211 */ /* 0x080fe400030f16ff */
[C---:B------:R-:W-:Y:S02]  /*bfbb0*/  LEA R110, P6, R0.reuse, R3, 0x2 ;  /* 0x00000003006e7211 */ /* 0x040fe400078c10ff */
[C---:B------:R-:W-:Y:S01]  /*bfbc0*/  IADD3 R184, R0.reuse, c[0x0][0x198], RZ ;  /* 0x0000660000b87a10 */ /* 0x040fe20007ffe0ff */
[----:B------:R1:W-:Y:S01]  /*bfbd0*/  @P2 STG.E [R108.64], R208 ;  /* 0x000000d06c002986 */ /* 0x0003e2000c101908 */
[----:B------:R-:W-:Y:S02]  /*bfbe0*/  LEA.HI.X.SX32 R111, R0, R216, 0x2, P6 ;  /* 0x000000d8006f7211 */ /* 0x000fe400030f16ff */
[----:B------:R-:W-:-:S02]  /*bfbf0*/  IADD3 R0, R184, c[0x0][0x198], RZ ;  /* 0x00006600b8007a10 */ /* 0x000fc40007ffe0ff */
[----:B------:R-:W-:Y:S01]  /*bfc00*/  ISETP.LT.AND P2, PT, R212, c[0x0][0x17c], !P0 ;  /* 0x00005f00d4007a0c */ /* 0x000fe20004741270 */
[----:B------:R1:W-:Y:S04]  /*bfc10*/  @P1 STG.E [R110.64], R209 ;  /* 0x000000d16e001986 */ /* 0x0003e8000c101908 */
[----:B------:R-:W4:Y:S01]  /*bfc20*/  LDL.LU R212, [R1+0x2834] ;  /* 0x0028340001d47983 */ /* 0x000f220000300800 */
[----:B-1----:R-:W-:-:S03]  /*bfc30*/  LEA R108, P6, R184, R3, 0x2 ;  /* 0x00000003b86c7211 */ /* 0x002fc600078c10ff */
[----:B------:R-:W4:Y:S01]  /*bfc40*/  LDL.LU R228, [R1] ;  /* 0x0000000001e47983 */ /* 0x000f220000300800 */
[-C--:B------:R-:W-:Y:S02]  /*bfc50*/  LEA.HI.X.SX32 R109, R184, R216.reuse, 0x2, P6 ;  /* 0x000000d8b86d7211 */ /* 0x080fe400030f16ff */
[CC--:B------:R-:W-:Y:S01]  /*bfc60*/  LEA R110, P6, R0.reuse, R3.reuse, 0x2 ;  /* 0x00000003006e7211 */ /* 0x0c0fe200078c10ff */
[----:B------:R-:W4:Y:S01]  /*bfc70*/  LDL.LU R208, [R1+0x2840] ;  /* 0x0028400001d07983 */ /* 0x000f220000300800 */
[C---:B------:R-:W-:Y:S02]  /*bfc80*/  IADD3 R184, R0.reuse, c[0x0][0x198], RZ ;  /* 0x0000660000b87a10 */ /* 0x040fe40007ffe0ff */
[----:B------:R-:W-:Y:S01]  /*bfc90*/  LEA.HI.X.SX32 R111, R0, R216, 0x2, P6 ;  /* 0x000000d8006f7211 */ /* 0x000fe200030f16ff */
[----:B------:R1:W-:Y:S04]  /*bfca0*/  @P5 STG.E [R108.64], R220 ;  /* 0x000000dc6c005986 */ /* 0x0003e8000c101908 */
[----:B------:R-:W4:Y:S01]  /*bfcb0*/  LDL.LU R229, [R1+0x4] ;  /* 0x0000040001e57983 */ /* 0x000f220000300800 */
[----:B-1----:R-:W-:-:S04]  /*bfcc0*/  LEA R108, P6, R184, R3, 0x2 ;  /* 0x00000003b86c7211 */ /* 0x002fc800078c10ff */
[----:B------:R-:W-:Y:S02]  /*bfcd0*/  LEA.HI.X.SX32 R109, R184, R216, 0x2, P6 ;  /* 0x000000d8b86d7211 */ /* 0x000fe400030f16ff */
[----:B--2---:R-:W-:Y:S02]  /*bfce0*/  ISETP.LT.AND P5, PT, R187, c[0x0][0x17c], !P0 ;  /* 0x00005f00bb007a0c */ /* 0x004fe400047a1270 */
[----:B------:R-:W2:Y:S04]  /*bfcf0*/  LDL.LU R187, [R1+0x2818] ;  /* 0x0028180001bb7983 */ /* 0x000ea80000300800 */
[----:B---3--:R1:W-:Y:S01]  /*bfd00*/  @P4 STG.E [R110.64], R221 ;  /* 0x000000dd6e004986 */ /* 0x0083e2000c101908 */
[----:B----4-:R-:W-:-:S03]  /*bfd10*/  ISETP.LT.AND P4, PT, R186, c[0x0][0x17c], !P0 ;  /* 0x00005f00ba007a0c */ /* 0x010fc60004781270 */
[----:B------:R-:W3:Y:S04]  /*bfd20*/  LDL.LU R186, [R1+0x281c] ;  /* 0x00281c0001ba7983 */ /* 0x000ee80000300800 */
[----:B------:R4:W-:Y:S01]  /*bfd30*/  @P3 STG.E [R108.64], R222 ;  /* 0x000000de6c003986 */ /* 0x0009e2000c101908 */
[----:B------:R-:W-:-:S03]  /*bfd40*/  ISETP.LT.AND P3, PT, R185, c[0x0][0x17c], !P0 ;  /* 0x00005f00b9007a0c */ /* 0x000fc60004761270 */
[----:B------:R-:W3:Y:S01]  /*bfd50*/  LDL.LU R185, [R1+0x2824] ;  /* 0x0028240001b97983 */ /* 0x000ee20000300800 */
[----:B------:R-:W-:Y:S02]  /*bfd60*/  IADD3 R0, R184, c[0x0][0x198], RZ ;  /* 0x00006600b8007a10 */ /* 0x000fe40007ffe0ff */
[----:B------:R-:W-:Y:S01]  /*bfd70*/  ISETP.LT.AND P1, PT, R213, c[0x0][0x17c], !P0 ;  /* 0x00005f00d5007a0c */ /* 0x000fe20004721270 */
[----:B------:R-:W3:Y:S01]  /*bfd80*/  LDL.LU R220, [R1+0x498] ;  /* 0x0004980001dc7983 */ /* 0x000ee20000300800 */
[CC--:B-1----:R-:W-:Y:S02]  /*bfd90*/  LEA R110, P6, R0.reuse, R3.reuse, 0x2 ;  /* 0x00000003006e7211 */ /* 0x0c2fe400078c10ff */
[C---:B------:R-:W-:Y:S01]  /*bfda0*/  IADD3 R184, R0.reuse, c[0x0][0x198], RZ ;  /* 0x0000660000b87a10 */ /* 0x040fe20007ffe0ff */
[----:B------:R-:W3:Y:S01]  /*bfdb0*/  LDL.LU R209, [R1+0x2808] ;  /* 0x0028080001d17983 */ /* 0x000ee20000300800 */
[----:B------:R-:W-:Y:S02]  /*bfdc0*/  LEA.HI.X.SX32 R111, R0, R216, 0x2, P6 ;  /* 0x000000d8006f7211 */ /* 0x000fe400030f16ff */
[C---:B----4-:R-:W-:Y:S01]  /*bfdd0*/  LEA R108, P6, R184.reuse, R3, 0x2 ;  /* 0x00000003b86c7211 */ /* 0x050fe200078c10ff */
[----:B------:R-:W4:Y:S01]  /*bfde0*/  LDL.LU R221, [R1+0x49c] ;  /* 0x00049c0001dd7983 */ /* 0x000f220000300800 */
[----:B------:R-:W-:-:S02]  /*bfdf0*/  IADD3 R0, R184, c[0x0][0x198], RZ ;  /* 0x00006600b8007a10 */ /* 0x000fc40007ffe0ff */
[-C--:B------:R-:W-:Y:S01]  /*bfe00*/  LEA.HI.X.SX32 R109, R184, R216.reuse, 0x2, P6 ;  /* 0x000000d8b86d7211 */ /* 0x080fe200030f16ff */
[----:B------:R1:W-:Y:S01]  /*bfe10*/  @P2 STG.E [R110.64], R223 ;  /* 0x000000df6e002986 */ /* 0x0003e2000c101908 */
[C---:B------:R-:W-:Y:S02]  /*bfe20*/  IADD3 R184, R0.reuse, c[0x0][0x198], RZ ;  /* 0x0000660000b87a10 */ /* 0x040fe40007ffe0ff */
[C---:B-1----:R-:W-:Y:S01]  /*bfe30*/  LEA R110, P6, R0.reuse, R3, 0x2 ;  /* 0x00000003006e7211 */ /* 0x042fe200078c10ff */
[----:B------:R1:W-:Y:S03]  /*bfe40*/  @P1 STG.E [R108.64], R228 ;  /* 0x000000e46c001986 */ /* 0x0003e6000c101908 */
[----:B------:R-:W-:Y:S02]  /*bfe50*/  LEA.HI.X.SX32 R111, R0, R216, 0x2, P6 ;  /* 0x000000d8006f7211 */ /* 0x000fe400030f16ff */
[----:B------:R-:W-:-:S02]  /*bfe60*/  IADD3 R0, R184, c[0x0][0x198], RZ ;  /* 0x00006600b8007a10 */ /* 0x000fc40007ffe0ff */
[----:B------:R-:W-:Y:S02]  /*bfe70*/  ISETP.LT.AND P1, PT, R208, c[0x0][0x17c], !P0 ;  /* 0x00005f00d0007a0c */ /* 0x000fe40004721270 */
[----:B------:R-:W4:Y:S01]  /*bfe80*/  LDL.LU R208, [R1+0x280c] ;  /* 0x00280c0001d07983 */ /* 0x000f220000300800 */
[----:B-1----:R-:W-:-:S03]  /*bfe90*/  LEA R108, P6, R184, R3, 0x2 ;  /* 0x00000003b86c7211 */ /* 0x002fc600078c10ff */
[----:B------:R1:W-:Y:S01]  /*bfea0*/  @P5 STG.E [R110.64], R229 ;  /* 0x000000e56e005986 */ /* 0x0003e2000c101908 */
[----:B------:R-:W-:-:S03]  /*bfeb0*/  LEA.HI.X.SX32 R109, R184, R216, 0x2, P6 ;  /* 0x000000d8b86d7211 */ /* 0x000fc600030f16ff */
[----:B------:R-:W4:Y:S01]  /*bfec0*/  LDL.LU R222, [R1+0xa8] ;  /* 0x0000a80001de7983 */ /* 0x000f220000300800 */
[----:B-1----:R-:W-:-:S03]  /*bfed0*/  LEA R110, P6, R0, R3, 0x2 ;  /* 0x00000003006e7211 */ /* 0x002fc600078c10ff */
[----:B------:R1:W-:Y:S01]  /*bfee0*/  @P4 STG.E [R108.64], R204 ;  /* 0x000000cc6c004986 */ /* 0x0003e2000c101908 */
[----:B------:R-:W-:-:S05]  /*bfef0*/  LEA.HI.X.SX32 R111, R0, R216, 0x2, P6 ;  /* 0x000000d8006f7211 */ /* 0x000fca00030f16ff */
[----:B------:R1:W-:Y:S01]  /*bff00*/  @P3 STG.E [R110.64], R205 ;  /* 0x000000cd6e003986 */ /* 0x0003e2000c101908 */
[----:B--2---:R-:W-:-:S03]  /*bff10*/  ISETP.LT.AND P5, PT, R187, c[0x0][0x17c], !P0 ;  /* 0x00005f00bb007a0c */ /* 0x004fc600047a1270 */
[----:B------:R-:W2:Y:S04]  /*bff20*/  LDL.LU R187, [R1+0x2810] ;  /* 0x0028100001bb7983 */ /* 0x000ea80000300800 */
[----:B------:R-:W2:Y:S01]  /*bff30*/  LDL.LU R223, [R1+0xac] ;  /* 0x0000ac0001df7983 */ /* 0x000ea20000300800 */
[----:B---3--:R-:W-:-:S03]  /*bff40*/  ISETP.LT.AND P4, PT, R186, c[0x0][0x17c], !P0 ;  /* 0x00005f00ba007a0c */ /* 0x008fc60004781270 */
[----:B------:R-:W3:Y:S04]  /*bff50*/  LDL.LU R186, [R1+0x27f4] ;  /* 0x0027f40001ba7983 */ /* 0x000ee80000300800 */
[----:B------:R-:W3:Y:S01]  /*bff60*/  LDL.LU R228, [R1+0x68] ;  /* 0x0000680001e47983 */ /* 0x000ee20000300800 */
[----:B------:R-:W-:-:S03]  /*bff70*/  ISETP.LT.AND P3, PT, R185, c[0x0][0x17c], !P0 ;  /* 0x00005f00b9007a0c */ /* 0x000fc60004761270 */
[----:B------:R-:W3:Y:S01]  /*bff80*/  LDL.LU R185, [R1+0x27f8] ;  /* 0x0027f80001b97983 */ /* 0x000ee20000300800 */
[----:B------:R-:W-:Y:S02]  /*bff90*/  ISETP.LT.AND P2, PT, R212, c[0x0][0x17c], !P0 ;  /* 0x00005f00d4007a0c */ /* 0x000fe40004741270 */
[----:B------:R-:W-:Y:S01]  /*bffa0*/  IADD3 R184, R0, c[0x0][0x198], RZ ;  /* 0x0000660000b87a10 */ /* 0x000fe20007ffe0ff */
[----:B------:R-:W3:Y:S03]  /*bffb0*/  LDL.LU R229, [R1+0x6c] ;  /* 0x00006c0001e57983 */ /* 0x000ee60000300800 */
[CC--:B-1----:R-:W-:Y:S01]  /*bffc0*/  LEA R108, P6, R184.reuse, R3.reuse, 0x2 ;  /* 0x00000003b86c7211 */ /* 0x0c2fe200078c10ff */
[----:B------:R-:W3:Y:S01]  /*bffd0*/  LDL.LU R205, [R1+0x27fc] ;  /* 0x0027fc0001cd7983 */ /* 0x000ee20000300800 */
[C---:B------:R-:W-:Y:S02]  /*bffe0*/  IADD3 R0, R184.reuse, c[0x0][0x198], RZ ;  /* 0x00006600b8007a10 */ /* 0x040fe40007ffe0ff */
[----:B------:R-:W-:Y:S01]  /*bfff0*/  LEA.HI.X.SX32 R109, R184, R216, 0x2, P6 ;  /* 0x000000d8b86d7211 */ /* 0x000fe200030f16ff */
[----:B------:R-:W3:Y:S01]  /*c0000*/  LDL.LU R204, [R1+0x2804] ;  /* 0x0028040001cc7983 */ /* 0x000ee20000300800 */
[----:B------:R-:W-:-:S02]  /*c0010*/  LEA R110, P6, R0, R3, 0x2 ;  /* 0x00000003006e7211 */ /* 0x000fc400078c10ff */
[C---:B------:R-:W-:Y:S01]  /*c0020*/  IADD3 R184, R0.reuse, c[0x0][0x198], RZ ;  /* 0x0000660000b87a10 */ /* 0x040fe20007ffe0ff */
[----:B------:R1:W-:Y:S01]  /*c0030*/  @P2 STG.E [R108.64], R220 ;  /* 0x000000dc6c002986 */ /* 0x0003e2000c101908 */
[----:B------:R-:W-:Y:S02]  /*c0040*/  LEA.HI.X.SX32 R111, R0, R216, 0x2, P6 ;  /* 0x000000d8006f7211 */ /* 0x000fe400030f16ff */
[----:B------:R-:W-:-:S03]  /*c0050*/  IADD3 R0, R184, c[0x0][0x198], RZ ;  /* 0x00006600b8007a10 */ /* 0x000fc60007ffe0ff */
[----:B----4-:R4:W-:Y:S01]  /*c0060*/  @P1 STG.E [R110.64], R221 ;  /* 0x000000dd6e001986 */ /* 0x0109e2000c101908 */
[----:B-1----:R-:W-:-:S04]  /*c0070*/  LEA R108, P6, R184, R3, 0x2 ;  /* 0x00000003b86c7211 */ /* 0x002fc800078c10ff */
[-C--:B------:R-:W-:Y:S02]  /*c0080*/  LEA.HI.X.SX32 R109, R184, R216.reuse, 0x2, P6 ;  /* 0x000000d8b86d7211 */ /* 0x080fe400030f16ff */
[CC--:B----4-:R-:W-:Y:S02]  /*c0090*/  LEA R110, P6, R0.reuse, R3.reuse, 0x2 ;  /* 0x00000003006e7211 */ /* 0x0d0fe400078c10ff */
[C---:B------:R-:W-:Y:S02]  /*c00a0*/  IADD3 R184, R0.reuse, c[0x0][0x198], RZ ;  /* 0x0000660000b87a10 */ /* 0x040fe40007ffe0ff */
[----:B------:R-:W-:Y:S01]  /*c00b0*/  LEA.HI.X.SX32 R111, R0, R216, 0x2, P6 ;  /* 0x000000d8006f7211 */ /* 0x000fe200030f16ff */
[----:B------:R1:W-:Y:S02]  /*c00c0*/  @P5 STG.E [R108.64], R222 ;  /* 0x000000de6c005986 */ /* 0x0003e4000c101908 */
[----:B-1----:R-:W-:-:S04]  /*c00d0*/  LEA R108, P6, R184, R3, 0x2 ;  /* 0x00000003b86c7211 */ /* 0x002fc800078c10ff */
[----:B------:R-:W-:Y:S02]  /*c00e0*/  LEA.HI.X.SX32 R109, R184, R216, 0x2, P6 ;  /* 0x000000d8b86d7211 */ /* 0x000fe400030f16ff */
[----:B--2---:R-:W-:Y:S02]  /*c00f0*/  ISETP.LT.AND P5, PT, R187, c[0x0][0x17c], !P0 ;  /* 0x00005f00bb007a0c */ /* 0x004fe400047a1270 */
[----:B------:R-:W2:Y:S04]  /*c0100*/  LDL.LU R187, [R1+0x27e4] ;  /* 0x0027e40001bb7983 */ /* 0x000ea80000300800 */
[----:B------:R1:W-:Y:S04]  /*c0110*/  @P4 STG.E [R110.64], R223 ;  /* 0x000000df6e004986 */ /* 0x0003e8000c101908 */
[----:B------:R-:W4:Y:S01]  /*c0120*/  LDL.LU R220, [R1+0x478] ;  /* 0x0004780001dc7983 */ /* 0x000f220000300800 */
[----:B---3--:R-:W-:-:S03]  /*c0130*/  ISETP.LT.AND P4, PT, R186, c[0x0][0x17c], !P0 ;  /* 0x00005f00ba007a0c */ /* 0x008fc60004781270 */
[----:B------:R-:W3:Y:S04]  /*c0140*/  LDL.LU R186, [R1+0x27e8] ;  /* 0x0027e80001ba7983 */ /* 0x000ee80000300800 */
[----:B------:R1:W-:Y:S04]  /*c0150*/  @P3 STG.E [R108.64], R228 ;  /* 0x000000e46c003986 */ /* 0x0003e8000c101908 */
[----:B------:R-:W3:Y:S01]  /*c0160*/  LDL.LU R221, [R1+0x47c] ;  /* 0x00047c0001dd7983 */ /* 0x000ee20000300800 */
[----:B------:R-:W-:-:S03]  /*c0170*/  ISETP.LT.AND P3, PT, R185, c[0x0][0x17c], !P0 ;  /* 0x00005f00b9007a0c */ /* 0x000fc60004761270 */
[----:B------:R-:W3:Y:S01]  /*c0180*/  LDL.LU R185, [R1+0x27ec] ;  /* 0x0027ec0001b97983 */ /* 0x000ee20000300800 */
[----:B------:R-:W-:Y:S02]  /*c0190*/  ISETP.LT.AND P2, PT, R209, c[0x0][0x17c], !P0 ;  /* 0x00005f00d1007a0c */ /* 0x000fe40004741270 */
[----:B------:R-:W-:Y:S01]  /*c01a0*/  IADD3 R0, R184, c[0x0][0x198], RZ ;  /* 0x00006600b8007a10 */ /* 0x000fe20007ffe0ff */
[----:B------:R-:W3:Y:S01]  /*c01b0*/  LDL.LU R222, [R1+0x98] ;  /* 0x0000980001de7983 */ /* 0x000ee20000300800 */
[----:B------:R-:W-:Y:S02]  /*c01c0*/  ISETP.LT.AND P1, PT, R208, c[0x0][0x17c], !P0 ;  /* 0x00005f00d0007a0c */ /* 0x000fe40004721270 */
[C---:B-1----:R-:W-:Y:S02]  /*c01d0*/  LEA R110, P6, R0.reuse, R3, 0x2 ;  /* 0x00000003006e7211 */ /* 0x042fe400078c10ff */
[C---:B------:R-:W-:Y:S02]  /*c01e0*/  IADD3 R184, R0.reuse, c[0x0][0x198], RZ ;  /* 0x0000660000b87a10 */ /* 0x040fe40007ffe0ff */
[----:B------:R-:W-:-:S02]  /*c01f0*/  LEA.HI.X.SX32 R111, R0, R216, 0x2, P6 ;  /* 0x000000d8006f7211 */ /* 0x000fc400030f16ff */
[C---:B------:R-:W-:Y:S02]  /*c0200*/  LEA R108, P6, R184.reuse, R3, 0x2 ;  /* 0x00000003b86c7211 */ /* 0x040fe400078c10ff */
[C---:B------:R-:W-:Y:S01]  /*c0210*/  IADD3 R0, R184.reuse, c[0x0][0x198], RZ ;  /* 0x00006600b8007a10 */ /* 0x040fe20007ffe0ff */
[----:B------:R1:W-:Y:S01]  /*c0220*/  @P2 STG.E [R110.64], R229 ;  /* 0x000000e56e002986 */ /* 0x0003e2000c101908 */
[----:B------:R-:W-:Y:S02]  /*c0230*/  LEA.HI.X.SX32 R109, R184, R216, 0x2, P6 ;  /* 0x000000d8b86d7211 */ /* 0x000fe400030f16ff */
[----:B------:R-:W-:Y:S02]  /*c0240*/  ISETP.LT.AND P2, PT, R205, c[0x0][0x17c], !P0 ;  /* 0x00005f00cd007a0c */ /* 0x000fe40004741270 */
[----:B------:R-:W3:Y:S01]  /*c0250*/  LDL.LU R205, [R1+0x27d8] ;  /* 0x0027d80001cd7983 */ /* 0x000ee20000300800 */
[----:B------:R-:W-:-:S03]  /*c0260*/  IADD3 R184, R0, c[0x0][0x198], RZ ;  /* 0x0000660000b87a10 */ /* 0x000fc60007ffe0ff */
[----:B------:R1:W-:Y:S02]  /*c0270*/  @P1 STG.E [R108.64], R226 ;  /* 0x000000e26c001986 */ /* 0x0003e4000c101908 */
[-C--:B-1----:R-:W-:Y:S02]  /*c0280*/  LEA R110, P6, R0, R3.reuse, 0x2 ;  /* 0x00000003006e7211 */ /* 0x082fe400078c10ff */
[----:B------:R-:W3:Y:S01]  /*c0290*/  LDL.LU R223, [R1+0x9c] ;  /* 0x00009c0001df7983 */ /* 0x000ee20000300800 */
[----:B------:R-:W-:Y:S02]  /*c02a0*/  ISETP.LT.AND P1, PT, R204, c[0x0][0x17c], !P0 ;  /* 0x00005f00cc007a0c */ /* 0x000fe40004721270 */
[-C--:B------:R-:W-:Y:S01]  /*c02b0*/  LEA.HI.X.SX32 R111, R0, R216.reuse, 0x2, P6 ;  /* 0x000000d8006f7211 */ /* 0x080fe200030f16ff */
[----:B------:R-:W3:Y:S01]  /*c02c0*/  LDL.LU R204, [R1+0x27dc] ;  /* 0x0027dc0001cc7983 */ /* 0x000ee20000300800 */
[C---:B------:R-:W-:Y:S02]  /*c02d0*/  IADD3 R0, R184.reuse, c[0x0][0x198], RZ ;  /* 0x00006600b8007a10 */ /* 0x040fe40007ffe0ff */
[CC--:B------:R-:W-:Y:S01]  /*c02e0*/  LEA R108, P6, R184.reuse, R3.reuse, 0x2 ;  /* 0x00000003b86c7211 */ /* 0x0c0fe200078c10ff */
[----:B------:R1:W-:Y:S03]  /*c02f0*/  @P5 STG.E [R110.64], R227 ;  /* 0x000000e36e005986 */ /* 0x0003e6000c101908 */
[----:B------:R-:W-:Y:S01]  /*c0300*/  LEA.HI.X.SX32 R109, R184, R216, 0x2, P6 ;  /* 0x000000d8b86d7211 */ /* 0x000fe200030f16ff */
[----:B------:R-:W3:Y:S01]  /*c0310*/  LDL.LU R228, [R1+0x58] ;  /* 0x0000580001e47983 */ /* 0x000ee20000300800 */
[----:B-1----:R-:W-:-:S04]  /*c0320*/  LEA R110, P6, R0, R3, 0x2 ;  /* 0x00000003006e7211 */ /* 0x002fc800078c10ff */
[----:B------:R-:W-:Y:S02]  /*c0330*/  LEA.HI.X.SX32 R111, R0, R216, 0x2, P6 ;  /* 0x000000d8006f7211 */ /* 0x000fe400030f16ff */
[----:B--2---:R-:W-:Y:S02]  /*c0340*/  ISETP.LT.AND P5, PT, R187, c[0x0][0x17c], !P0 ;  /* 0x00005f00bb007a0c */ /* 0x004fe400047a1270 */
[----:B------:R-:W2:Y:S04]  /*c0350*/  LDL.LU R187, [R1+0x27e0] ;  /* 0x0027e00001bb7983 */ /* 0x000ea80000300800 */
[----:B------:R-:W2:Y:S04]  /*c0360*/  LDL.LU R229, [R1+0x5c] ;  /* 0x00005c0001e57983 */ /* 0x000ea80000300800 */
[----:B----4-:R1:W-:Y:S01]  /*c0370*/  @P4 STG.E [R108.64], R220 ;  /* 0x000000dc6c004986 */ /* 0x0103e2000c101908 */
[----:B---3--:R-:W-:-:S03]  /*c0380*/  ISETP.LT.AND P4, PT, R186, c[0x0][0x17c], !P0 ;  /* 0x00005f00ba007a0c */ /* 0x008fc60004781270 */
[----:B------:R-:W3:Y:S04]  /*c0390*/  LDL.LU R186, [R1+0x27c8] ;  /* 0x0027c80001ba7983 */ /* 0x000ee80000300800 */
[----:B------:R4:W-:Y:S01]  /*c03a0*/  @P3 STG.E [R110.64], R221 ;  /* 0x000000dd6e003986 */ /* 0x0009e2000c101908 */
[----:B------:R-:W-:-:S03]  /*c03b0*/  ISETP.LT.AND P3, PT, R185, c[0x0][0x17c], !P0 ;  /* 0x00005f00b9007a0c */ /* 0x000fc60004761270 */
[----:B------:R-:W3:Y:S01]  /*c03c0*/  LDL.LU R185, [R1+0x27cc] ;  /* 0x0027cc0001b97983 */ /* 0x000ee20000300800 */
[----:B------:R-:W-:-:S04]  /*c03d0*/  IADD3 R184, R0, c[0x0][0x198], RZ ;  /* 0x0000660000b87a10 */ /* 0x000fc80007ffe0ff */
[CC--:B-1----:R-:W-:Y:S02]  /*c03e0*/  LEA R108, P6, R184.reuse, R3.reuse, 0x2 ;  /* 0x00000003b86c7211 */ /* 0x0c2fe400078c10ff */
[C---:B------:R-:W-:Y:S02]  /*c03f0*/  IADD3 R0, R184.reuse, c[0x0][0x198], RZ ;  /* 0x00006600b8007a10 */ /* 0x040fe40007ffe0ff */
[-C--:B------:R-:W-:Y:S02]  /*c0400*/  LEA.HI.X.SX32 R109, R184, R216.reuse, 0x2, P6 ;  /* 0x000000d8b86d7211 */ /* 0x080fe400030f16ff */
[C---:B----4-:R-:W-:Y:S02]  /*c0410*/  LEA R110, P6, R0.reuse, R3, 0x2 ;  /* 0x00000003006e7211 */ /* 0x050fe400078c10ff */
[C---:B------:R-:W-:Y:S01]  /*c0420*/  IADD3 R184, R0.reuse, c[0x0][0x198], RZ ;  /* 0x0000660000b87a10 */ /* 0x040fe20007ffe0ff */
[----:B------:R1:W-:Y:S01]  /*c0430*/  @P2 STG.E [R108.64], R222 ;  /* 0x000000de6c002986 */ /* 0x0003e2000c101908 */
[----:B------:R-:W-:-:S02]  /*c0440*/  LEA.HI.X.SX32 R111, R0, R216, 0x2, P6 ;  /* 0x000000d8006f7211 */ /* 0x000fc400030f16ff */
[----:B------:R-:W-:Y:S02]  /*c0450*/  ISETP.LT.AND P2, PT, R205, c[0x0][0x17c], !P0 ;  /* 0x00005f00cd007a0c */ /* 0x000fe40004741270 */
[----:B------:R-:W4:Y:S01]  /*c0460*/  LDL.LU R205, [R1+0x27d4] ;  /* 0x0027d40001cd7983 */ /* 0x000f220000300800 */
[----:B------:R-:W-:-:S03]  /*c0470*/  IADD3 R0, R184, c[0x0][0x198], RZ ;  /* 0x00006600b8007a10 */ /* 0x000fc60007ffe0ff */
[----:B------:R-:W4:Y:S01]  /*c0480*/  LDL.LU R220, [R1+0x428] ;  /* 0x0004280001dc7983 */ /* 0x000f220000300800 */
[----:B-1----:R-:W-:-:S03]  /*c0490*/  LEA R108, P6, R184, R3, 0x2 ;  /* 0x00000003b86c7211 */ /* 0x002fc600078c10ff */
[----:B------:R1:W-:Y:S01]  /*c04a0*/  @P1 STG.E [R110.64], R223 ;  /* 0x000000df6e001986 */ /* 0x0003e2000c101908 */
[----:B------:R-:W-:Y:S02]  /*c04b0*/  LEA.HI.X.SX32 R109, R184, R216, 0x2, P6 ;  /* 0x000000d8b86d7211 */ /* 0x000fe400030f16ff */
[----:B------:R-:W-:Y:S02]  /*c04c0*/  ISETP.LT.AND P1, PT, R204, c[0x0][0x17c], !P0 ;  /* 0x00005f00cc007a0c */ /* 0x000fe40004721270 */
[----:B------:R-:W4:Y:S01]  /*c04d0*/  LDL.LU R204, [R1+0x27bc] ;  /* 0x0027bc0001cc7983 */ /* 0x000f220000300800 */
[----:B------:R-:W-:-:S03]  /*c04e0*/  IADD3 R184, R0, c[0x0][0x198], RZ ;  /* 0x0000660000b87a10 */ /* 0x000fc60007ffe0ff */
[----:B------:R-:W4:Y:S01]  /*c04f0*/  LDL.LU R221, [R1+0x42c] ;  /* 0x00042c0001dd7983 */ /* 0x000f220000300800 */
[----:B-1----:R-:W-:-:S03]  /*c0500*/  LEA R110, P6, R0, R3, 0x2 ;  /* 0x00000003006e7211 */ /* 0x002fc600078c10ff */
[----:B------:R1:W-:Y:S01]  /*c0510*/  @P5 STG.E [R108.64], R228 ;  /* 0x000000e46c005986 */ /* 0x0003e2000c101908 */
[----:B------:R-:W-:Y:S02]  /*c0520*/  LEA.HI.X.SX32 R111, R0, R216, 0x2, P6 ;  /* 0x000000d8006f7211 */ /* 0x000fe400030f16ff */
[----:B-1----:R-:W-:-:S04]  /*c0530*/  LEA R108, P6, R184, R3, 0x2 ;  /* 0x00000003b86c7211 */ /* 0x002fc800078c10ff */
[----:B------:R-:W-:Y:S02]  /*c0540*/  LEA.HI.X.SX32 R109, R184, R216, 0x2, P6 ;  /* 0x000000d8b86d7211 */ /* 0x000fe400030f16ff */
[----:B--2---:R-:W-:Y:S02]  /*c0550*/  ISETP.LT.AND P5, PT, R187, c[0x0][0x17c], !P0 ;  /* 0x00005f00bb007a0c */ /* 0x004fe400047a1270 */
[----:B------:R-:W2:Y:S04]  /*c0560*/  LDL.LU R187, [R1+0x27c0] ;  /* 0x0027c00001bb7983 */ /* 0x000ea80000300800 */
[----:B------:R1:W-:Y:S04]  /*c0570*/  @P4 STG.E [R110.64], R229 ;  /* 0x000000e56e004986 */ /* 0x0003e8000c101908 */
[----:B------:R-:W2:Y:S01]  /*c0580*/  LDL.LU R222, [R1+0x88] ;  /* 0x0000880001de7983 */ /* 0x000ea20000300800 */
[----:B---3--:R-:W-:-:S03]  /*c0590*/  ISETP.LT.AND P4, PT, R186, c[0x0][0x17c], !P0 ;  /* 0x00005f00ba007a0c */ /* 0x008fc60004781270 */
[----:B------:R-:W3:Y:S04]  /*c05a0*/  LDL.LU R186, [R1+0x27c4] ;  /* 0x0027c40001ba7983 */ /* 0x000ee80000300800 */
[----:B------:R1:W-:Y:S04]  /*c05b0*/  @P3 STG.E [R108.64], R214 ;  /* 0x000000d66c003986 */ /* 0x0003e8000c101908 */
[----:B------:R-:W3:Y:S01]  /*c05c0*/  LDL.LU R223, [R1+0x8c] ;  /* 0x00008c0001df7983 */ /* 0x000ee20000300800 */
[----:B------:R-:W-:-:S03]  /*c05d0*/  ISETP.LT.AND P3, PT, R185, c[0x0][0x17c], !P0 ;  /* 0x00005f00b9007a0c */ /* 0x000fc60004761270 */
[----:B------:R-:W3:Y:S01]  /*c05e0*/  LDL.LU R185, [R1+0x27ac] ;  /* 0x0027ac0001b97983 */ /* 0x000ee20000300800 */
[----:B------:R-:W-:-:S03]  /*c05f0*/  IADD3 R0, R184, c[0x0][0x198], RZ ;  /* 0x00006600b8007a10 */ /* 0x000fc60007ffe0ff */
[----:B------:R-:W3:Y:S01]  /*c0600*/  LDL.LU R228, [R1+0x48] ;  /* 0x0000480001e47983 */ /* 0x000ee20000300800 */
[CC--:B-1----:R-:W-:Y:S02]  /*c0610*/  LEA R110, P6, R0.reuse, R3.reuse, 0x2 ;  /* 0x00000003006e7211 */ /* 0x0c2fe400078c10ff */
[C---:B------:R-:W-:Y:S02]  /*c0620*/  IADD3 R184, R0.reuse, c[0x0][0x198], RZ ;  /* 0x0000660000b87a10 */ /* 0x040fe40007ffe0ff */
[-C--:B------:R-:W-:Y:S02]  /*c0630*/  LEA.HI.X.SX32 R111, R0, R216.reuse, 0x2, P6 ;  /* 0x000000d8006f7211 */ /* 0x080fe400030f16ff */
[C---:B------:R-:W-:Y:S02]  /*c0640*/  LEA R108, P6, R184.reuse, R3, 0x2 ;  /* 0x00000003b86c7211 */ /* 0x040fe400078c10ff */
[C---:B------:R-:W-:Y:S01]  /*c0650*/  IADD3 R0, R184.reuse, c[0x0][0x198], RZ ;  /* 0x00006600b8007a10 */ /* 0x040fe20007ffe0ff */
[----:B------:R1:W-:Y:S01]  /*c0660*/  @P2 STG.E [R110.64], R215 ;  /* 0x000000d76e002986 */ /* 0x0003e2000c101908 */
[----:B------:R-:W-:-:S02]  /*c0670*/  LEA.HI.X.SX32 R109, R184, R216, 0x2, P6 ;  /* 0x000000d8b86d7211 */ /* 0x000fc400030f16ff */
[----:B----4-:R-:W-:Y:S02]  /*c0680*/  ISETP.LT.AND P2, PT, R205, c[0x0][0x17c], !P0 ;  /* 0x00005f00cd007a0c */ /* 0x010fe40004741270 */
[----:B------:R-:W4:Y:S01]  /*c0690*/  LDL.LU R205, [R1+0x27b4] ;  /* 0x0027b40001cd7983 */ /* 0x000f220000300800 */
[C---:B------:R-:W-:Y:S02]  /*c06a0*/  IADD3 R184, R0.reuse, c[0x0][0x198], RZ ;  /* 0x0000660000b87a10 */ /* 0x040fe40007ffe0ff */
[C---:B-1----:R-:W-:Y:S01]  /*c06b0*/  LEA R110, P6, R0.reuse, R3, 0x2 ;  /* 0x00000003006e7211 */ /* 0x042fe200078c10ff */
[----:B------:R1:W-:Y:S03]  /*c06c0*/  @P1 STG.E [R108.64], R220 ;  /* 0x000000dc6c001986 */ /* 0x0003e6000c101908 */
[----:B------:R-:W-:Y:S01]  /*c06d0*/  LEA.HI.X.SX32 R111, R0, R216, 0x2, P6 ;  /* 0x000000d8006f7211 */ /* 0x000fe200030f16ff */
[----:B------:R-:W4:Y:S01]  /*c06e0*/  LDL.LU R229, [R1+0x4c] ;  /* 0x00004c0001e57983 */ /* 0x000f220000300800 */
[----:B------:R-:W-:-:S03]  /*c06f0*/  ISETP.LT.AND P1, PT, R204, c[0x0][0x17c], !P0 ;  /* 0x00005f00cc007a0c */ /* 0x000fc60004721270 */
[----:B------:R-:W4:Y:S01]  /*c0700*/  LDL.LU R204, [R1+0x27b8] ;  /* 0x0027b80001cc7983 */ /* 0x000f220000300800 */
[C---:B------:R-:W-:Y:S02]  /*c0710*/  IADD3 R0, R184.reuse, c[0x0][0x198], RZ ;  /* 0x00006600b8007a10 */ /* 0x040fe40007ffe0ff */
[CC--:B-1----:R-:W-:Y:S01]  /*c0720*/  LEA R108, P6, R184.reuse, R3.reuse, 0x2 ;  /* 0x00000003b86c7211 */ /* 0x0c2fe200078c10ff */
[----:B------:R1:W-:Y:S03]  /*c0730*/  @P5 STG.E [R110.64], R221 ;  /* 0x000000dd6e005986 */ /* 0x0003e6000c101908 */
[----:B------:R-:W-:Y:S02]  /*c0740*/  LEA.HI.X.SX32 R109, R184, R216, 0x2, P6 ;  /* 0x000000d8b86d7211 */ /* 0x000fe400030f16ff */
[----:B-1----:R-:W-:-:S04]  /*c0750*/  LEA R110, P6, R0, R3, 0x2 ;  /* 0x00000003006e7211 */ /* 0x002fc800078c10ff */
[----:B------:R-:W-:Y:S02]  /*c0760*/  LEA.HI.X.SX32 R111, R0, R216, 0x2, P6 ;  /* 0x000000d8006f7211 */ /* 0x000fe400030f16ff */
[----:B--2---:R-:W-:Y:S02]  /*c0770*/  ISETP.LT.AND P5, PT, R187, c[0x0][0x17c], !P0 ;  /* 0x00005f00bb007a0c */ /* 0x004fe400047a1270 */
[----:B------:R-:W2:Y:S04]  /*c0780*/  LDL.LU R187, [R1+0x279c] ;  /* 0x00279c0001bb7983 */ /* 0x000ea80000300800 */
[----:B------:R1:W-:Y:S01]  /*c0790*/  @P4 STG.E [R108.64], R222 ;  /* 0x000000de6c004986 */ /* 0x0003e2000c101908 */
[----:B---3--:R-:W-:-:S03]  /*c07a0*/  ISETP.LT.AND P4, PT, R186, c[0x0][0x17c], !P0 ;  /* 0x00005f00ba007a0c */ /* 0x008fc60004781270 */
[----:B------:R-:W3:Y:S04]  /*c07b0*/  LDL.LU R186, [R1+0x27a0] ;  /* 0x0027a00001ba7983 */ /* 0x000ee80000300800 */
[----:B------:R-:W3:Y:S04]  /*c07c0*/  LDL.LU R220, [R1+0x278] ;  /* 0x0002780001dc7983 */ /* 0x000ee80000300800 */
[----:B------:R1:W-:Y:S01]  /*c07d0*/  @P3 STG.E [R110.64], R223 ;  /* 0x000000df6e003986 */ /* 0x0003e2000c101908 */
        /* <DEDUP_REMOVED lines=24> */
[----:B------:R-:W-:-:S03]  /*c0960*/  LEA.HI.X.SX32 R111, R0, R216, 0x2, P6 ;  /* 0x000000d8006f7211 */ /* 0x000fc600030f16ff */
[----:B------:R-:W4:Y:S04]  /*c0970*/  LDL.LU R208, [R1+0x2798] ;  /* 0x0027980001d07983 */ /* 0x000f280000300800 */
[----:B------:R-:W4:Y:S01]  /*c0980*/  LDL.LU R228, [R1+0x8] ;  /* 0x0000080001e47983 */ /* 0x000f220000300800 */
[----:B-1----:R-:W-:-:S04]  /*c0990*/  LEA R108, P6, R184, R3, 0x2 ;  /* 0x00000003b86c7211 */ /* 0x002fc800078c10ff */
[----:B------:R-:W-:Y:S01]  /*c09a0*/  LEA.HI.X.SX32 R109, R184, R216, 0x2, P6 ;  /* 0x000000d8b86d7211 */ /* 0x000fe200030f16ff */
[----:B------:R1:W-:Y:S01]  /*c09b0*/  @P4 STG.E [R110.64], R211 ;  /* 0x000000d36e004986 */ /* 0x0003e2000c101908 */
[----:B--2---:R-:W-:-:S03]  /*c09c0*/  ISETP.LT.AND P5, PT, R187, c[0x0][0x17c], !P0 ;  /* 0x00005f00bb007a0c */ /* 0x004fc600047a1270 */
[----:B------:R-:W2:Y:S04]  /*c09d0*/  LDL.LU R187, [R1+0x2788] ;  /* 0x0027880001bb7983 */ /* 0x000ea80000300800 */
[----:B------:R-:W2:Y:S01]  /*c09e0*/  LDL.LU R229, [R1+0xc] ;  /* 0x00000c0001e57983 */ /* 0x000ea20000300800 */
        /* <DEDUP_REMOVED lines=13> */
[C---:B------:R-:W-:Y:S02]  /*c0ac0*/  IADD3 R184, R0.reuse, c[0x0][0x198], RZ ;  /* 0x0000660000b87a10 */ /* 0x040fe40007ffe0ff */
[C---:B-1----:R-:W-:Y:S01]  /*c0ad0*/  LEA R110, P6, R0.reuse, R3, 0x2 ;  /* 0x00000003006e7211 */ /* 0x042fe200078c10ff */
[----:B----4-:R1:W-:Y:S03]  /*c0ae0*/  @P1 STG.E [R108.64], R222 ;  /* 0x000000de6c001986 */ /* 0x0103e6000c101908 */
[----:B------:R-:W-:Y:S02]  /*c0af0*/  LEA.HI.X.SX32 R111, R0, R216, 0x2, P6 ;  /* 0x000000d8006f7211 */ /* 0x000fe400030f16ff */
[----:B------:R-:W-:Y:S02]  /*c0b00*/  IADD3 R0, R184, c[0x0][0x198], RZ ;  /* 0x00006600b8007a10 */ /* 0x000fe40007ffe0ff */
[----:B------:R-:W-:-:S02]  /*c0b10*/  ISETP.LT.AND P2, PT, R205, c[0x0][0x17c], !P0 ;  /* 0x00005f00cd007a0c */ /* 0x000fc40004741270 */
[----:B------:R-:W4:Y:S01]  /*c0b20*/  LDL.LU R205, [R1+0x2774] ;  /* 0x0027740001cd7983 */ /* 0x000f220000300800 */
[----:B-1----:R-:W-:-:S03]  /*c0b30*/  LEA R108, P6, R184, R3, 0x2 ;  /* 0x00000003b86c7211 */ /* 0x002fc600078c10ff */
[----:B------:R1:W-:Y:S01]  /*c0b40*/  @P5 STG.E [R110.64], R223 ;  /* 0x000000df6e005986 */ /* 0x0003e2000c101908 */
[----:B------:R-:W-:Y:S02]  /*c0b50*/  LEA.HI.X.SX32 R109, R184, R216, 0x2, P6 ;  /* 0x000000d8b86d7211 */ /* 0x000fe400030f16ff */
[----:B------:R-:W-:Y:S02]  /*c0b60*/  IADD3 R184, R0, c[0x0][0x198], RZ ;  /* 0x0000660000b87a10 */ /* 0x000fe40007ffe0ff */
[----:B------:R-:W-:Y:S02]  /*c0b70*/  ISETP.LT.AND P1, PT, R204, c[0x0][0x17c], !P0 ;  /* 0x00005f00cc007a0c */ /* 0x000fe40004721270 */
[----:B------:R-:W4:Y:S01]  /*c0b80*/  LDL.LU R204, [R1+0x277c] ;  /* 0x00277c0001cc7983 */ /* 0x000f220000300800 */
[----:B-1----:R-:W-:-:S03]  /*c0b90*/  LEA R110, P6, R0, R3, 0x2 ;  /* 0x00000003006e7211 */ /* 0x002fc600078c10ff */
[----:B------:R1:W-:Y:S01]  /*c0ba0*/  @P4 STG.E [R108.64], R228 ;  /* 0x000000e46c004986 */ /* 0x0003e2000c101908 */
[----:B------:R-:W-:Y:S02]  /*c0bb0*/  LEA.HI.X.SX32 R111, R0, R216, 0x2, P6 ;  /* 0x000000d8006f7211 */ /* 0x000fe400030f16ff */
[----:B------:R-:W-:Y:S02]  /*c0bc0*/  ISETP.LT.AND P5, PT, R208, c[0x0][0x17c], !P0 ;  /* 0x00005f00d0007a0c */ /* 0x000fe400047a1270 */
[----:B------:R-:W4:Y:S01]  /*c0bd0*/  LDL.LU R208, [R1+0x2760] ;  /* 0x0027600001d07983 */ /* 0x000f220000300800 */
[----:B-1----:R-:W-:-:S04]  /*c0be0*/  LEA R108, P6, R184, R3, 0x2 ;  /* 0x00000003b86c7211 */ /* 0x002fc800078c10ff */
[----:B------:R-:W-:Y:S02]  /*c0bf0*/  LEA.HI.X.SX32 R109, R184, R216, 0x2, P6 ;  /* 0x000000d8b86d7211 */ /* 0x000fe400030f16ff */
[----:B--2---:R-:W-:Y:S02]  /*c0c00*/  ISETP.LT.AND P4, PT, R187, c[0x0][0x17c], !P0 ;  /* 0x00005f00bb007a0c */ /* 0x004fe40004781270 */
[----:B------:R-:W2:Y:S04]  /*c0c10*/  LDL.LU R187, [R1+0x276c] ;  /* 0x00276c0001bb7983 */ /* 0x000ea80000300800 */
[----:B------:R1:W-:Y:S04]  /*c0c20*/  @P3 STG.E [R110.64], R229 ;  /* 0x000000e56e003986 */ /* 0x0003e8000c101908 */
[----:B------:R1:W-:Y:S01]  /*c0c30*/  @P2 STG.E [R108.64], R206 ;  /* 0x000000ce6c002986 */ /* 0x0003e2000c101908 */
[----:B---3--:R-:W-:-:S03]  /*c0c40*/  ISETP.LT.AND P3, PT, R186, c[0x0][0x17c], !P0 ;  /* 0x00005f00ba007a0c */ /* 0x008fc60004761270 */
[----:B------:R-:W3:Y:S01]  /*c0c50*/  LDL.LU R186, [R1+0x2770] ;  /* 0x0027700001ba7983 */ /* 0x000ee20000300800 */
        /* <DEDUP_REMOVED lines=10> */
[----:B------:R-:W-:-:S03]  /*c0d00*/  IADD3 R184, R0, c[0x0][0x198], RZ ;  /* 0x0000660000b87a10 */ /* 0x000fc60007ffe0ff */
[----:B------:R1:W-:Y:S02]  /*c0d10*/  @P5 STG.E [R108.64], R200 ;  /* 0x000000c86c005986 */ /* 0x0003e4000c101908 */
[----:B-1----:R-:W-:-:S04]  /*c0d20*/  LEA R110, P6, R0, R3, 0x2 ;  /* 0x00000003006e7211 */ /* 0x002fc800078c10ff */
[-C--:B------:R-:W-:Y:S02]  /*c0d30*/  LEA.HI.X.SX32 R111, R0, R216.reuse, 0x2, P6 ;  /* 0x000000d8006f7211 */ /* 0x080fe400030f16ff */
[CC--:B------:R-:W-:Y:S02]  /*c0d40*/  LEA R108, P6, R184.reuse, R3.reuse, 0x2 ;  /* 0x00000003b86c7211 */ /* 0x0c0fe400078c10ff */
[C---:B------:R-:W-:Y:S01]  /*c0d50*/  IADD3 R0, R184.reuse, c[0x0][0x198], RZ ;  /* 0x00006600b8007a10 */ /* 0x040fe20007ffe0ff */
[----:B------:R1:W-:Y:S01]  /*c0d60*/  @P4 STG.E [R110.64], R201 ;  /* 0x000000c96e004986 */ /* 0x0003e2000c101908 */
[----:B------:R-:W-:Y:S02]  /*c0d70*/  LEA.HI.X.SX32 R109, R184, R216, 0x2, P6 ;  /* 0x000000d8b86d7211 */ /* 0x000fe400030f16ff */
[----:B----4-:R-:W-:Y:S02]  /*c0d80*/  ISETP.LT.AND P1, PT, R205, c[0x0][0x17c], !P0 ;  /* 0x00005f00cd007a0c */ /* 0x010fe40004721270 */
[C---:B------:R-:W-:Y:S01]  /*c0d90*/  IADD3 R184, R0.reuse, c[0x0][0x198], RZ ;  /* 0x0000660000b87a10 */ /* 0x040fe20007ffe0ff */
[----:B------:R4:W-:Y:S04]  /*c0da0*/  @P3 STG.E [R108.64], R180 ;  /* 0x000000b46c003986 */ /* 0x0009e8000c101908 */
[----:B------:R-:W3:Y:S01]  /*c0db0*/  LDL.LU R205, [R1+0x2758] ;  /* 0x0027580001cd7983 */ /* 0x000ee20000300800 */
[----:B-1----:R-:W-:-:S02]  /*c0dc0*/  LEA R110, P6, R0, R3, 0x2 ;  /* 0x00000003006e7211 */ /* 0x002fc400078c10ff */
[----:B------:R-:W-:Y:S02]  /*c0dd0*/  ISETP.LT.AND P5, PT, R204, c[0x0][0x17c], !P0 ;  /* 0x00005f00cc007a0c */ /* 0x000fe400047a1270 */
[-C--:B------:R-:W-:Y:S01]  /*c0de0*/  LEA.HI.X.SX32 R111, R0, R216.reuse, 0x2, P6 ;  /* 0x000000d8006f7211 */ /* 0x080fe200030f16ff */
[----:B------:R-:W3:Y:S01]  /*c0df0*/  LDL.LU R204, [R1+0x275c] ;  /* 0x00275c0001cc7983 */ /* 0x000ee20000300800 */
[CC--:B----4-:R-:W-:Y:S02]  /*c0e00*/  LEA R108, P6, R184.reuse, R3.reuse, 0x2 ;  /* 0x00000003b86c7211 */ /* 0x0d0fe400078c10ff */
[C---:B------:R-:W-:Y:S01]  /*c0e10*/  IADD3 R0, R184.reuse, c[0x0][0x198], RZ ;  /* 0x00006600b8007a10 */ /* 0x040fe20007ffe0ff */
[----:B------:R1:W-:Y:S01]  /*c0e20*/  @P2 STG.E [R110.64], R181 ;  /* 0x000000b56e002986 */ /* 0x0003e2000c101908 */
[----:B------:R-:W-:Y:S02]  /*c0e30*/  LEA.HI.X.SX32 R109, R184, R216, 0x2, P6 ;  /* 0x000000d8b86d7211 */ /* 0x000fe400030f16ff */
[C---:B------:R-:W-:Y:S01]  /*c0e40*/  IADD3 R180, R0.reuse, c[0x0][0x198], RZ ;  /* 0x0000660000b47a10 */ /* 0x040fe20007ffe0ff */
[----:B------:R-:W4:Y:S04]  /*c0e50*/  LDL.LU R200, [R1+0x2764] ;  /* 0x0027640001c87983 */ /* 0x000f280000300800 */
[----:B------:R1:W-:Y:S02]  /*c0e60*/  @P1 STG.E [R108.64], R40 ;  /* 0x000000286c001986 */ /* 0x0003e4000c101908 */
[----:B-1----:R-:W-:-:S04]  /*c0e70*/  LEA R110, P6, R0, R3, 0x2 ;  /* 0x00000003006e7211 */ /* 0x002fc800078c10ff */
[-C--:B------:R-:W-:Y:S02]  /*c0e80*/  LEA.HI.X.SX32 R111, R0, R216.reuse, 0x2, P6 ;  /* 0x000000d8006f7211 */ /* 0x080fe400030f16ff */
[C---:B------:R-:W-:Y:S02]  /*c0e90*/  LEA R108, P6, R180.reuse, R3, 0x2 ;  /* 0x00000003b46c7211 */ /* 0x040fe400078c10ff */
[C---:B------:R-:W-:Y:S02]  /*c0ea0*/  IADD3 R0, R180.reuse, c[0x0][0x198], RZ ;  /* 0x00006600b4007a10 */ /* 0x040fe40007ffe0ff */
[----:B------:R-:W-:Y:S02]  /*c0eb0*/  LEA.HI.X.SX32 R109, R180, R216, 0x2, P6 ;  /* 0x000000d8b46d7211 */ /* 0x000fe400030f16ff */
[----:B--2---:R-:W-:Y:S02]  /*c0ec0*/  ISETP.LT.AND P3, PT, R187, c[0x0][0x17c], !P0 ;  /* 0x00005f00bb007a0c */ /* 0x004fe40004761270 */
[----:B------:R-:W2:Y:S01]  /*c0ed0*/  LDL.LU R187, [R1+0x2738] ;  /* 0x0027380001bb7983 */ /* 0x000ea20000300800 */
[----:B---3--:R-:W-:-:S03]  /*c0ee0*/  ISETP.LT.AND P2, PT, R186, c[0x0][0x17c], !P0 ;  /* 0x00005f00ba007a0c */ /* 0x008fc60004741270 */
[----:B------:R-:W3:Y:S01]  /*c0ef0*/  LDL.LU R186, [R1+0x2740] ;  /* 0x0027400001ba7983 */ /* 0x000ee20000300800 */
[----:B------:R-:W-:-:S03]  /*c0f00*/  ISETP.LT.AND P1, PT, R185, c[0x0][0x17c], !P0 ;  /* 0x00005f00b9007a0c */ /* 0x000fc60004721270 */
[----:B------:R-:W2:Y:S04]  /*c0f10*/  LDL.LU R185, [R1+0x2748] ;  /* 0x0027480001b97983 */ /* 0x000ea80000300800 */
[----:B------:R-:W2:Y:S01]  /*c0f20*/  LDL.LU R180, [R1+0x2750] ;  /* 0x0027500001b47983 */ /* 0x000ea20000300800 */
[----:B------:R-:W-:-:S03]  /*c0f30*/  ISETP.LT.AND P4, PT, R208, c[0x0][0x17c], !P0 ;  /* 0x00005f00d0007a0c */ /* 0x000fc60004781270 */
[----:B------:R-:W3:Y:S01]  /*c0f40*/  LDL.LU R184, [R1+0x2754] ;  /* 0x0027540001b87983 */ /* 0x000ee20000300800 */
[----:B------:R-:W-:-:S03]  /*c0f50*/  LEA R40, P6, R0, R3, 0x2 ;  /* 0x0000000300287211 */ /* 0x000fc600078c10ff */
[----:B------:R1:W-:Y:S04]  /*c0f60*/  @P5 STG.E [R110.64], R41 ;  /* 0x000000296e005986 */ /* 0x0003e8000c101908 */
[----:B------:R-:W3:Y:S04]  /*c0f70*/  LDL.LU R181, [R1+0x2724] ;  /* 0x0027240001b57983 */ /* 0x000ee80000300800 */
[----:B------:R1:W-:Y:S02]  /*c0f80*/  @P4 STG.E [R108.64], R36 ;  /* 0x000000246c004986 */ /* 0x0003e4000c101908 */
[----:B-1----:R-:W-:-:S02]  /*c0f90*/  IADD3 R110, R0, c[0x0][0x198], RZ ;  /* 0x00006600006e7a10 */ /* 0x002fc40007ffe0ff */
[----:B------:R-:W3:Y:S01]  /*c0fa0*/  LDL.LU R111, [R1+0x272c] ;  /* 0x00272c00016f7983 */ /* 0x000ee20000300800 */
[-C--:B------:R-:W-:Y:S02]  /*c0fb0*/  LEA.HI.X.SX32 R41, R0, R216.reuse, 0x2, P6 ;  /* 0x000000d800297211 */ /* 0x080fe400030f16ff */
[C---:B------:R-:W-:Y:S02]  /*c0fc0*/  IADD3 R0, R110.reuse, c[0x0][0x198], RZ ;  /* 0x000066006e007a10 */ /* 0x040fe40007ffe0ff */
[CC--:B------:R-:W-:Y:S01]  /*c0fd0*/  LEA R108, P6, R110.reuse, R3.reuse, 0x2 ;  /* 0x000000036e6c7211 */ /* 0x0c0fe200078c10ff */
[----:B------:R1:W-:Y:S03]  /*c0fe0*/  @P3 STG.E [R40.64], R37 ;  /* 0x0000002528003986 */ /* 0x0003e6000c101908 */
[----:B------:R-:W-:Y:S02]  /*c0ff0*/  LEA.HI.X.SX32 R109, R110, R216, 0x2, P6 ;  /* 0x000000d86e6d7211 */ /* 0x000fe400030f16ff */
[C---:B------:R-:W-:Y:S01]  /*c1000*/  LEA R36, P6, R0.reuse, R3, 0x2 ;  /* 0x0000000300247211 */ /* 0x040fe200078c10ff */
[----:B------:R-:W3:Y:S01]  /*c1010*/  LDL.LU R110, [R1+0x2734] ;  /* 0x00273400016e7983 */ /* 0x000ee20000300800 */
[----:B-1----:R-:W-:-:S02]  /*c1020*/  IADD3 R41, R0, c[0x0][0x198], RZ ;  /* 0x0000660000297a10 */ /* 0x002fc40007ffe0ff */
[-C--:B------:R-:W-:Y:S02]  /*c1030*/  LEA.HI.X.SX32 R37, R0, R216.reuse, 0x2, P6 ;  /* 0x000000d800257211 */ /* 0x080fe400030f16ff */
[----:B------:R-:W-:Y:S02]  /*c1040*/  ISETP.LT.AND P5, PT, R205, c[0x0][0x17c], !P0 ;  /* 0x00005f00cd007a0c */ /* 0x000fe400047a1270 */
[C---:B------:R-:W-:Y:S01]  /*c1050*/  LEA R40, P6, R41.reuse, R3, 0x2 ;  /* 0x0000000329287211 */ /* 0x040fe200078c10ff */
[----:B------:R1:W-:Y:S01]  /*c1060*/  @P2 STG.E [R108.64], R196 ;  /* 0x000000c46c002986 */ /* 0x0003e2000c101908 */
[----:B------:R-:W-:Y:S02]  /*c1070*/  ISETP.LT.AND P4, PT, R204, c[0x0][0x17c], !P0 ;  /* 0x00005f00cc007a0c */ /* 0x000fe40004781270 */
[C---:B------:R-:W-:Y:S01]  /*c1080*/  IADD3 R0, R41.reuse, c[0x0][0x198], RZ ;  /* 0x0000660029007a10 */ /* 0x040fe20007ffe0ff */
[----:B------:R4:W-:Y:S01]  /*c1090*/  @P1 STG.E [R36.64], R197 ;  /* 0x000000c524001986 */ /* 0x0009e2000c101908 */
[----:B------:R-:W-:-:S03]  /*c10a0*/  LEA.HI.X.SX32 R41, R41, R216, 0x2, P6 ;  /* 0x000000d829297211 */ /* 0x000fc600030f16ff */
[----:B-1----:R-:W3:Y:S01]  /*c10b0*/  LDL.LU R109, [R1+0x2714] ;  /* 0x00271400016d7983 */ /* 0x002ee20000300800 */
[----:B----4-:R-:W-:-:S04]  /*c10c0*/  LEA R36, P6, R0, R3, 0x2 ;  /* 0x0000000300247211 */ /* 0x010fc800078c10ff */
[----:B------:R-:W-:Y:S01]  /*c10d0*/  LEA.HI.X.SX32 R37, R0, R216, 0x2, P6 ;  /* 0x000000d800257211 */ /* 0x000fe200030f16ff */
[----:B------:R-:W-:Y:S04]  /*c10e0*/  @P5 STG.E [R40.64], R176 ;  /* 0x000000b028005986 */ /* 0x000fe8000c101908 */
[----:B------:R1:W-:Y:S01]  /*c10f0*/  @P4 STG.E [R36.64], R177 ;  /* 0x000000b124004986 */ /* 0x0003e2000c101908 */
[----:B--2---:R-:W-:-:S03]  /*c1100*/  ISETP.LT.AND P4, PT, R180, c[0x0][0x17c], !P0 ;  /* 0x00005f00b4007a0c */ /* 0x004fc60004781270 */
[----:B------:R-:W2:Y:S04]  /*c1110*/  LDL.LU R180, [R1+0x271c] ;  /* 0x00271c0001b47983 */ /* 0x000ea80000300800 */
[----:B-1----:R-:W4:Y:S04]  /*c1120*/  LDL.LU R177, [R1+0x2720] ;  /* 0x0027200001b17983 */ /* 0x002f280000300800 */
[----:B------:R-:W4:Y:S01]  /*c1130*/  LDL.LU R176, [R1+0x2710] ;  /* 0x0027100001b07983 */ /* 0x000f220000300800 */
[----:B------:R-:W-:Y:S02]  /*c1140*/  ISETP.LT.AND P3, PT, R200, c[0x0][0x17c], !P0 ;  /* 0x00005f00c8007a0c */ /* 0x000fe40004761270 */
[----:B------:R-:W-:-:S02]  /*c1150*/  IADD3 R108, R0, c[0x0][0x198], RZ ;  /* 0x00006600006c7a10 */ /* 0x000fc40007ffe0ff */
[----:B------:R-:W-:Y:S02]  /*c1160*/  ISETP.LT.AND P2, PT, R187, c[0x0][0x17c], !P0 ;  /* 0x00005f00bb007a0c */ /* 0x000fe40004741270 */
[CC--:B------:R-:W-:Y:S02]  /*c1170*/  LEA R40, P6, R108.reuse, R3.reuse, 0x2 ;  /* 0x000000036c287211 */ /* 0x0c0fe400078c10ff */
[C---:B------:R-:W-:Y:S02]  /*c1180*/  IADD3 R0, R108.reuse, c[0x0][0x198], RZ ;  /* 0x000066006c007a10 */ /* 0x040fe40007ffe0ff */
[-C--:B------:R-:W-:Y:S02]  /*c1190*/  LEA.HI.X.SX32 R41, R108, R216.reuse, 0x2, P6 ;  /* 0x000000d86c297211 */ /* 0x080fe400030f16ff */
[C---:B------:R-:W-:Y:S02]  /*c11a0*/  LEA R36, P6, R0.reuse, R3, 0x2 ;  /* 0x0000000300247211 */ /* 0x040fe400078c10ff */
[C---:B------:R-:W-:Y:S01]  /*c11b0*/  IADD3 R108, R0.reuse, c[0x0][0x198], RZ ;  /* 0x00006600006c7a10 */ /* 0x040fe20007ffe0ff */
[----:B------:R1:W-:Y:S01]  /*c11c0*/  @P3 STG.E [R40.64], R32 ;  /* 0x0000002028003986 */ /* 0x0003e2000c101908 */
[----:B------:R-:W-:-:S02]  /*c11d0*/  LEA.HI.X.SX32 R37, R0, R216, 0x2, P6 ;  /* 0x000000d800257211 */ /* 0x000fc400030f16ff */
[----:B---3--:R-:W-:Y:S02]  /*c11e0*/  ISETP.LT.AND P1, PT, R186, c[0x0][0x17c], !P0 ;  /* 0x00005f00ba007a0c */ /* 0x008fe40004721270 */
[C---:B------:R-:W-:Y:S02]  /*c11f0*/  IADD3 R0, R108.reuse, c[0x0][0x198], RZ ;  /* 0x000066006c007a10 */ /* 0x040fe40007ffe0ff */
[----:B------:R-:W-:Y:S02]  /*c1200*/  ISETP.LT.AND P5, PT, R185, c[0x0][0x17c], !P0 ;  /* 0x00005f00b9007a0c */ /* 0x000fe400047a1270 */
[C---:B-1----:R-:W-:Y:S01]  /*c1210*/  LEA R40, P6, R108.reuse, R3, 0x2 ;  /* 0x000000036c287211 */ /* 0x042fe200078c10ff */
[----:B------:R1:W-:Y:S03]  /*c1220*/  @P2 STG.E [R36.64], R33 ;  /* 0x0000002124002986 */ /* 0x0003e6000c101908 */
[----:B------:R-:W-:-:S02]  /*c1230*/  LEA.HI.X.SX32 R41, R108, R216, 0x2, P6 ;  /* 0x000000d86c297211 */ /* 0x000fc400030f16ff */
[-C--:B------:R-:W-:Y:S02]  /*c1240*/  LEA R32, P6, R0, R3.reuse, 0x2 ;  /* 0x0000000300207211 */ /* 0x080fe400078c10ff */
[----:B------:R-:W-:Y:S02]  /*c1250*/  ISETP.LT.AND P3, PT, R184, c[0x0][0x17c], !P0 ;  /* 0x00005f00b8007a0c */ /* 0x000fe40004761270 */
[C---:B-1----:R-:W-:Y:S02]  /*c1260*/  IADD3 R37, R0.reuse, c[0x0][0x198], RZ ;  /* 0x0000660000257a10 */ /* 0x042fe40007ffe0ff */
[-C--:B------:R-:W-:Y:S02]  /*c1270*/  LEA.HI.X.SX32 R33, R0, R216.reuse, 0x2, P6 ;  /* 0x000000d800217211 */ /* 0x080fe400030f16ff */
[C---:B------:R-:W-:Y:S02]  /*c1280*/  LEA R36, P6, R37.reuse, R3, 0x2 ;  /* 0x0000000325247211 */ /* 0x040fe400078c10ff */
[C---:B------:R-:W-:Y:S01]  /*c1290*/  IADD3 R0, R37.reuse, c[0x0][0x198], RZ ;  /* 0x0000660025007a10 */ /* 0x040fe20007ffe0ff */
[----:B------:R1:W-:Y:S01]  /*c12a0*/  @P1 STG.E [R40.64], R28 ;  /* 0x0000001c28001986 */ /* 0x0003e2000c101908 */
[----:B------:R-:W-:-:S02]  /*c12b0*/  LEA.HI.X.SX32 R37, R37, R216, 0x2, P6 ;  /* 0x000000d825257211 */ /* 0x000fc400030f16ff */
[----:B------:R-:W-:Y:S01]  /*c12c0*/  ISETP.LT.AND P2, PT, R181, c[0x0][0x17c], !P0 ;  /* 0x00005f00b5007a0c */ /* 0x000fe20004741270 */
[----:B------:R3:W-:Y:S01]  /*c12d0*/  @P5 STG.E [R32.64], R29 ;  /* 0x0000001d20005986 */ /* 0x0007e2000c101908 */
[----:B------:R-:W-:-:S03]  /*c12e0*/  ISETP.LT.AND P1, PT, R111, c[0x0][0x17c], !P0 ;  /* 0x00005f006f007a0c */ /* 0x000fc60004721270 */
[----:B------:R-:W4:Y:S01]  /*c12f0*/  LDL.LU R111, [R1+0x2704] ;  /* 0x00270400016f7983 */ /* 0x000f220000300800 */
[CC--:B-1----:R-:W-:Y:S02]  /*c1300*/  LEA R28, P6, R0.reuse, R3.reuse, 0x2 ;  /* 0x00000003001c7211 */ /* 0x0c2fe400078c10ff */
[C---:B---3--:R-:W-:Y:S02]  /*c1310*/  IADD3 R33, R0.reuse, c[0x0][0x198], RZ ;  /* 0x0000660000217a10 */ /* 0x048fe40007ffe0ff */
[-C--:B------:R-:W-:Y:S02]  /*c1320*/  LEA.HI.X.SX32 R29, R0, R216.reuse, 0x2, P6 ;  /* 0x000000d8001d7211 */ /* 0x080fe400030f16ff */
[C---:B------:R-:W-:Y:S02]  /*c1330*/  LEA R32, P6, R33.reuse, R3, 0x2 ;  /* 0x0000000321207211 */ /* 0x040fe400078c10ff */
[C---:B------:R-:W-:Y:S01]  /*c1340*/  IADD3 R0, R33.reuse, c[0x0][0x198], RZ ;  /* 0x0000660021007a10 */ /* 0x040fe20007ffe0ff */
[----:B------:R1:W-:Y:S01]  /*c1350*/  @P4 STG.E [R36.64], R192 ;  /* 0x000000c024004986 */ /* 0x0003e2000c101908 */
[----:B------:R-:W-:-:S02]  /*c1360*/  LEA.HI.X.SX32 R33, R33, R216, 0x2, P6 ;  /* 0x000000d821217211 */ /* 0x000fc400030f16ff */
[----:B------:R-:W-:Y:S01]  /*c1370*/  ISETP.LT.AND P5, PT, R110, c[0x0][0x17c], !P0 ;  /* 0x00005f006e007a0c */ /* 0x000fe200047a1270 */
[----:B------:R3:W-:Y:S04]  /*c1380*/  @P3 STG.E [R28.64], R193 ;  /* 0x000000c11c003986 */ /* 0x0007e8000c101908 */
[----:B------:R-:W4:Y:S01]  /*c1390*/  LDL.LU R110, [R1+0x270c] ;  /* 0x00270c00016e7983 */ /* 0x000f220000300800 */
[C---:B-1----:R-:W-:Y:S02]  /*c13a0*/  IADD3 R36, R0.reuse, c[0x0][0x198], RZ ;  /* 0x0000660000247a10 */ /* 0x042fe40007ffe0ff */
[C---:B---3--:R-:W-:Y:S01]  /*c13b0*/  LEA R28, P6, R0.reuse, R3, 0x2 ;  /* 0x00000003001c7211 */ /* 0x048fe200078c10ff */
[----:B------:R1:W-:Y:S03]  /*c13c0*/  @P2 STG.E [R32.64], R24 ;  /* 0x0000001820002986 */ /* 0x0003e6000c101908 */
[----:B------:R-:W-:-:S02]  /*c13d0*/  LEA.HI.X.SX32 R29, R0, R216, 0x2, P6 ;  /* 0x000000d8001d7211 */ /* 0x000fc400030f16ff */
[----:B------:R-:W-:Y:S02]  /*c13e0*/  ISETP.LT.AND P4, PT, R109, c[0x0][0x17c], !P0 ;  /* 0x00005f006d007a0c */ /* 0x000fe40004781270 */
[C---:B------:R-:W-:Y:S01]  /*c13f0*/  IADD3 R0, R36.reuse, c[0x0][0x198], RZ ;  /* 0x0000660024007a10 */ /* 0x040fe20007ffe0ff */
[----:B------:R-:W3:Y:S01]  /*c1400*/  LDL.LU R109, [R1+0x26f8] ;  /* 0x0026f800016d7983 */ /* 0x000ee20000300800 */
[----:B-1----:R-:W-:-:S03]  /*c1410*/  LEA R32, P6, R36, R3, 0x2 ;  /* 0x0000000324207211 */ /* 0x002fc600078c10ff */
[----:B------:R1:W-:Y:S01]  /*c1420*/  @P1 STG.E [R28.64], R25 ;  /* 0x000000191c001986 */ /* 0x0003e2000c101908 */
[----:B------:R-:W-:-:S03]  /*c1430*/  LEA.HI.X.SX32 R33, R36, R216, 0x2, P6 ;  /* 0x000000d824217211 */ /* 0x000fc600030f16ff */
[----:B------:R-:W3:Y:S01]  /*c1440*/  LDL.LU R108, [R1+0x26fc] ;  /* 0x0026fc00016c7983 */ /* 0x000ee20000300800 */
[----:B------:R-:W-:-:S03]  /*c1450*/  LEA R24, P6, R0, R3, 0x2 ;  /* 0x0000000300187211 */ /* 0x000fc600078c10ff */
[----:B------:R-:W3:Y:S01]  /*c1460*/  LDL.LU R41, [R1+0x2700] ;  /* 0x0027000001297983 */ /* 0x000ee20000300800 */
[----:B-1----:R-:W-:-:S03]  /*c1470*/  IADD3 R29, R0, c[0x0][0x198], RZ ;  /* 0x00006600001d7a10 */ /* 0x002fc60007ffe0ff */
[----:B------:R-:W3:Y:S01]  /*c1480*/  LDL.LU R40, [R1+0x2708] ;  /* 0x0027080001287983 */ /* 0x000ee20000300800 */
[----:B------:R-:W-:-:S03]  /*c1490*/  LEA.HI.X.SX32 R25, R0, R216, 0x2, P6 ;  /* 0x000000d800197211 */ /* 0x000fc600030f16ff */
[----:B------:R1:W-:Y:S01]  /*c14a0*/  @P5 STG.E [R32.64], R20 ;  /* 0x0000001420005986 */ /* 0x0003e2000c101908 */
[C---:B------:R-:W-:Y:S02]  /*c14b0*/  LEA R28, P6, R29.reuse, R3, 0x2 ;  /* 0x000000031d1c7211 */ /* 0x040fe400078c10ff */
[C---:B------:R-:W-:Y:S01]  /*c14c0*/  IADD3 R0, R29.reuse, c[0x0][0x198], RZ ;  /* 0x000066001d007a10 */ /* 0x040fe20007ffe0ff */
[----:B------:R1:W-:Y:S01]  /*c14d0*/  @P4 STG.E [R24.64], R21 ;  /* 0x0000001518004986 */ /* 0x0003e2000c101908 */
[----:B------:R-:W-:-:S03]  /*c14e0*/  LEA.HI.X.SX32 R29, R29, R216, 0x2, P6 ;  /* 0x000000d81d1d7211 */ /* 0x000fc600030f16ff */
[----:B-1----:R-:W3:Y:S01]  /*c14f0*/  LDL.LU R32, [R1+0x26e8] ;  /* 0x0026e80001207983 */ /* 0x002ee20000300800 */
[CC--:B------:R-:W-:Y:S02]  /*c1500*/  LEA R20, P6, R0.reuse, R3.reuse, 0x2 ;  /* 0x0000000300147211 */ /* 0x0c0fe400078c10ff */
[C---:B------:R-:W-:Y:S01]  /*c1510*/  IADD3 R25, R0.reuse, c[0x0][0x198], RZ ;  /* 0x0000660000197a10 */ /* 0x040fe20007ffe0ff */
[----:B------:R-:W3:Y:S01]  /*c1520*/  LDL.LU R37, [R1+0x26ec] ;  /* 0x0026ec0001257983 */ /* 0x000ee20000300800 */
[-C--:B------:R-:W-:Y:S02]  /*c1530*/  LEA.HI.X.SX32 R21, R0, R216.reuse, 0x2, P6 ;  /* 0x000000d800157211 */ /* 0x080fe400030f16ff */
[C---:B------:R-:W-:Y:S01]  /*c1540*/  LEA R24, P6, R25.reuse, R3, 0x2 ;  /* 0x0000000319187211 */ /* 0x040fe200078c10ff */
[----:B------:R-:W3:Y:S01]  /*c1550*/  LDL.LU R36, [R1+0x26f4] ;  /* 0x0026f40001247983 */ /* 0x000ee20000300800 */
[C---:B------:R-:W-:Y:S02]  /*c1560*/  IADD3 R0, R25.reuse, c[0x0][0x198], RZ ;  /* 0x0000660019007a10 */ /* 0x040fe40007ffe0ff */
[----:B------:R-:W-:-:S02]  /*c1570*/  LEA.HI.X.SX32 R25, R25, R216, 0x2, P6 ;  /* 0x000000d819197211 */ /* 0x000fc400030f16ff */
[----:B--2---:R-:W-:Y:S02]  /*c1580*/  ISETP.LT.AND P3, PT, R180, c[0x0][0x17c], !P0 ;  /* 0x00005f00b4007a0c */ /* 0x004fe40004761270 */
[----:B----4-:R-:W-:Y:S02]  /*c1590*/  ISETP.LT.AND P2, PT, R177, c[0x0][0x17c], !P0 ;  /* 0x00005f00b1007a0c */ /* 0x010fe40004741270 */
[----:B------:R-:W-:-:S09]  /*c15a0*/  ISETP.LT.AND P1, PT, R176, c[0x0][0x17c], !P0 ;  /* 0x00005f00b0007a0c */ /* 0x000fd20004721270 */
[----:B------:R1:W-:Y:S04]  /*c15b0*/  @P3 STG.E [R28.64], R16 ;  /* 0x000000101c003986 */ /* 0x0003e8000c101908 */
[----:B------:R-:W-:Y:S04]  /*c15c0*/  @P2 STG.E [R20.64], R17 ;  /* 0x0000001114002986 */ /* 0x000fe8000c101908 */
[----:B------:R2:W-:Y:S04]  /*c15d0*/  @P1 STG.E [R24.64], R188 ;  /* 0x000000bc18001986 */ /* 0x0005e8000c101908 */
[----:B-1----:R-:W4:Y:S04]  /*c15e0*/  LDL.LU R28, [R1+0x26d8] ;  /* 0x0026d800011c7983 */ /* 0x002f280000300800 */
[----:B--2---:R-:W4:Y:S01]  /*c15f0*/  LDL.LU R25, [R1+0x26dc] ;  /* 0x0026dc0001197983 */ /* 0x004f220000300800 */
[----:B------:R-:W-:-:S02]  /*c1600*/  LEA R16, P6, R0, R3, 0x2 ;  /* 0x0000000300107211 */ /* 0x000fc400078c10ff */
[C---:B------:R-:W-:Y:S01]  /*c1610*/  IADD3 R21, R0.reuse, c[0x0][0x198], RZ ;  /* 0x0000660000157a10 */ /* 0x040fe20007ffe0ff */
[----:B------:R-:W4:Y:S01]  /*c1620*/  LDL.LU R33, [R1+0x26e0] ;  /* 0x0026e00001217983 */ /* 0x000f220000300800 */
[-C--:B------:R-:W-:Y:S02]  /*c1630*/  LEA.HI.X.SX32 R17, R0, R216.reuse, 0x2, P6 ;  /* 0x000000d800117211 */ /* 0x080fe400030f16ff */
[C---:B------:R-:W-:Y:S02]  /*c1640*/  LEA R20, P6, R21.reuse, R3, 0x2 ;  /* 0x0000000315147211 */ /* 0x040fe400078c10ff */
[C---:B------:R-:W-:Y:S02]  /*c1650*/  IADD3 R0, R21.reuse, c[0x0][0x198], RZ ;  /* 0x0000660015007a10 */ /* 0x040fe40007ffe0ff */
[----:B------:R-:W-:Y:S02]  /*c1660*/  LEA.HI.X.SX32 R21, R21, R216, 0x2, P6 ;  /* 0x000000d815157211 */ /* 0x000fe400030f16ff */
[----:B------:R-:W-:-:S02]  /*c1670*/  IADD3 R24, R0, c[0x0][0x198], RZ ;  /* 0x0000660000187a10 */ /* 0x000fc40007ffe0ff */
[----:B------:R-:W-:-:S13]  /*c1680*/  ISETP.LT.AND P5, PT, R111, c[0x0][0x17c], !P0 ;  /* 0x00005f006f007a0c */ /* 0x000fda00047a1270 */
[----:B------:R1:W-:Y:S01]  /*c1690*/  @P5 STG.E [R16.64], R189 ;  /* 0x000000bd10005986 */ /* 0x0003e2000c101908 */
[----:B------:R-:W-:Y:S02]  /*c16a0*/  ISETP.LT.AND P4, PT, R110, c[0x0][0x17c], !P0 ;  /* 0x00005f006e007a0c */ /* 0x000fe40004781270 */
[----:B-1----:R-:W-:-:S04]  /*c16b0*/  LEA R16, P6, R0, R3, 0x2 ;  /* 0x0000000300107211 */ /* 0x002fc800078c10ff */
[----:B------:R-:W-:Y:S02]  /*c16c0*/  LEA.HI.X.SX32 R17, R0, R216, 0x2, P6 ;  /* 0x000000d800117211 */ /* 0x000fe400030f16ff */
[----:B------:R-:W-:Y:S02]  /*c16d0*/  IADD3 R0, R24, c[0x0][0x198], RZ ;  /* 0x0000660018007a10 */ /* 0x000fe40007ffe0ff */
[----:B---3--:R-:W-:-:S03]  /*c16e0*/  ISETP.LT.AND P3, PT, R109, c[0x0][0x17c], !P0 ;  /* 0x00005f006d007a0c */ /* 0x008fc60004761270 */
[----:B------:R1:W-:Y:S01]  /*c16f0*/  @P4 STG.E [R20.64], R12 ;  /* 0x0000000c14004986 */ /* 0x0003e2000c101908 */
[----:B------:R-:W-:Y:S02]  /*c1700*/  ISETP.LT.AND P2, PT, R108, c[0x0][0x17c], !P0 ;  /* 0x00005f006c007a0c */ /* 0x000fe40004741270 */
[----:B-1----:R-:W-:-:S07]  /*c1710*/  LEA R20, P6, R24, R3, 0x2 ;  /* 0x0000000318147211 */ /* 0x002fce00078c10ff */
[----:B------:R1:W-:Y:S01]  /*c1720*/  @P3 STG.E [R16.64], R13 ;  /* 0x0000000d10003986 */ /* 0x0003e2000c101908 */
[----:B------:R-:W-:Y:S02]  /*c1730*/  ISETP.LT.AND P1, PT, R41, c[0x0][0x17c], !P0 ;  /* 0x00005f0029007a0c */ /* 0x000fe40004721270 */
[----:B------:R-:W-:Y:S02]  /*c1740*/  LEA.HI.X.SX32 R21, R24, R216, 0x2, P6 ;  /* 0x000000d818157211 */ /* 0x000fe400030f16ff */
[----:B------:R-:W-:Y:S02]  /*c1750*/  LEA R12, P6, R0, R3, 0x2 ;  /* 0x00000003000c7211 */ /* 0x000fe400078c10ff */
[----:B------:R-:W-:Y:S01]  /*c1760*/  ISETP.LT.AND P5, PT, R40, c[0x0][0x17c], !P0 ;  /* 0x00005f0028007a0c */ /* 0x000fe200047a1270 */
[----:B------:R3:W-:Y:S01]  /*c1770*/  @P2 STG.E [R20.64], R8 ;  /* 0x0000000814002986 */ /* 0x0007e2000c101908 */
[----:B-1----:R-:W-:Y:S02]  /*c1780*/  IADD3 R17, R0, c[0x0][0x198], RZ ;  /* 0x0000660000117a10 */ /* 0x002fe40007ffe0ff */
[----:B------:R-:W-:-:S02]  /*c1790*/  ISETP.LT.AND P4, PT, R32, c[0x0][0x17c], !P0 ;  /* 0x00005f0020007a0c */ /* 0x000fc40004781270 */
[----:B------:R-:W2:Y:S01]  /*c17a0*/  LDL.LU R32, [R1+0x26c4] ;  /* 0x0026c40001207983 */ /* 0x000ea20000300800 */
[----:B------:R-:W-:Y:S02]  /*c17b0*/  LEA.HI.X.SX32 R13, R0, R216, 0x2, P6 ;  /* 0x000000d8000d7211 */ /* 0x000fe400030f16ff */
[C---:B------:R-:W-:Y:S01]  /*c17c0*/  LEA R16, P6, R17.reuse, R3, 0x2 ;  /* 0x0000000311107211 */ /* 0x040fe200078c10ff */
[----:B------:R-:W2:Y:S01]  /*c17d0*/  LDL.LU R29, [R1+0x26c8] ;  /* 0x0026c800011d7983 */ /* 0x000ea20000300800 */
[----:B------:R-:W-:-:S03]  /*c17e0*/  IADD3 R0, R17, c[0x0][0x198], RZ ;  /* 0x0000660011007a10 */ /* 0x000fc60007ffe0ff */
[----:B---3--:R-:W3:Y:S01]  /*c17f0*/  LDL.LU R20, [R1+0x26d0] ;  /* 0x0026d00001147983 */ /* 0x008ee20000300800 */
[----:B------:R-:W-:-:S03]  /*c1800*/  LEA.HI.X.SX32 R17, R17, R216, 0x2, P6 ;  /* 0x000000d811117211 */ /* 0x000fc600030f16ff */
[----:B------:R-:W-:Y:S04]  /*c1810*/  @P1 STG.E [R12.64], R9 ;  /* 0x000000090c001986 */ /* 0x000fe8000c101908 */
[----:B------:R1:W-:Y:S01]  /*c1820*/  @P5 STG.E [R16.64], R4 ;  /* 0x0000000410005986 */ /* 0x0003e2000c101908 */
[----:B----4-:R-:W-:-:S03]  /*c1830*/  ISETP.LT.AND P1, PT, R28, c[0x0][0x17c], !P0 ;  /* 0x00005f001c007a0c */ /* 0x010fc60004721270 */
[----:B------:R-:W4:Y:S01]  /*c1840*/  LDL.LU R28, [R1+0x26d4] ;  /* 0x0026d400011c7983 */ /* 0x000f220000300800 */
[----:B------:R-:W-:-:S03]  /*c1850*/  ISETP.LT.AND P5, PT, R25, c[0x0][0x17c], !P0 ;  /* 0x00005f0019007a0c */ /* 0x000fc600047a1270 */
[----:B------:R-:W4:Y:S04]  /*c1860*/  LDL.LU R25, [R1+0x26b4] ;  /* 0x0026b40001197983 */ /* 0x000f280000300800 */
[----:B------:R-:W4:Y:S04]  /*c1870*/  LDL.LU R24, [R1+0x26bc] ;  /* 0x0026bc0001187983 */ /* 0x000f280000300800 */
[----:B------:R-:W4:Y:S04]  /*c1880*/  LDL.LU R21, [R1+0x26c0] ;  /* 0x0026c00001157983 */ /* 0x000f280000300800 */
[----:B-1----:R-:W4:Y:S01]  /*c1890*/  LDL.LU R17, [R1+0x26a4] ;  /* 0x0026a40001117983 */ /* 0x002f220000300800 */
[----:B------:R-:W-:-:S02]  /*c18a0*/  LEA R8, P6, R0, R3, 0x2 ;  /* 0x0000000300087211 */ /* 0x000fc400078c10ff */
[C---:B------:R-:W-:Y:S02]  /*c18b0*/  IADD3 R13, R0.reuse, c[0x0][0x198], RZ ;  /* 0x00006600000d7a10 */ /* 0x040fe40007ffe0ff */
[-C--:B------:R-:W-:Y:S02]  /*c18c0*/  LEA.HI.X.SX32 R9, R0, R216.reuse, 0x2, P6 ;  /* 0x000000d800097211 */ /* 0x080fe400030f16ff */
[----:B------:R-:W-:Y:S02]  /*c18d0*/  ISETP.LT.AND P3, PT, R37, c[0x0][0x17c], !P0 ;  /* 0x00005f0025007a0c */ /* 0x000fe40004761270 */
[C---:B------:R-:W-:Y:S02]  /*c18e0*/  LEA R12, P6, R13.reuse, R3, 0x2 ;  /* 0x000000030d0c7211 */ /* 0x040fe400078c10ff */
[----:B------:R-:W-:Y:S02]  /*c18f0*/  ISETP.LT.AND P2, PT, R36, c[0x0][0x17c], !P0 ;  /* 0x00005f0024007a0c */ /* 0x000fe40004741270 */
[C---:B------:R-:W-:Y:S01]  /*c1900*/  IADD3 R0, R13.reuse, c[0x0][0x198], RZ ;  /* 0x000066000d007a10 */ /* 0x040fe20007ffe0ff */
[----:B------:R1:W-:Y:S01]  /*c1910*/  @P4 STG.E [R8.64], R5 ;  /* 0x0000000508004986 */ /* 0x0003e2000c101908 */
[----:B------:R-:W-:-:S02]  /*c1920*/  LEA.HI.X.SX32 R13, R13, R216, 0x2, P6 ;  /* 0x000000d80d0d7211 */ /* 0x000fc400030f16ff */
[CC--:B------:R-:W-:Y:S02]  /*c1930*/  LEA R4, P6, R0.reuse, R3.reuse, 0x2 ;  /* 0x0000000300047211 */ /* 0x0c0fe400078c10ff */
[C---:B-1----:R-:W-:Y:S02]  /*c1940*/  IADD3 R9, R0.reuse, c[0x0][0x198], RZ ;  /* 0x0000660000097a10 */ /* 0x042fe40007ffe0ff */
[-C--:B------:R-:W-:Y:S02]  /*c1950*/  LEA.HI.X.SX32 R5, R0, R216.reuse, 0x2, P6 ;  /* 0x000000d800057211 */ /* 0x080fe400030f16ff */
[C---:B------:R-:W-:Y:S02]  /*c1960*/  LEA R8, P6, R9.reuse, R3, 0x2 ;  /* 0x0000000309087211 */ /* 0x040fe400078c10ff */
[C---:B------:R-:W-:Y:S01]  /*c1970*/  IADD3 R0, R9.reuse, c[0x0][0x198], RZ ;  /* 0x0000660009007a10 */ /* 0x040fe20007ffe0ff */
[----:B------:R1:W-:Y:S01]  /*c1980*/  @P3 STG.E [R12.64], R202 ;  /* 0x000000ca0c003986 */ /* 0x0003e2000c101908 */
[----:B------:R-:W-:-:S03]  /*c1990*/  LEA.HI.X.SX32 R9, R9, R216, 0x2, P6 ;  /* 0x000000d809097211 */ /* 0x000fc600030f16ff */
[----:B------:R1:W-:Y:S01]  /*c19a0*/  @P2 STG.E [R4.64], R203 ;  /* 0x000000cb04002986 */ /* 0x0003e2000c101908 */
[----:B------:R-:W-:-:S03]  /*c19b0*/  ISETP.LT.AND P4, PT, R33, c[0x0][0x17c], !P0 ;  /* 0x00005f0021007a0c */ /* 0x000fc60004781270 */
[----:B------:R1:W-:Y:S02]  /*c19c0*/  @P1 STG.E [R8.64], R182 ;  /* 0x000000b608001986 */ /* 0x0003e4000c101908 */
[C---:B-1----:R-:W-:Y:S02]  /*c19d0*/  IADD3 R12, R0.reuse, c[0x0][0x198], RZ ;  /* 0x00006600000c7a10 */ /* 0x042fe40007ffe0ff */
[----:B------:R-:W-:-:S04]  /*c19e0*/  LEA R4, P6, R0, R3, 0x2 ;  /* 0x0000000300047211 */ /* 0x000fc800078c10ff */
[-C--:B------:R-:W-:Y:S02]  /*c19f0*/  LEA.HI.X.SX32 R5, R0, R216.reuse, 0x2, P6 ;  /* 0x000000d800057211 */ /* 0x080fe400030f16ff */
[C---:B------:R-:W-:Y:S02]  /*c1a00*/  LEA R8, P6, R12.reuse, R3, 0x2 ;  /* 0x000000030c087211 */ /* 0x040fe400078c10ff */
[C---:B------:R-:W-:Y:S01]  /*c1a10*/  IADD3 R0, R12.reuse, c[0x0][0x198], RZ ;  /* 0x000066000c007a10 */ /* 0x040fe20007ffe0ff */
[----:B------:R1:W-:Y:S01]  /*c1a20*/  @P5 STG.E [R4.64], R183 ;  /* 0x000000b704005986 */ /* 0x0003e2000c101908 */
[----:B------:R-:W-:Y:S02]  /*c1a30*/  LEA.HI.X.SX32 R9, R12, R216, 0x2, P6 ;  /* 0x000000d80c097211 */ /* 0x000fe400030f16ff */
[----:B------:R-:W-:-:S03]  /*c1a40*/  IADD3 R12, R0, c[0x0][0x198], RZ ;  /* 0x00006600000c7a10 */ /* 0x000fc60007ffe0ff */
[----:B------:R1:W-:Y:S02]  /*c1a50*/  @P4 STG.E [R8.64], R42 ;  /* 0x0000002a08004986 */ /* 0x0003e4000c101908 */
[----:B-1----:R-:W-:-:S04]  /*c1a60*/  LEA R4, P6, R0, R3, 0x2 ;  /* 0x0000000300047211 */ /* 0x002fc800078c10ff */
[-C--:B------:R-:W-:Y:S02]  /*c1a70*/  LEA.HI.X.SX32 R5, R0, R216.reuse, 0x2, P6 ;  /* 0x000000d800057211 */ /* 0x080fe400030f16ff */
[C---:B------:R-:W-:Y:S02]  /*c1a80*/  LEA R8, P6, R12.reuse, R3, 0x2 ;  /* 0x000000030c087211 */ /* 0x040fe400078c10ff */
[C---:B------:R-:W-:Y:S02]  /*c1a90*/  IADD3 R0, R12.reuse, c[0x0][0x198], RZ ;  /* 0x000066000c007a10 */ /* 0x040fe40007ffe0ff */
[----:B------:R-:W-:Y:S02]  /*c1aa0*/  LEA.HI.X.SX32 R9, R12, R216, 0x2, P6 ;  /* 0x000000d80c097211 */ /* 0x000fe400030f16ff */
[----:B--2---:R-:W-:Y:S02]  /*c1ab0*/  ISETP.LT.AND P3, PT, R32, c[0x0][0x17c], !P0 ;  /* 0x00005f0020007a0c */ /* 0x004fe40004761270 */
[----:B------:R-:W-:-:S02]  /*c1ac0*/  ISETP.LT.AND P2, PT, R29, c[0x0][0x17c], !P0 ;  /* 0x00005f001d007a0c */ /* 0x000fc40004741270 */
[----:B---3--:R-:W-:Y:S02]  /*c1ad0*/  ISETP.LT.AND P1, PT, R20, c[0x0][0x17c], !P0 ;  /* 0x00005f0014007a0c */ /* 0x008fe40004721270 */
[----:B------:R-:W2:Y:S04]  /*c1ae0*/  LDL.LU R20, [R1+0x26a8] ;  /* 0x0026a80001147983 */ /* 0x000ea80000300800 */
[----:B------:R-:W3:Y:S04]  /*c1af0*/  LDL.LU R16, [R1+0x26ac] ;  /* 0x0026ac0001107983 */ /* 0x000ee80000300800 */
[----:B------:R1:W-:Y:S04]  /*c1b00*/  @P3 STG.E [R4.64], R43 ;  /* 0x0000002b04003986 */ /* 0x0003e8000c101908 */
[----:B------:R-:W3:Y:S01]  /*c1b10*/  LDL.LU R13, [R1+0x2694] ;  /* 0x00269400010d7983 */ /* 0x000ee20000300800 */
[----:B-1----:R-:W-:-:S04]  /*c1b20*/  LEA R4, P6, R0, R3, 0x2 ;  /* 0x0000000300047211 */ /* 0x002fc800078c10ff */
[----:B------:R-:W-:Y:S01]  /*c1b30*/  LEA.HI.X.SX32 R5, R0, R216, 0x2, P6 ;  /* 0x000000d800057211 */ /* 0x000fe200030f16ff */
[----:B------:R1:W-:Y:S04]  /*c1b40*/  @P2 STG.E [R8.64], R38 ;  /* 0x0000002608002986 */ /* 0x0003e8000c101908 */
[----:B------:R1:W-:Y:S01]  /*c1b50*/  @P1 STG.E [R4.64], R39 ;  /* 0x0000002704001986 */ /* 0x0003e2000c101908 */
[----:B----4-:R-:W-:-:S03]  /*c1b60*/  ISETP.LT.AND P3, PT, R24, c[0x0][0x17c], !P0 ;  /* 0x00005f0018007a0c */ /* 0x010fc60004761270 */
[----:B------:R-:W4:Y:S01]  /*c1b70*/  LDL.LU R24, [R1+0x2698] ;  /* 0x0026980001187983 */ /* 0x000f220000300800 */
[----:B------:R-:W-:-:S03]  /*c1b80*/  ISETP.LT.AND P2, PT, R21, c[0x0][0x17c], !P0 ;  /* 0x00005f0015007a0c */ /* 0x000fc60004741270 */
[----:B------:R-:W4:Y:S01]  /*c1b90*/  LDL.LU R21, [R1+0x269c] ;  /* 0x00269c0001157983 */ /* 0x000f220000300800 */
[----:B------:R-:W-:-:S03]  /*c1ba0*/  ISETP.LT.AND P1, PT, R17, c[0x0][0x17c], !P0 ;  /* 0x00005f0011007a0c */ /* 0x000fc60004721270 */
[----:B------:R-:W4:Y:S01]  /*c1bb0*/  LDL.LU R17, [R1+0x2688] ;  /* 0x0026880001117983 */ /* 0x000f220000300800 */
[----:B------:R-:W-:Y:S02]  /*c1bc0*/  ISETP.LT.AND P5, PT, R28, c[0x0][0x17c], !P0 ;  /* 0x00005f001c007a0c */ /* 0x000fe400047a1270 */
[----:B------:R-:W-:Y:S02]  /*c1bd0*/  IADD3 R12, R0, c[0x0][0x198], RZ ;  /* 0x00006600000c7a10 */ /* 0x000fe40007ffe0ff */
        /* <DEDUP_REMOVED lines=23> */
[----:B--2---:R-:W-:-:S03]  /*c1d50*/  ISETP.LT.AND P5, PT, R20, c[0x0][0x17c], !P0 ;  /* 0x00005f0014007a0c */ /* 0x004fc600047a1270 */
[----:B------:R-:W2:Y:S01]  /*c1d60*/  LDL.LU R20, [R1+0x268c] ;  /* 0x00268c0001147983 */ /* 0x000ea20000300800 */
[----:B---3--:R-:W-:-:S03]  /*c1d70*/  ISETP.LT.AND P4, PT, R16, c[0x0][0x17c], !P0 ;  /* 0x00005f0010007a0c */ /* 0x008fc60004781270 */
[----:B------:R-:W3:Y:S01]  /*c1d80*/  LDL.LU R16, [R1+0x2690] ;  /* 0x0026900001107983 */ /* 0x000ee20000300800 */
[----:B------:R-:W-:-:S03]  /*c1d90*/  ISETP.LT.AND P3, PT, R13, c[0x0][0x17c], !P0 ;  /* 0x00005f000d007a0c */ /* 0x000fc60004761270 */
[----:B------:R-:W3:Y:S04]  /*c1da0*/  LDL.LU R13, [R1+0x2678] ;  /* 0x00267800010d7983 */ /* 0x000ee80000300800 */
[----:B------:R1:W-:Y:S01]  /*c1db0*/  @P5 STG.E [R4.64], R35 ;  /* 0x0000002304005986 */ /* 0x0003e2000c101908 */
[----:B----4-:R-:W-:-:S03]  /*c1dc0*/  ISETP.LT.AND P2, PT, R24, c[0x0][0x17c], !P0 ;  /* 0x00005f0018007a0c */ /* 0x010fc60004741270 */
[----:B------:R-:W4:Y:S01]  /*c1dd0*/  LDL.LU R24, [R1+0x2680] ;  /* 0x0026800001187983 */ /* 0x000f220000300800 */
[----:B------:R-:W-:-:S03]  /*c1de0*/  ISETP.LT.AND P1, PT, R21, c[0x0][0x17c], !P0 ;  /* 0x00005f0015007a0c */ /* 0x000fc60004721270 */
[----:B------:R-:W4:Y:S01]  /*c1df0*/  LDL.LU R21, [R1+0x2684] ;  /* 0x0026840001157983 */ /* 0x000f220000300800 */
        /* <DEDUP_REMOVED lines=62> */
[----:B-1----:R-:W-:-:S04]  /*c21e0*/  LEA R8, P6, R12, R3, 0x2 ;  /* 0x000000030c087211 */ /* 0x002fc800078c10ff */
[----:B------:R-:W-:Y:S02]  /*c21f0*/  LEA.HI.X.SX32 R9, R12, R216, 0x2, P6 ;  /* 0x000000d80c097211 */ /* 0x000fe400030f16ff */
[----:B--2---:R-:W-:Y:S02]  /*c2200*/  ISETP.LT.AND P3, PT, R20, c[0x0][0x17c], !P0 ;  /* 0x00005f0014007a0c */ /* 0x004fe40004761270 */
[----:B------:R-:W2:Y:S01]  /*c2210*/  LDL.LU R20, [R1+0x2654] ;  /* 0x0026540001147983 */ /* 0x000ea20000300800 */
[----:B---3--:R-:W-:-:S03]  /*c2220*/  ISETP.LT.AND P2, PT, R16, c[0x0][0x17c], !P0 ;  /* 0x00005f0010007a0c */ /* 0x008fc60004741270 */
[----:B------:R-:W3:Y:S01]  /*c2230*/  LDL.LU R16, [R1+0x2648] ;  /* 0x0026480001107983 */ /* 0x000ee20000300800 */
[----:B------:R-:W-:-:S03]  /*c2240*/  ISETP.LT.AND P1, PT, R13, c[0x0][0x17c], !P0 ;  /* 0x00005f000d007a0c */ /* 0x000fc60004721270 */
[----:B------:R-:W3:Y:S04]  /*c2250*/  LDL.LU R13, [R1+0x2640] ;  /* 0x00264000010d7983 */ /* 0x000ee80000300800 */
[----:B------:R-:W3:Y:S04]  /*c2260*/  LDL.LU R19, [R1+0x2644] ;  /* 0x0026440001137983 */ /* 0x000ee80000300800 */
[----:B------:R-:W-:Y:S04]  /*c2270*/  @P3 STG.E [R4.64], R191 ;  /* 0x000000bf04003986 */ /* 0x000fe8000c101908 */
[----:B------:R-:W3:Y:S04]  /*c2280*/  LDL.LU R18, [R1+0x262c] ;  /* 0x00262c0001127983 */ /* 0x000ee80000300800 */
[----:B------:R1:W-:Y:S01]  /*c2290*/  @P2 STG.E [R8.64], R14 ;  /* 0x0000000e08002986 */ /* 0x0003e2000c101908 */
[----:B----4-:R-:W-:-:S03]  /*c22a0*/  ISETP.LT.AND P3, PT, R17, c[0x0][0x17c], !P0 ;  /* 0x00005f0011007a0c */ /* 0x010fc60004761270 */
[----:B------:R-:W4:Y:S04]  /*c22b0*/  LDL.LU R17, [R1+0x2638] ;  /* 0x0026380001117983 */ /* 0x000f280000300800 */
[----:B-1----:R-:W4:Y:S01]  /*c22c0*/  LDL.LU R14, [R1+0x263c] ;  /* 0x00263c00010e7983 */ /* 0x002f220000300800 */
[----:B------:R-:W-:Y:S02]  /*c22d0*/  IADD3 R0, R12, c[0x0][0x198], RZ ;  /* 0x000066000c007a10 */ /* 0x000fe40007ffe0ff */
[----:B------:R-:W-:Y:S02]  /*c22e0*/  ISETP.LT.AND P5, PT, R24, c[0x0][0x17c], !P0 ;  /* 0x00005f0018007a0c */ /* 0x000fe400047a1270 */
[C---:B------:R-:W-:Y:S02]  /*c22f0*/  LEA R4, P6, R0.reuse, R3, 0x2 ;  /* 0x0000000300047211 */ /* 0x040fe400078c10ff */
[----:B------:R-:W-:-:S02]  /*c2300*/  IADD3 R12, R0, c[0x0][0x198], RZ ;  /* 0x00006600000c7a10 */ /* 0x000fc40007ffe0ff */
[-C--:B------:R-:W-:Y:S02]  /*c2310*/  LEA.HI.X.SX32 R5, R0, R216.reuse, 0x2, P6 ;  /* 0x000000d800057211 */ /* 0x080fe400030f16ff */
[C---:B------:R-:W-:Y:S02]  /*c2320*/  LEA R8, P6, R12.reuse, R3, 0x2 ;  /* 0x000000030c087211 */ /* 0x040fe400078c10ff */
[----:B------:R-:W-:Y:S02]  /*c2330*/  ISETP.LT.AND P4, PT, R21, c[0x0][0x17c], !P0 ;  /* 0x00005f0015007a0c */ /* 0x000fe40004781270 */
        /* <DEDUP_REMOVED lines=16> */
[C---:B------:R-:W-:Y:S02]  /*c2440*/  LEA.HI.X.SX32 R9, R10.reuse, R216, 0x2, P6 ;  /* 0x000000d80a097211 */ /* 0x040fe400030f16ff */
[----:B------:R-:W-:Y:S02]  /*c2450*/  IADD3 R0, R10, c[0x0][0x198], RZ ;  /* 0x000066000a007a10 */ /* 0x000fe40007ffe0ff */
[----:B--2---:R-:W-:Y:S02]  /*c2460*/  ISETP.LT.AND P2, PT, R20, c[0x0][0x17c], !P0 ;  /* 0x00005f0014007a0c */ /* 0x004fe40004741270 */
[----:B---3--:R-:W-:Y:S02]  /*c2470*/  ISETP.LT.AND P1, PT, R16, c[0x0][0x17c], !P0 ;  /* 0x00005f0010007a0c */ /* 0x008fe40004721270 */
[----:B------:R-:W2:Y:S01]  /*c2480*/  LDL.LU R16, [R1+0x2614] ;  /* 0x0026140001107983 */ /* 0x000ea20000300800 */
[----:B------:R-:W-:-:S03]  /*c2490*/  ISETP.LT.AND P5, PT, R13, c[0x0][0x17c], !P0 ;  /* 0x00005f000d007a0c */ /* 0x000fc600047a1270 */
[----:B------:R-:W3:Y:S04]  /*c24a0*/  LDL.LU R13, [R1+0x2620] ;  /* 0x00262000010d7983 */ /* 0x000ee80000300800 */
[----:B------:R-:W3:Y:S04]  /*c24b0*/  LDL.LU R11, [R1+0x2628] ;  /* 0x00262800010b7983 */ /* 0x000ee80000300800 */
[----:B------:R1:W-:Y:S04]  /*c24c0*/  @P2 STG.E [R4.64], R7 ;  /* 0x0000000704002986 */ /* 0x0003e8000c101908 */
[----:B------:R-:W3:Y:S04]  /*c24d0*/  LDL.LU R15, [R1+0x2630] ;  /* 0x00263000010f7983 */ /* 0x000ee80000300800 */
[----:B------:R1:W-:Y:S04]  /*c24e0*/  @P1 STG.E [R8.64], R104 ;  /* 0x0000006808001986 */ /* 0x0003e8000c101908 */
[----:B------:R-:W3:Y:S01]  /*c24f0*/  LDL.LU R10, [R1+0x2604] ;  /* 0x00260400010a7983 */ /* 0x000ee20000300800 */
[----:B----4-:R-:W-:-:S03]  /*c2500*/  ISETP.LT.AND P1, PT, R14, c[0x0][0x17c], !P0 ;  /* 0x00005f000e007a0c */ /* 0x010fc60004721270 */
[----:B------:R-:W4:Y:S04]  /*c2510*/  LDL.LU R14, [R1+0x2608] ;  /* 0x00260800010e7983 */ /* 0x000f280000300800 */
[----:B------:R-:W4:Y:S01]  /*c2520*/  LDL.LU R12, [R1+0x260c] ;  /* 0x00260c00010c7983 */ /* 0x000f220000300800 */
[C---:B-1----:R-:W-:Y:S02]  /*c2530*/  LEA R4, P6, R0.reuse, R3, 0x2 ;  /* 0x0000000300047211 */ /* 0x042fe400078c10ff */
[----:B------:R-:W-:Y:S02]  /*c2540*/  ISETP.LT.AND P4, PT, R19, c[0x0][0x17c], !P0 ;  /* 0x00005f0013007a0c */ /* 0x000fe40004781270 */
[C---:B------:R-:W-:Y:S02]  /*c2550*/  IADD3 R7, R0.reuse, c[0x0][0x198], RZ ;  /* 0x0000660000077a10 */ /* 0x040fe40007ffe0ff */
[----:B------:R-:W-:-:S02]  /*c2560*/  LEA.HI.X.SX32 R5, R0, R216, 0x2, P6 ;  /* 0x000000d800057211 */ /* 0x000fc400030f16ff */
[CC--:B------:R-:W-:Y:S02]  /*c2570*/  LEA R6, P6, R7.reuse, R3.reuse, 0x2 ;  /* 0x0000000307067211 */ /* 0x0c0fe400078c10ff */
[----:B------:R-:W-:Y:S02]  /*c2580*/  ISETP.LT.AND P3, PT, R18, c[0x0][0x17c], !P0 ;  /* 0x00005f0012007a0c */ /* 0x000fe40004761270 */
[C---:B------:R-:W-:Y:S01]  /*c2590*/  IADD3 R0, R7.reuse, c[0x0][0x198], RZ ;  /* 0x0000660007007a10 */ /* 0x040fe20007ffe0ff */
[----:B------:R1:W-:Y:S01]  /*c25a0*/  @P5 STG.E [R4.64], R105 ;  /* 0x0000006904005986 */ /* 0x0003e2000c101908 */
[----:B------:R-:W-:Y:S02]  /*c25b0*/  LEA.HI.X.SX32 R7, R7, R216, 0x2, P6 ;  /* 0x000000d807077211 */ /* 0x000fe400030f16ff */
[----:B------:R-:W-:Y:S02]  /*c25c0*/  ISETP.LT.AND P2, PT, R17, c[0x0][0x17c], !P0 ;  /* 0x00005f0011007a0c */ /* 0x000fe40004741270 */
[C---:B------:R-:W-:Y:S01]  /*c25d0*/  IADD3 R8, R0.reuse, c[0x0][0x198], RZ ;  /* 0x0000660000087a10 */ /* 0x040fe20007ffe0ff */
        /* <DEDUP_REMOVED lines=12> */
[C---:B------:R-:W-:Y:S02]  /*c26a0*/  IADD3 R0, R8.reuse, c[0x0][0x198], RZ ;  /* 0x0000660008007a10 */ /* 0x040fe40007ffe0ff */
[----:B------:R-:W-:Y:S01]  /*c26b0*/  LEA.HI.X.SX32 R7, R8, R216, 0x2, P6 ;  /* 0x000000d808077211 */ /* 0x000fe200030f16ff */
[----:B------:R1:W-:Y:S02]  /*c26c0*/  @P1 STG.E [R4.64], R97 ;  /* 0x0000006104001986 */ /* 0x0003e4000c101908 */
[----:B-1----:R-:W-:-:S04]  /*c26d0*/  LEA R4, P6, R0, R3, 0x2 ;  /* 0x0000000300047211 */ /* 0x002fc800078c10ff */
[----:B------:R-:W-:Y:S02]  /*c26e0*/  LEA.HI.X.SX32 R5, R0, R216, 0x2, P6 ;  /* 0x000000d800057211 */ /* 0x000fe400030f16ff */
[----:B--2---:R-:W-:Y:S02]  /*c26f0*/  ISETP.LT.AND P5, PT, R16, c[0x0][0x17c], !P0 ;  /* 0x00005f0010007a0c */ /* 0x004fe400047a1270 */
[----:B---3--:R-:W-:Y:S02]  /*c2700*/  ISETP.LT.AND P4, PT, R13, c[0x0][0x17c], !P0 ;  /* 0x00005f000d007a0c */ /* 0x008fe40004781270 */
[----:B------:R-:W2:Y:S01]  /*c2710*/  LDL.LU R13, [R1+0x2618] ;  /* 0x00261800010d7983 */ /* 0x000ea20000300800 */
[----:B------:R-:W-:-:S03]  /*c2720*/  ISETP.LT.AND P3, PT, R11, c[0x0][0x17c], !P0 ;  /* 0x00005f000b007a0c */ /* 0x000fc60004761270 */
[----:B------:R-:W3:Y:S04]  /*c2730*/  LDL.LU R11, [R1+0x261c] ;  /* 0x00261c00010b7983 */ /* 0x000ee80000300800 */
[----:B------:R-:W3:Y:S04]  /*c2740*/  LDL.LU R9, [R1+0x25f4] ;  /* 0x0025f40001097983 */ /* 0x000ee80000300800 */
[----:B------:R1:W-:Y:S01]  /*c2750*/  @P5 STG.E [R6.64], R92 ;  /* 0x0000005c06005986 */ /* 0x0003e2000c101908 */
[----:B------:R-:W-:-:S03]  /*c2760*/  ISETP.LT.AND P1, PT, R10, c[0x0][0x17c], !P0 ;  /* 0x00005f000a007a0c */ /* 0x000fc60004721270 */
[----:B------:R-:W3:Y:S04]  /*c2770*/  LDL.LU R10, [R1+0x25fc] ;  /* 0x0025fc00010a7983 */ /* 0x000ee80000300800 */
[----:B------:R1:W-:Y:S01]  /*c2780*/  @P4 STG.E [R4.64], R93 ;  /* 0x0000005d04004986 */ /* 0x0003e2000c101908 */
[----:B----4-:R-:W-:-:S03]  /*c2790*/  ISETP.LT.AND P5, PT, R14, c[0x0][0x17c], !P0 ;  /* 0x00005f000e007a0c */ /* 0x010fc600047a1270 */
[----:B------:R-:W4:Y:S01]  /*c27a0*/  LDL.LU R14, [R1+0x2600] ;  /* 0x00260000010e7983 */ /* 0x000f220000300800 */
[----:B------:R-:W-:-:S03]  /*c27b0*/  ISETP.LT.AND P4, PT, R12, c[0x0][0x17c], !P0 ;  /* 0x00005f000c007a0c */ /* 0x000fc60004781270 */
[----:B------:R-:W4:Y:S01]  /*c27c0*/  LDL.LU R12, [R1+0x25e4] ;  /* 0x0025e400010c7983 */ /* 0x000f220000300800 */
[----:B------:R-:W-:Y:S02]  /*c27d0*/  IADD3 R8, R0, c[0x0][0x198], RZ ;  /* 0x0000660000087a10 */ /* 0x000fe40007ffe0ff */
[----:B------:R-:W-:Y:S02]  /*c27e0*/  ISETP.LT.AND P2, PT, R15, c[0x0][0x17c], !P0 ;  /* 0x00005f000f007a0c */ /* 0x000fe40004741270 */
[CC--:B-1----:R-:W-:Y:S02]  /*c27f0*/  LEA R6, P6, R8.reuse, R3.reuse, 0x2 ;  /* 0x0000000308067211 */ /* 0x0c2fe400078c10ff */
[C---:B------:R-:W-:Y:S02]  /*c2800*/  IADD3 R0, R8.reuse, c[0x0][0x198], RZ ;  /* 0x0000660008007a10 */ /* 0x040fe40007ffe0ff */
[----:B------:R-:W-:Y:S02]  /*c2810*/  LEA.HI.X.SX32 R7, R8, R216, 0x2, P6 ;  /* 0x000000d808077211 */ /* 0x000fe400030f16ff */
[----:B------:R-:W-:-:S02]  /*c2820*/  LEA R4, P6, R0, R3, 0x2 ;  /* 0x0000000300047211 */ /* 0x000fc400078c10ff */
        /* <DEDUP_REMOVED lines=11> */
[C---:B------:R-:W-:Y:S02]  /*c28e0*/  IADD3 R0, R8.reuse, c[0x0][0x198], RZ ;  /* 0x0000660008007a10 */ /* 0x040fe40007ffe0ff */
[----:B-1----:R-:W-:-:S04]  /*c28f0*/  LEA R6, P6, R8, R3, 0x2 ;  /* 0x0000000308067211 */ /* 0x002fc800078c10ff */
[----:B------:R-:W-:Y:S01]  /*c2900*/  LEA.HI.X.SX32 R7, R8, R216, 0x2, P6 ;  /* 0x000000d808077211 */ /* 0x000fe200030f16ff */
[----:B------:R1:W-:Y:S04]  /*c2910*/  @P5 STG.E [R4.64], R85 ;  /* 0x0000005504005986 */ /* 0x0003e8000c101908 */
[----:B------:R2:W-:Y:S01]  /*c2920*/  @P4 STG.E [R6.64], R80 ;  /* 0x0000005006004986 */ /* 0x0005e2000c101908 */
[----:B-1----:R-:W-:-:S04]  /*c2930*/  LEA R4, P6, R0, R3, 0x2 ;  /* 0x0000000300047211 */ /* 0x002fc800078c10ff */
[----:B------:R-:W-:Y:S02]  /*c2940*/  LEA.HI.X.SX32 R5, R0, R216, 0x2, P6 ;  /* 0x000000d800057211 */ /* 0x000fe400030f16ff */
[----:B--2---:R-:W-:Y:S02]  /*c2950*/  ISETP.LT.AND P3, PT, R13, c[0x0][0x17c], !P0 ;  /* 0x00005f000d007a0c */ /* 0x004fe40004761270 */
[----:B------:R-:W2:Y:S01]  /*c2960*/  LDL.LU R13, [R1+0x25ec] ;  /* 0x0025ec00010d7983 */ /* 0x000ea20000300800 */
[----:B---3--:R-:W-:-:S03]  /*c2970*/  ISETP.LT.AND P2, PT, R11, c[0x0][0x17c], !P0 ;  /* 0x00005f000b007a0c */ /* 0x008fc60004741270 */
[----:B------:R-:W3:Y:S01]  /*c2980*/  LDL.LU R11, [R1+0x25f0] ;  /* 0x0025f000010b7983 */ /* 0x000ee20000300800 */
[----:B------:R-:W-:-:S03]  /*c2990*/  ISETP.LT.AND P1, PT, R9, c[0x0][0x17c], !P0 ;  /* 0x00005f0009007a0c */ /* 0x000fc60004721270 */
        /* <DEDUP_REMOVED lines=8> */
[----:B------:R-:W-:-:S04]  /*c2a20*/  IADD3 R8, R0, c[0x0][0x198], RZ ;  /* 0x0000660000087a10 */ /* 0x000fc80007ffe0ff */
[CC--:B------:R-:W-:Y:S02]  /*c2a30*/  LEA R6, P6, R8.reuse, R3.reuse, 0x2 ;  /* 0x0000000308067211 */ /* 0x0c0fe400078c10ff */
[C---:B------:R-:W-:Y:S02]  /*c2a40*/  IADD3 R0, R8.reuse, c[0x0][0x198], RZ ;  /* 0x0000660008007a10 */ /* 0x040fe40007ffe0ff */
[-C--:B------:R-:W-:Y:S02]  /*c2a50*/  LEA.HI.X.SX32 R7, R8, R216.reuse, 0x2, P6 ;  /* 0x000000d808077211 */ /* 0x080fe400030f16ff */
[C---:B-1----:R-:W-:Y:S02]  /*c2a60*/  LEA R4, P6, R0.reuse, R3, 0x2 ;  /* 0x0000000300047211 */ /* 0x042fe400078c10ff */
        /* <DEDUP_REMOVED lines=232> */
[----:B--2---:R-:W-:-:S03]  /*c38f0*/  ISETP.LT.AND P1, PT, R13, c[0x0][0x17c], !P0 ;  /* 0x00005f000d007a0c */ /* 0x004fc60004721270 */
[----:B------:R-:W-:Y:S01]  /*c3900*/  LDS.128 R64, [R252+0x1800] ;  /* 0x00180000fc407984 */ /* 0x000fe20000000c00 */
[----:B---3--:R-:W-:-:S03]  /*c3910*/  ISETP.LT.AND P5, PT, R11, c[0x0][0x17c], !P0 ;  /* 0x00005f000b007a0c */ /* 0x008fc600047a1270 */
[----:B------:R-:W2:Y:S01]  /*c3920*/  LDL.LU R13, [R1+0x2508] ;  /* 0x00250800010d7983 */ /* 0x000ea20000300800 */
[C---:B-1----:R-:W-:Y:S02]  /*c3930*/  LEA R4, P6, R0.reuse, R3, 0x2 ;  /* 0x0000000300047211 */ /* 0x042fe400078c10ff */
[----:B------:R-:W-:Y:S01]  /*c3940*/  ISETP.LT.AND P4, PT, R9, c[0x0][0x17c], !P0 ;  /* 0x00005f0009007a0c */ /* 0x000fe20004781270 */
[----:B------:R-:W3:Y:S04]  /*c3950*/  LDL.LU R11, [R1+0x24f8] ;  /* 0x0024f800010b7983 */ /* 0x000ee80000300800 */
[----:B------:R-:W3:Y:S01]  /*c3960*/  LDL.LU R9, [R1+0x24fc] ;  /* 0x0024fc0001097983 */ /* 0x000ee20000300800 */
[----:B------:R-:W-:Y:S02]  /*c3970*/  LEA.HI.X.SX32 R5, R0, R216, 0x2, P6 ;  /* 0x000000d800057211 */ /* 0x000fe400030f16ff */
[----:B------:R-:W-:-:S02]  /*c3980*/  ISETP.LT.AND P3, PT, R10, c[0x0][0x17c], !P0 ;  /* 0x00005f000a007a0c */ /* 0x000fc40004761270 */
[----:B------:R-:W3:Y:S04]  /*c3990*/  LDL.LU R10, [R1+0x24e4] ;  /* 0x0024e400010a7983 */ /* 0x000ee80000300800 */
[----:B------:R1:W-:Y:S01]  /*c39a0*/  @P1 STG.E [R4.64], R63 ;  /* 0x0000003f04001986 */ /* 0x0003e2000c101908 */
[----:B------:R-:W-:-:S03]  /*c39b0*/  IADD3 R8, R0, c[0x0][0x198], RZ ;  /* 0x0000660000087a10 */ /* 0x000fc60007ffe0ff */
[----:B------:R-:W-:Y:S01]  /*c39c0*/  LDS.128 R60, [R231+0x1800] ;  /* 0x00180000e73c7984 */ /* 0x000fe20000000c00 */
[----:B----4-:R-:W-:-:S03]  /*c39d0*/  ISETP.LT.AND P2, PT, R14, c[0x0][0x17c], !P0 ;  /* 0x00005f000e007a0c */ /* 0x010fc60004741270 */
[----:B------:R-:W4:Y:S01]  /*c39e0*/  LDL.LU R14, [R1+0x24e8] ;  /* 0x0024e800010e7983 */ /* 0x000f220000300800 */
[----:B------:R-:W-:-:S03]  /*c39f0*/  ISETP.LT.AND P1, PT, R12, c[0x0][0x17c], !P0 ;  /* 0x00005f000c007a0c */ /* 0x000fc60004721270 */
[----:B------:R-:W4:Y:S01]  /*c3a00*/  LDL.LU R12, [R1+0x24f0] ;  /* 0x0024f000010c7983 */ /* 0x000f220000300800 */
        /* <DEDUP_REMOVED lines=8> */
[----:B------:R1:W-:Y:S04]  /*c3a90*/  @P4 STG.E [R4.64], R59 ;  /* 0x0000003b04004986 */ /* 0x0003e8000c101908 */
[----:B------:R-:W-:Y:S01]  /*c3aa0*/  LDS.128 R56, [R230+0x1800] ;  /* 0x00180000e6387984 */ /* 0x000fe20000000c00 */
        /* <DEDUP_REMOVED lines=15> */
[----:B-1----:R-:W-:Y:S02]  /*c3ba0*/  LEA R4, P6, R0, R3, 0x2 ;  /* 0x0000000300047211 */ /* 0x002fe400078c10ff */
[----:B------:R-:W-:Y:S01]  /*c3bb0*/  ISETP.LT.AND P3, PT, R9, c[0x0][0x17c], !P0 ;  /* 0x00005f0009007a0c */ /* 0x000fe20004761270 */
[----:B------:R-:W3:Y:S04]  /*c3bc0*/  LDL.LU R11, [R1+0x24d4] ;  /* 0x0024d400010b7983 */ /* 0x000ee80000300800 */
[----:B------:R-:W3:Y:S01]  /*c3bd0*/  LDL.LU R9, [R1+0x24dc] ;  /* 0x0024dc0001097983 */ /* 0x000ee20000300800 */
[----:B------:R-:W-:-:S03]  /*c3be0*/  ISETP.LT.AND P2, PT, R10, c[0x0][0x17c], !P0 ;  /* 0x00005f000a007a0c */ /* 0x000fc60004741270 */
[----:B------:R-:W3:Y:S01]  /*c3bf0*/  LDL.LU R10, [R1+0x24e0] ;  /* 0x0024e000010a7983 */ /* 0x000ee20000300800 */
[----:B------:R-:W-:-:S05]  /*c3c00*/  LEA.HI.X.SX32 R5, R0, R216, 0x2, P6 ;  /* 0x000000d800057211 */ /* 0x000fca00030f16ff */
        /* <DEDUP_REMOVED lines=148> */
[----:B------:R-:W4:Y:S04]  /*c4550*/  LDL.LU R12, [R1+0x2424] ;  /* 0x00242400010c7983 */ /* 0x000f280000300800 */
[----:B------:R-:W4:Y:S01]  /*c4560*/  LDL.LU R18, [R1+0x2420] ;  /* 0x0024200001127983 */ /* 0x000f220000300800 */
[----:B------:R-:W-:-:S03]  /*c4570*/  IADD3 R8, R0, c[0x0][0x198], RZ ;  /* 0x0000660000087a10 */ /* 0x000fc60007ffe0ff */
        /* <DEDUP_REMOVED lines=18> */
[----:B------:R-:W-:Y:S02]  /*c46a0*/  LEA.HI.X.SX32 R7, R8, R216, 0x2, P6 ;  /* 0x000000d808077211 */ /* 0x000fe400030f16ff */
[----:B------:R-:W-:Y:S01]  /*c46b0*/  LEA R8, P6, R0, R3, 0x2 ;  /* 0x0000000300087211 */ /* 0x000fe200078c10ff */
[----:B------:R1:W-:Y:S04]  /*c46c0*/  @P2 STG.E [R4.64], R125 ;  /* 0x0000007d04002986 */ /* 0x0003e8000c101908 */
[----:B------:R1:W-:Y:S01]  /*c46d0*/  @P1 STG.E [R6.64], R140 ;  /* 0x0000008c06001986 */ /* 0x0003e2000c101908 */
[----:B--2---:R-:W-:-:S03]  /*c46e0*/  ISETP.LT.AND P5, PT, R13, c[0x0][0x17c], !P0 ;  /* 0x00005f000d007a0c */ /* 0x004fc600047a1270 */
[----:B------:R-:W2:Y:S01]  /*c46f0*/  LDL.LU R13, [R1+0x240c] ;  /* 0x00240c00010d7983 */ /* 0x000ea20000300800 */
[----:B---3--:R-:W-:Y:S02]  /*c4700*/  ISETP.LT.AND P4, PT, R11, c[0x0][0x17c], !P0 ;  /* 0x00005f000b007a0c */ /* 0x008fe40004781270 */
[C---:B------:R-:W-:Y:S01]  /*c4710*/  IADD3 R11, R0.reuse, c[0x0][0x198], RZ ;  /* 0x00006600000b7a10 */ /* 0x040fe20007ffe0ff */
[----:B------:R-:W3:Y:S01]  /*c4720*/  LDL.LU R15, [R1+0x2404] ;  /* 0x00240400010f7983 */ /* 0x000ee20000300800 */
[----:B------:R-:W-:Y:S02]  /*c4730*/  ISETP.LT.AND P3, PT, R9, c[0x0][0x17c], !P0 ;  /* 0x00005f0009007a0c */ /* 0x000fe40004761270 */
[----:B------:R-:W-:Y:S02]  /*c4740*/  LEA.HI.X.SX32 R9, R0, R216, 0x2, P6 ;  /* 0x000000d800097211 */ /* 0x000fe400030f16ff */
[----:B------:R-:W-:Y:S02]  /*c4750*/  ISETP.LT.AND P2, PT, R10, c[0x0][0x17c], !P0 ;  /* 0x00005f000a007a0c */ /* 0x000fe40004741270 */
[----:B------:R-:W-:-:S02]  /*c4760*/  LEA R10, P6, R11, R3, 0x2 ;  /* 0x000000030b0a7211 */ /* 0x000fc400078c10ff */
[C---:B------:R-:W-:Y:S02]  /*c4770*/  IADD3 R0, R11.reuse, c[0x0][0x198], RZ ;  /* 0x000066000b007a10 */ /* 0x040fe40007ffe0ff */
[----:B------:R-:W-:Y:S01]  /*c4780*/  LEA.HI.X.SX32 R11, R11, R216, 0x2, P6 ;  /* 0x000000d80b0b7211 */ /* 0x000fe200030f16ff */
[----:B------:R1:W-:Y:S04]  /*c4790*/  @P5 STG.E [R8.64], R141 ;  /* 0x0000008d08005986 */ /* 0x0003e8000c101908 */
[----:B------:R1:W-:Y:S01]  /*c47a0*/  @P4 STG.E [R10.64], R156 ;  /* 0x0000009c0a004986 */ /* 0x0003e2000c101908 */
[----:B----4-:R-:W-:-:S03]  /*c47b0*/  ISETP.LT.AND P1, PT, R14, c[0x0][0x17c], !P0 ;  /* 0x00005f000e007a0c */ /* 0x010fc60004721270 */
[----:B------:R-:W4:Y:S04]  /*c47c0*/  LDL.LU R14, [R1+0x23fc] ;  /* 0x0023fc00010e7983 */ /* 0x000f280000300800 */
[----:B------:R-:W4:Y:S01]  /*c47d0*/  LDL.LU R16, [R1+0x23f0] ;  /* 0x0023f00001107983 */ /* 0x000f220000300800 */
[----:B------:R-:W-:-:S03]  /*c47e0*/  ISETP.LT.AND P4, PT, R18, c[0x0][0x17c], !P0 ;  /* 0x00005f0012007a0c */ /* 0x000fc60004781270 */
[----:B------:R-:W4:Y:S01]  /*c47f0*/  LDL.LU R18, [R1+0x23e4] ;  /* 0x0023e40001127983 */ /* 0x000f220000300800 */
[-C--:B-1----:R-:W-:Y:S02]  /*c4800*/  LEA R4, P6, R0, R3.reuse, 0x2 ;  /* 0x0000000300047211 */ /* 0x082fe400078c10ff */
[----:B------:R-:W-:Y:S02]  /*c4810*/  ISETP.LT.AND P5, PT, R12, c[0x0][0x17c], !P0 ;  /* 0x00005f000c007a0c */ /* 0x000fe400047a1270 */
[C---:B------:R-:W-:Y:S02]  /*c4820*/  IADD3 R12, R0.reuse, c[0x0][0x198], RZ ;  /* 0x00006600000c7a10 */ /* 0x040fe40007ffe0ff */
[----:B------:R-:W-:Y:S02]  /*c4830*/  LEA.HI.X.SX32 R5, R0, R216, 0x2, P6 ;  /* 0x000000d800057211 */ /* 0x000fe400030f16ff */
[C---:B------:R-:W-:Y:S02]  /*c4840*/  LEA R6, P6, R12.reuse, R3, 0x2 ;  /* 0x000000030c067211 */ /* 0x040fe400078c10ff */
[----:B------:R-:W-:-:S02]  /*c4850*/  IADD3 R0, R12, c[0x0][0x198], RZ ;  /* 0x000066000c007a10 */ /* 0x000fc40007ffe0ff */
[-C--:B------:R-:W-:Y:S02]  /*c4860*/  LEA.HI.X.SX32 R7, R12, R216.reuse, 0x2, P6 ;  /* 0x000000d80c077211 */ /* 0x080fe400030f16ff */
[CC--:B------:R-:W-:Y:S02]  /*c4870*/  LEA R8, P6, R0.reuse, R3.reuse, 0x2 ;  /* 0x0000000300087211 */ /* 0x0c0fe400078c10ff */
[C---:B------:R-:W-:Y:S02]  /*c4880*/  IADD3 R12, R0.reuse, c[0x0][0x198], RZ ;  /* 0x00006600000c7a10 */ /* 0x040fe40007ffe0ff */
[-C--:B------:R-:W-:Y:S02]  /*c4890*/  LEA.HI.X.SX32 R9, R0, R216.reuse, 0x2, P6 ;  /* 0x000000d800097211 */ /* 0x080fe400030f16ff */
[C---:B------:R-:W-:Y:S02]  /*c48a0*/  LEA R10, P6, R12.reuse, R3, 0x2 ;  /* 0x000000030c0a7211 */ /* 0x040fe400078c10ff */
[C---:B------:R-:W-:Y:S01]  /*c48b0*/  IADD3 R0, R12.reuse, c[0x0][0x198], RZ ;  /* 0x000066000c007a10 */ /* 0x040fe20007ffe0ff */
[----:B------:R1:W-:Y:S01]  /*c48c0*/  @P3 STG.E [R4.64], R157 ;  /* 0x0000009d04003986 */ /* 0x0003e2000c101908 */
[----:B------:R-:W-:-:S02]  /*c48d0*/  LEA.HI.X.SX32 R11, R12, R216, 0x2, P6 ;  /* 0x000000d80c0b7211 */ /* 0x000fc400030f16ff */
[----:B------:R-:W-:Y:S01]  /*c48e0*/  ISETP.LT.AND P3, PT, R17, c[0x0][0x17c], !P0 ;  /* 0x00005f0011007a0c */ /* 0x000fe20004761270 */
[----:B------:R1:W-:Y:S01]  /*c48f0*/  @P2 STG.E [R6.64], R172 ;  /* 0x000000ac06002986 */ /* 0x0003e2000c101908 */
[----:B------:R-:W-:-:S03]  /*c4900*/  IADD3 R12, R0, c[0x0][0x198], RZ ;  /* 0x00006600000c7a10 */ /* 0x000fc60007ffe0ff */
[----:B------:R-:W4:Y:S01]  /*c4910*/  LDL.LU R17, [R1+0x23dc] ;  /* 0x0023dc0001117983 */ /* 0x000f220000300800 */
[----:B-1----:R-:W-:-:S03]  /*c4920*/  LEA R4, P6, R0, R3, 0x2 ;  /* 0x0000000300047211 */ /* 0x002fc600078c10ff */
[----:B------:R1:W-:Y:S01]  /*c4930*/  @P1 STG.E [R8.64], R173 ;  /* 0x000000ad08001986 */ /* 0x0003e2000c101908 */
[----:B------:R-:W-:-:S03]  /*c4940*/  LEA.HI.X.SX32 R5, R0, R216, 0x2, P6 ;  /* 0x000000d800057211 */ /* 0x000fc600030f16ff */
[----:B------:R1:W-:Y:S01]  /*c4950*/  @P5 STG.E [R10.64], R114 ;  /* 0x000000720a005986 */ /* 0x0003e2000c101908 */
[----:B------:R-:W-:-:S03]  /*c4960*/  LEA R6, P6, R12, R3, 0x2 ;  /* 0x000000030c067211 */ /* 0x000fc600078c10ff */
[----:B------:R1:W-:Y:S01]  /*c4970*/  @P4 STG.E [R4.64], R115 ;  /* 0x0000007304004986 */ /* 0x0003e2000c101908 */
[----:B------:R-:W-:-:S05]  /*c4980*/  LEA.HI.X.SX32 R7, R12, R216, 0x2, P6 ;  /* 0x000000d80c077211 */ /* 0x000fca00030f16ff */
[----:B------:R1:W-:Y:S01]  /*c4990*/  @P3 STG.E [R6.64], R130 ;  /* 0x0000008206003986 */ /* 0x0003e2000c101908 */
[----:B--2---:R-:W-:-:S03]  /*c49a0*/  ISETP.LT.AND P2, PT, R13, c[0x0][0x17c], !P0 ;  /* 0x00005f000d007a0c */ /* 0x004fc60004741270 */
[----:B------:R-:W2:Y:S01]  /*c49b0*/  LDL.LU R13, [R1+0x23d4] ;  /* 0x0023d400010d7983 */ /* 0x000ea20000300800 */
[----:B---3--:R-:W-:-:S03]  /*c49c0*/  ISETP.LT.AND P1, PT, R15, c[0x0][0x17c], !P0 ;  /* 0x00005f000f007a0c */ /* 0x008fc60004721270 */
[----:B------:R-:W3:Y:S01]  /*c49d0*/  LDL.LU R15, [R1+0x23cc] ;  /* 0x0023cc00010f7983 */ /* 0x000ee20000300800 */
        /* <DEDUP_REMOVED lines=11> */
[C---:B------:R-:W-:Y:S02]  /*c4a90*/  IADD3 R0, R12.reuse, c[0x0][0x198], RZ ;  /* 0x000066000c007a10 */ /* 0x040fe40007ffe0ff */
[----:B------:R-:W-:-:S02]  /*c4aa0*/  LEA.HI.X.SX32 R11, R12, R216, 0x2, P6 ;  /* 0x000000d80c0b7211 */ /* 0x000fc400030f16ff */
[CC--:B------:R-:W-:Y:S02]  /*c4ab0*/  LEA R4, P6, R0.reuse, R3.reuse, 0x2 ;  /* 0x0000000300047211 */ /* 0x0c0fe400078c10ff */
[C---:B------:R-:W-:Y:S02]  /*c4ac0*/  IADD3 R12, R0.reuse, c[0x0][0x198], RZ ;  /* 0x00006600000c7a10 */ /* 0x040fe40007ffe0ff */
[-C--:B------:R-:W-:Y:S02]  /*c4ad0*/  LEA.HI.X.SX32 R5, R0, R216.reuse, 0x2, P6 ;  /* 0x000000d800057211 */ /* 0x080fe400030f16ff */
[C---:B------:R-:W-:Y:S02]  /*c4ae0*/  LEA R6, P6, R12.reuse, R3, 0x2 ;  /* 0x000000030c067211 */ /* 0x040fe400078c10ff */
[C---:B------:R-:W-:Y:S01]  /*c4af0*/  IADD3 R0, R12.reuse, c[0x0][0x198], RZ ;  /* 0x000066000c007a10 */ /* 0x040fe20007ffe0ff */
[----:B------:R1:W-:Y:S01]  /*c4b00*/  @P2 STG.E [R8.64], R131 ;  /* 0x0000008308002986 */ /* 0x0003e2000c101908 */
[----:B------:R-:W-:-:S02]  /*c4b10*/  LEA.HI.X.SX32 R7, R12, R216, 0x2, P6 ;  /* 0x000000d80c077211 */ /* 0x000fc400030f16ff */
[----:B------:R-:W-:Y:S01]  /*c4b20*/  IADD3 R12, R0, c[0x0][0x198], RZ ;  /* 0x00006600000c7a10 */ /* 0x000fe20007ffe0ff */
[----:B------:R1:W-:Y:S01]  /*c4b30*/  @P1 STG.E [R10.64], R146 ;  /* 0x000000920a001986 */ /* 0x0003e2000c101908 */
[----:B------:R-:W-:-:S03]  /*c4b40*/  ISETP.LT.AND P2, PT, R17, c[0x0][0x17c], !P0 ;  /* 0x00005f0011007a0c */ /* 0x000fc60004741270 */
        /* <DEDUP_REMOVED lines=104> */
[----:B------:R-:W-:-:S03]  /*c51d0*/  IADD3 R0, R12, c[0x0][0x198], RZ ;  /* 0x000066000c007a10 */ /* 0x000fc60007ffe0ff */
[----:B------:R-:W4:Y:S01]  /*c51e0*/  LDL.LU R39, [R1+0x2308] ;  /* 0x0023080001277983 */ /* 0x000f220000300800 */
[CC--:B-1----:R-:W-:Y:S02]  /*c51f0*/  LEA R4, P6, R0.reuse, R3.reuse, 0x2 ;  /* 0x0000000300047211 */ /* 0x0c2fe400078c10ff */
[C---:B------:R-:W-:Y:S01]  /*c5200*/  IADD3 R12, R0.reuse, c[0x0][0x198], RZ ;  /* 0x00006600000c7a10 */ /* 0x040fe20007ffe0ff */
[----:B------:R-:W4:Y:S01]  /*c5210*/  LDL.LU R38, [R1+0x22f8] ;  /* 0x0022f80001267983 */ /* 0x000f220000300800 */
[-C--:B------:R-:W-:Y:S02]  /*c5220*/  LEA.HI.X.SX32 R5, R0, R216.reuse, 0x2, P6 ;  /* 0x000000d800057211 */ /* 0x080fe400030f16ff */
[CC--:B------:R-:W-:Y:S01]  /*c5230*/  LEA R6, P6, R12.reuse, R3.reuse, 0x2 ;  /* 0x000000030c067211 */ /* 0x0c0fe200078c10ff */
[----:B------:R-:W4:Y:S01]  /*c5240*/  LDL.LU R43, [R1+0x2300] ;  /* 0x00230000012b7983 */ /* 0x000f220000300800 */
[C---:B------:R-:W-:Y:S02]  /*c5250*/  IADD3 R0, R12.reuse, c[0x0][0x198], RZ ;  /* 0x000066000c007a10 */ /* 0x040fe40007ffe0ff */
[----:B------:R-:W-:Y:S01]  /*c5260*/  LEA.HI.X.SX32 R7, R12, R216, 0x2, P6 ;  /* 0x000000d80c077211 */ /* 0x000fe200030f16ff */
[----:B------:R1:W-:Y:S01]  /*c5270*/  @P4 STG.E [R4.64], R155 ;  /* 0x0000009b04004986 */ /* 0x0003e2000c101908 */
[----:B------:R-:W-:-:S02]  /*c5280*/  LEA R8, P6, R0, R3, 0x2 ;  /* 0x0000000300087211 */ /* 0x000fc400078c10ff */
[C---:B------:R-:W-:Y:S01]  /*c5290*/  IADD3 R12, R0.reuse, c[0x0][0x198], RZ ;  /* 0x00006600000c7a10 */ /* 0x040fe20007ffe0ff */
[----:B------:R-:W4:Y:S01]  /*c52a0*/  LDL.LU R42, [R1+0x22fc] ;  /* 0x0022fc00012a7983 */ /* 0x000f220000300800 */
[-C--:B------:R-:W-:Y:S02]  /*c52b0*/  LEA.HI.X.SX32 R9, R0, R216.reuse, 0x2, P6 ;  /* 0x000000d800097211 */ /* 0x080fe400030f16ff */
[CC--:B------:R-:W-:Y:S01]  /*c52c0*/  LEA R10, P6, R12.reuse, R3.reuse, 0x2 ;  /* 0x000000030c0a7211 */ /* 0x0c0fe200078c10ff */
[----:B------:R-:W-:Y:S01]  /*c52d0*/  @P3 STG.E [R6.64], R170 ;  /* 0x000000aa06003986 */ /* 0x000fe2000c101908 */
[C---:B------:R-:W-:Y:S02]  /*c52e0*/  IADD3 R0, R12.reuse, c[0x0][0x198], RZ ;  /* 0x000066000c007a10 */ /* 0x040fe40007ffe0ff */
[----:B------:R-:W-:Y:S01]  /*c52f0*/  LEA.HI.X.SX32 R11, R12, R216, 0x2, P6 ;  /* 0x000000d80c0b7211 */ /* 0x000fe200030f16ff */
[----:B------:R-:W4:Y:S01]  /*c5300*/  LDL.LU R45, [R1+0x22f4] ;  /* 0x0022f400012d7983 */ /* 0x000f220000300800 */
[----:B------:R-:W-:-:S02]  /*c5310*/  LEA R12, P6, R0, R3, 0x2 ;  /* 0x00000003000c7211 */ /* 0x000fc400078c10ff */
[----:B------:R-:W-:Y:S01]  /*c5320*/  ISETP.LT.AND P4, PT, R17, c[0x0][0x17c], !P0 ;  /* 0x00005f0011007a0c */ /* 0x000fe20004781270 */
[----:B------:R2:W-:Y:S01]  /*c5330*/  @P2 STG.E [R8.64], R171 ;  /* 0x000000ab08002986 */ /* 0x0005e2000c101908 */
[----:B-1----:R-:W-:-:S03]  /*c5340*/  IADD3 R4, R0, c[0x0][0x198], RZ ;  /* 0x0000660000047a10 */ /* 0x002fc60007ffe0ff */
[----:B------:R-:W-:Y:S01]  /*c5350*/  @P1 STG.E [R10.64], R126 ;  /* 0x0000007e0a001986 */ /* 0x000fe2000c101908 */
[----:B--2---:R-:W-:Y:S02]  /*c5360*/  ISETP.LT.AND P3, PT, R13, c[0x0][0x17c], !P0 ;  /* 0x00005f000d007a0c */ /* 0x004fe40004761270 */
[----:B------:R-:W-:Y:S02]  /*c5370*/  LEA.HI.X.SX32 R13, R0, R216, 0x2, P6 ;  /* 0x000000d8000d7211 */ /* 0x000fe400030f16ff */
[----:B------:R-:W-:Y:S02]  /*c5380*/  IADD3 R0, R4, c[0x0][0x198], RZ ;  /* 0x0000660004007a10 */ /* 0x000fe40007ffe0ff */
[----:B---3--:R-:W-:Y:S01]  /*c5390*/  ISETP.LT.AND P2, PT, R15, c[0x0][0x17c], !P0 ;  /* 0x00005f000f007a0c */ /* 0x008fe20004741270 */
[----:B------:R1:W-:Y:S01]  /*c53a0*/  @P5 STG.E [R12.64], R127 ;  /* 0x0000007f0c005986 */ /* 0x0003e2000c101908 */
[----:B------:R-:W-:Y:S02]  /*c53b0*/  IADD3 R8, R0, c[0x0][0x198], RZ ;  /* 0x0000660000087a10 */ /* 0x000fe40007ffe0ff */
[----:B----4-:R-:W-:-:S02]  /*c53c0*/  ISETP.LT.AND P1, PT, R14, c[0x0][0x17c], !P0 ;  /* 0x00005f000e007a0c */ /* 0x010fc40004721270 */
[-C--:B------:R-:W-:Y:S02]  /*c53d0*/  LEA R14, P6, R4, R3.reuse, 0x2 ;  /* 0x00000003040e7211 */ /* 0x080fe400078c10ff */
[----:B------:R-:W-:Y:S02]  /*c53e0*/  ISETP.LT.AND P5, PT, R16, c[0x0][0x17c], !P0 ;  /* 0x00005f0010007a0c */ /* 0x000fe400047a1270 */
[----:B------:R-:W-:Y:S02]  /*c53f0*/  LEA.HI.X.SX32 R15, R4, R216, 0x2, P6 ;  /* 0x000000d8040f7211 */ /* 0x000fe400030f16ff */
[----:B------:R-:W2:Y:S01]  /*c5400*/  LDS.128 R4, [R2] ;  /* 0x0000000002047984 */ /* 0x000ea20000000c00 */
[----:B------:R-:W-:-:S03]  /*c5410*/  LEA R16, P6, R0, R3, 0x2 ;  /* 0x0000000300107211 */ /* 0x000fc600078c10ff */
[----:B------:R-:W-:Y:S01]  /*c5420*/  @P4 STG.E [R14.64], R142 ;  /* 0x0000008e0e004986 */ /* 0x000fe2000c101908 */
[-C--:B------:R-:W-:Y:S02]  /*c5430*/  LEA.HI.X.SX32 R17, R0, R216.reuse, 0x2, P6 ;  /* 0x000000d800117211 */ /* 0x080fe400030f16ff */
[----:B------:R-:W-:Y:S02]  /*c5440*/  ISETP.LT.AND P4, PT, R18, c[0x0][0x17c], !P0 ;  /* 0x00005f0012007a0c */ /* 0x000fe40004781270 */
[CC--:B------:R-:W-:Y:S02]  /*c5450*/  LEA R18, P6, R8.reuse, R3.reuse, 0x2 ;  /* 0x0000000308127211 */ /* 0x0c0fe400078c10ff */
[C---:B------:R-:W-:Y:S01]  /*c5460*/  IADD3 R0, R8.reuse, c[0x0][0x198], RZ ;  /* 0x0000660008007a10 */ /* 0x040fe20007ffe0ff */
[----:B------:R3:W-:Y:S01]  /*c5470*/  @P3 STG.E [R16.64], R143 ;  /* 0x0000008f10003986 */ /* 0x0007e2000c101908 */
[----:B------:R-:W-:Y:S02]  /*c5480*/  LEA.HI.X.SX32 R19, R8, R216, 0x2, P6 ;  /* 0x000000d808137211 */ /* 0x000fe400030f16ff */
[----:B------:R-:W-:Y:S01]  /*c5490*/  ISETP.LT.AND P3, PT, R20, c[0x0][0x17c], !P0 ;  /* 0x00005f0014007a0c */ /* 0x000fe20004761270 */
[----:B------:R-:W4:Y:S01]  /*c54a0*/  LDS.128 R8, [R230] ;  /* 0x00000000e6087984 */ /* 0x000f220000000c00 */
[----:B------:R-:W-:-:S02]  /*c54b0*/  LEA R20, P6, R0, R3, 0x2 ;  /* 0x0000000300147211 */ /* 0x000fc400078c10ff */
[C---:B-1----:R-:W-:Y:S01]  /*c54c0*/  IADD3 R12, R0.reuse, c[0x0][0x198], RZ ;  /* 0x00006600000c7a10 */ /* 0x042fe20007ffe0ff */
[----:B------:R-:W-:Y:S01]  /*c54d0*/  @P2 STG.E [R18.64], R158 ;  /* 0x0000009e12002986 */ /* 0x000fe2000c101908 */
[-C--:B------:R-:W-:Y:S02]  /*c54e0*/  LEA.HI.X.SX32 R21, R0, R216.reuse, 0x2, P6 ;  /* 0x000000d800157211 */ /* 0x080fe400030f16ff */
[----:B------:R-:W-:Y:S02]  /*c54f0*/  ISETP.LT.AND P2, PT, R22, c[0x0][0x17c], !P0 ;  /* 0x00005f0016007a0c */ /* 0x000fe40004741270 */
[C---:B------:R-:W-:Y:S02]  /*c5500*/  LEA R22, P6, R12.reuse, R3, 0x2 ;  /* 0x000000030c167211 */ /* 0x040fe400078c10ff */
[C---:B------:R-:W-:Y:S01]  /*c5510*/  IADD3 R0, R12.reuse, c[0x0][0x198], RZ ;  /* 0x000066000c007a10 */ /* 0x040fe20007ffe0ff */
[----:B------:R1:W-:Y:S01]  /*c5520*/  @P1 STG.E [R20.64], R159 ;  /* 0x0000009f14001986 */ /* 0x0003e2000c101908 */
[----:B------:R-:W-:-:S02]  /*c5530*/  LEA.HI.X.SX32 R23, R12, R216, 0x2, P6 ;  /* 0x000000d80c177211 */ /* 0x000fc400030f16ff */
[----:B------:R-:W-:Y:S01]  /*c5540*/  ISETP.LT.AND P1, PT, R24, c[0x0][0x17c], !P0 ;  /* 0x00005f0018007a0c */ /* 0x000fe20004721270 */
[----:B------:R-:W4:Y:S01]  /*c5550*/  LDS.128 R12, [R231] ;  /* 0x00000000e70c7984 */ /* 0x000f220000000c00 */
[CC--:B------:R-:W-:Y:S02]  /*c5560*/  LEA R24, P6, R0.reuse, R3.reuse, 0x2 ;  /* 0x0000000300187211 */ /* 0x0c0fe400078c10ff */
[C---:B---3--:R-:W-:Y:S01]  /*c5570*/  IADD3 R16, R0.reuse, c[0x0][0x198], RZ ;  /* 0x0000660000107a10 */ /* 0x048fe20007ffe0ff */
[----:B------:R-:W-:Y:S01]  /*c5580*/  @P5 STG.E [R22.64], R174 ;  /* 0x000000ae16005986 */ /* 0x000fe2000c101908 */
[----:B------:R-:W-:Y:S02]  /*c5590*/  LEA.HI.X.SX32 R25, R0, R216, 0x2, P6 ;  /* 0x000000d800197211 */ /* 0x000fe400030f16ff */
[----:B------:R-:W-:Y:S02]  /*c55a0*/  ISETP.LT.AND P5, PT, R26, c[0x0][0x17c], !P0 ;  /* 0x00005f001a007a0c */ /* 0x000fe400047a1270 */
[----:B------:R-:W-:-:S02]  /*c55b0*/  LEA R26, P6, R16, R3, 0x2 ;  /* 0x00000003101a7211 */ /* 0x000fc400078c10ff */
[C---:B------:R-:W-:Y:S02]  /*c55c0*/  IADD3 R0, R16.reuse, c[0x0][0x198], RZ ;  /* 0x0000660010007a10 */ /* 0x040fe40007ffe0ff */
[----:B------:R-:W-:Y:S02]  /*c55d0*/  LEA.HI.X.SX32 R27, R16, R216, 0x2, P6 ;  /* 0x000000d8101b7211 */ /* 0x000fe400030f16ff */
[----:B------:R-:W3:Y:S01]  /*c55e0*/  LDS.128 R16, [R252] ;  /* 0x00000000fc107984 */ /* 0x000ee20000000c00 */
[----:B-1----:R-:W-:-:S03]  /*c55f0*/  IADD3 R20, R0, c[0x0][0x198], RZ ;  /* 0x0000660000147a10 */ /* 0x002fc60007ffe0ff */
[----:B------:R1:W-:Y:S01]  /*c5600*/  @P4 STG.E [R24.64], R175 ;  /* 0x000000af18004986 */ /* 0x0003e2000c101908 */
[----:B------:R-:W-:Y:S02]  /*c5610*/  ISETP.LT.AND P4, PT, R28, c[0x0][0x17c], !P0 ;  /* 0x00005f001c007a0c */ /* 0x000fe40004781270 */
[-C--:B------:R-:W-:Y:S01]  /*c5620*/  LEA R28, P6, R0, R3.reuse, 0x2 ;  /* 0x00000003001c7211 */ /* 0x080fe200078c10ff */
[----:B--2---:R2:W-:Y:S01]  /*c5630*/  @P3 STG.E [R26.64], R4 ;  /* 0x000000041a003986 */ /* 0x0045e2000c101908 */
[----:B------:R-:W-:Y:S02]  /*c5640*/  ISETP.LT.AND P3, PT, R30, c[0x0][0x17c], !P0 ;  /* 0x00005f001e007a0c */ /* 0x000fe40004761270 */
[-C--:B------:R-:W-:Y:S02]  /*c5650*/  LEA.HI.X.SX32 R29, R0, R216.reuse, 0x2, P6 ;  /* 0x000000d8001d7211 */ /* 0x080fe400030f16ff */
[C---:B------:R-:W-:Y:S02]  /*c5660*/  LEA R30, P6, R20.reuse, R3, 0x2 ;  /* 0x00000003141e7211 */ /* 0x040fe400078c10ff */
[C---:B------:R-:W-:Y:S01]  /*c5670*/  IADD3 R0, R20.reuse, c[0x0][0x198], RZ ;  /* 0x0000660014007a10 */ /* 0x040fe20007ffe0ff */
[----:B------:R2:W-:Y:S01]  /*c5680*/  @P2 STG.E [R28.64], R5 ;  /* 0x000000051c002986 */ /* 0x0005e2000c101908 */
[----:B------:R-:W-:-:S02]  /*c5690*/  LEA.HI.X.SX32 R31, R20, R216, 0x2, P6 ;  /* 0x000000d8141f7211 */ /* 0x000fc400030f16ff */
[----:B------:R-:W-:Y:S01]  /*c56a0*/  ISETP.LT.AND P2, PT, R32, c[0x0][0x17c], !P0 ;  /* 0x00005f0020007a0c */ /* 0x000fe20004741270 */
[----:B------:R-:W3:Y:S01]  /*c56b0*/  LDS.128 R20, [R2+0x800] ;  /* 0x0008000002147984 */ /* 0x000ee20000000c00 */
[CC--:B------:R-:W-:Y:S02]  /*c56c0*/  LEA R32, P6, R0.reuse, R3.reuse, 0x2 ;  /* 0x0000000300207211 */ /* 0x0c0fe400078c10ff */
[C---:B-1----:R-:W-:Y:S01]  /*c56d0*/  IADD3 R24, R0.reuse, c[0x0][0x198], RZ ;  /* 0x0000660000187a10 */ /* 0x042fe20007ffe0ff */
[----:B----4-:R1:W-:Y:S01]  /*c56e0*/  @P1 STG.E [R30.64], R8 ;  /* 0x000000081e001986 */ /* 0x0103e2000c101908 */
[----:B------:R-:W-:Y:S02]  /*c56f0*/  LEA.HI.X.SX32 R33, R0, R216, 0x2, P6 ;  /* 0x000000d800217211 */ /* 0x000fe400030f16ff */
[----:B------:R-:W-:Y:S02]  /*c5700*/  ISETP.LT.AND P1, PT, R34, c[0x0][0x17c], !P0 ;  /* 0x00005f0022007a0c */ /* 0x000fe40004721270 */
[----:B------:R-:W-:-:S02]  /*c5710*/  LEA R34, P6, R24, R3, 0x2 ;  /* 0x0000000318227211 */ /* 0x000fc400078c10ff */
[C---:B------:R-:W-:Y:S02]  /*c5720*/  IADD3 R0, R24.reuse, c[0x0][0x198], RZ ;  /* 0x0000660018007a10 */ /* 0x040fe40007ffe0ff */
[-C--:B------:R-:W-:Y:S02]  /*c5730*/  LEA.HI.X.SX32 R35, R24, R216.reuse, 0x2, P6 ;  /* 0x000000d818237211 */ /* 0x080fe400030f16ff */
[----:B------:R-:W4:Y:S01]  /*c5740*/  LDS.128 R24, [R230+0x800] ;  /* 0x00080000e6187984 */ /* 0x000f220000000c00 */
[C---:B--2---:R-:W-:Y:S02]  /*c5750*/  LEA R4, P6, R0.reuse, R3, 0x2 ;  /* 0x0000000300047211 */ /* 0x044fe400078c10ff */
[C---:B------:R-:W-:Y:S01]  /*c5760*/  IADD3 R28, R0.reuse, c[0x0][0x198], RZ ;  /* 0x00006600001c7a10 */ /* 0x040fe20007ffe0ff */
[----:B------:R2:W-:Y:S01]  /*c5770*/  @P5 STG.E [R32.64], R9 ;  /* 0x0000000920005986 */ /* 0x0005e2000c101908 */
[----:B------:R-:W-:-:S03]  /*c5780*/  LEA.HI.X.SX32 R5, R0, R216, 0x2, P6 ;  /* 0x000000d800057211 */ /* 0x000fc600030f16ff */
[----:B------:R-:W-:Y:S01]  /*c5790*/  @P4 STG.E [R34.64], R12 ;  /* 0x0000000c22004986 */ /* 0x000fe2000c101908 */
[----:B------:R-:W-:Y:S02]  /*c57a0*/  ISETP.LT.AND P4, PT, R36, c[0x0][0x17c], !P0 ;  /* 0x00005f0024007a0c */ /* 0x000fe40004781270 */
[CC--:B------:R-:W-:Y:S02]  /*c57b0*/  LEA R36, P6, R28.reuse, R3.reuse, 0x2 ;  /* 0x000000031c247211 */ /* 0x0c0fe400078c10ff */
[C---:B------:R-:W-:Y:S02]  /*c57c0*/  IADD3 R0, R28.reuse, c[0x0][0x198], RZ ;  /* 0x000066001c007a10 */ /* 0x040fe40007ffe0ff */
[----:B------:R-:W-:Y:S02]  /*c57d0*/  ISETP.LT.AND P5, PT, R37, c[0x0][0x17c], !P0 ;  /* 0x00005f0025007a0c */ /* 0x000fe400047a1270 */
[----:B------:R-:W-:Y:S02]  /*c57e0*/  LEA.HI.X.SX32 R37, R28, R216, 0x2, P6 ;  /* 0x000000d81c257211 */ /* 0x000fe400030f16ff */
[C---:B-1----:R-:W-:Y:S01]  /*c57f0*/  LEA R8, P6, R0.reuse, R3, 0x2 ;  /* 0x0000000300087211 */ /* 0x042fe200078c10ff */
[----:B------:R1:W-:Y:S01]  /*c5800*/  @P3 STG.E [R4.64], R13 ;  /* 0x0000000d04003986 */ /* 0x0003e2000c101908 */
[----:B--2---:R-:W-:-:S02]  /*c5810*/  IADD3 R32, R0, c[0x0][0x198], RZ ;  /* 0x0000660000207a10 */ /* 0x004fc40007ffe0ff */
[-C--:B------:R-:W-:Y:S01]  /*c5820*/  LEA.HI.X.SX32 R9, R0, R216.reuse, 0x2, P6 ;  /* 0x000000d800097211 */ /* 0x080fe200030f16ff */
[----:B---3--:R-:W-:Y:S01]  /*c5830*/  @P2 STG.E [R36.64], R16 ;  /* 0x0000001024002986 */ /* 0x008fe2000c101908 */
[----:B------:R-:W-:Y:S02]  /*c5840*/  ISETP.LT.AND P2, PT, R40, c[0x0][0x17c], !P0 ;  /* 0x00005f0028007a0c */ /* 0x000fe40004741270 */
[C---:B------:R-:W-:Y:S01]  /*c5850*/  LEA R40, P6, R32.reuse, R3, 0x2 ;  /* 0x0000000320287211 */ /* 0x040fe200078c10ff */
[----:B------:R-:W2:Y:S01]  /*c5860*/  LDS.128 R28, [R231+0x800] ;  /* 0x00080000e71c7984 */ /* 0x000ea20000000c00 */
[C---:B------:R-:W-:Y:S02]  /*c5870*/  IADD3 R0, R32.reuse, c[0x0][0x198], RZ ;  /* 0x0000660020007a10 */ /* 0x040fe40007ffe0ff */
[----:B------:R-:W-:Y:S02]  /*c5880*/  ISETP.LT.AND P3, PT, R41, c[0x0][0x17c], !P0 ;  /* 0x00005f0029007a0c */ /* 0x000fe40004761270 */
[----:B------:R-:W-:-:S02]  /*c5890*/  LEA.HI.X.SX32 R41, R32, R216, 0x2, P6 ;  /* 0x000000d820297211 */ /* 0x000fc400030f16ff */
[CC--:B-1----:R-:W-:Y:S01]  /*c58a0*/  LEA R4, P6, R0.reuse, R3.reuse, 0x2 ;  /* 0x0000000300047211 */ /* 0x0c2fe200078c10ff */
[----:B------:R1:W-:Y:S01]  /*c58b0*/  @P1 STG.E [R8.64], R17 ;  /* 0x0000001108001986 */ /* 0x0003e2000c101908 */
[C---:B------:R-:W-:Y:S02]  /*c58c0*/  IADD3 R13, R0.reuse, c[0x0][0x198], RZ ;  /* 0x00006600000d7a10 */ /* 0x040fe40007ffe0ff */
[-C--:B------:R-:W-:Y:S01]  /*c58d0*/  LEA.HI.X.SX32 R5, R0, R216.reuse, 0x2, P6 ;  /* 0x000000d800057211 */ /* 0x080fe200030f16ff */
[----:B------:R-:W2:Y:S01]  /*c58e0*/  LDS.128 R32, [R252+0x800] ;  /* 0x00080000fc207984 */ /* 0x000ea20000000c00 */
[C---:B------:R-:W-:Y:S02]  /*c58f0*/  LEA R12, P6, R13.reuse, R3, 0x2 ;  /* 0x000000030d0c7211 */ /* 0x040fe400078c10ff */
[C---:B------:R-:W-:Y:S02]  /*c5900*/  IADD3 R0, R13.reuse, c[0x0][0x198], RZ ;  /* 0x000066000d007a10 */ /* 0x040fe40007ffe0ff */
[----:B------:R-:W-:-:S02]  /*c5910*/  LEA.HI.X.SX32 R13, R13, R216, 0x2, P6 ;  /* 0x000000d80d0d7211 */ /* 0x000fc400030f16ff */
[----:B-1----:R-:W-:Y:S01]  /*c5920*/  LEA R8, P6, R0, R3, 0x2 ;  /* 0x0000000300087211 */ /* 0x002fe200078c10ff */
[----:B------:R-:W-:Y:S01]  /*c5930*/  @P5 STG.E [R40.64], R20 ;  /* 0x0000001428005986 */ /* 0x000fe2000c101908 */
[----:B------:R-:W-:Y:S02]  /*c5940*/  ISETP.LT.AND P1, PT, R44, c[0x0][0x17c], !P0 ;  /* 0x00005f002c007a0c */ /* 0x000fe40004721270 */
[----:B------:R-:W-:Y:S01]  /*c5950*/  LEA.HI.X.SX32 R9, R0, R216, 0x2, P6 ;  /* 0x000000d800097211 */ /* 0x000fe200030f16ff */
[----:B------:R-:W3:Y:S04]  /*c5960*/  LDL.LU R44, [R1+0x22f0] ;  /* 0x0022f000012c7983 */ /* 0x000ee80000300800 */
[----:B------:R-:W-:Y:S04]  /*c5970*/  @P4 STG.E [R4.64], R21 ;  /* 0x0000001504004986 */ /* 0x000fe8000c101908 */
[----:B------:R-:W3:Y:S04]  /*c5980*/  LDL.LU R49, [R1+0x22ec] ;  /* 0x0022ec0001317983 */ /* 0x000ee80000300800 */
[----:B----4-:R-:W-:Y:S04]  /*c5990*/  @P3 STG.E [R12.64], R24 ;  /* 0x000000180c003986 */ /* 0x010fe8000c101908 */
[----:B------:R-:W4:Y:S04]  /*c59a0*/  LDL.LU R48, [R1+0x22e8] ;  /* 0x0022e80001307983 */ /* 0x000f280000300800 */
[----:B------:R1:W-:Y:S04]  /*c59b0*/  @P2 STG.E [R8.64], R25 ;  /* 0x0000001908002986 */ /* 0x0003e8000c101908 */
[----:B-1----:R-:W4:Y:S04]  /*c59c0*/  LDL.LU R25, [R1+0x22e4] ;  /* 0x0022e40001197983 */ /* 0x002f280000300800 */
[----:B------:R-:W4:Y:S04]  /*c59d0*/  LDL.LU R24, [R1+0x22e0] ;  /* 0x0022e00001187983 */ /* 0x000f280000300800 */
[----:B------:R-:W4:Y:S01]  /*c59e0*/  LDL.LU R21, [R1+0x22dc] ;  /* 0x0022dc0001157983 */ /* 0x000f220000300800 */
[----:B------:R-:W-:-:S02]  /*c59f0*/  ISETP.LT.AND P5, PT, R39, c[0x0][0x17c], !P0 ;  /* 0x00005f0027007a0c */ /* 0x000fc400047a1270 */
[----:B------:R-:W-:Y:S02]  /*c5a00*/  ISETP.LT.AND P4, PT, R38, c[0x0][0x17c], !P0 ;  /* 0x00005f0026007a0c */ /* 0x000fe40004781270 */
[----:B------:R-:W1:Y:S01]  /*c5a10*/  LDS.128 R36, [R2+0x1000] ;  /* 0x0010000002247984 */ /* 0x000e620000000c00 */
[----:B------:R-:W-:Y:S02]  /*c5a20*/  IADD3 R17, R0, c[0x0][0x198], RZ ;  /* 0x0000660000117a10 */ /* 0x000fe40007ffe0ff */
[----:B------:R-:W-:Y:S02]  /*c5a30*/  ISETP.LT.AND P3, PT, R43, c[0x0][0x17c], !P0 ;  /* 0x00005f002b007a0c */ /* 0x000fe40004761270 */
[----:B------:R-:W-:Y:S02]  /*c5a40*/  ISETP.LT.AND P2, PT, R42, c[0x0][0x17c], !P0 ;  /* 0x00005f002a007a0c */ /* 0x000fe40004741270 */
[C---:B------:R-:W-:Y:S01]  /*c5a50*/  LEA R16, P6, R17.reuse, R3, 0x2 ;  /* 0x0000000311107211 */ /* 0x040fe200078c10ff */
[----:B------:R-:W1:Y:S01]  /*c5a60*/  LDS.128 R40, [R230+0x1000] ;  /* 0x00100000e6287984 */ /* 0x000e620000000c00 */
[----:B------:R-:W-:-:S02]  /*c5a70*/  IADD3 R0, R17, c[0x0][0x198], RZ ;  /* 0x0000660011007a10 */ /* 0x000fc40007ffe0ff */
[-C--:B------:R-:W-:Y:S02]  /*c5a80*/  LEA.HI.X.SX32 R17, R17, R216.reuse, 0x2, P6 ;  /* 0x000000d811117211 */ /* 0x080fe400030f16ff */
[CC--:B------:R-:W-:Y:S02]  /*c5a90*/  LEA R4, P6, R0.reuse, R3.reuse, 0x2 ;  /* 0x0000000300047211 */ /* 0x0c0fe400078c10ff */
[C---:B------:R-:W-:Y:S02]  /*c5aa0*/  IADD3 R20, R0.reuse, c[0x0][0x198], RZ ;  /* 0x0000660000147a10 */ /* 0x040fe40007ffe0ff */
[----:B------:R-:W-:Y:S02]  /*c5ab0*/  LEA.HI.X.SX32 R5, R0, R216, 0x2, P6 ;  /* 0x000000d800057211 */ /* 0x000fe400030f16ff */
[C---:B------:R-:W-:Y:S02]  /*c5ac0*/  LEA R12, P6, R20.reuse, R3, 0x2 ;  /* 0x00000003140c7211 */ /* 0x040fe400078c10ff */
[----:B------:R-:W-:-:S02]  /*c5ad0*/  IADD3 R0, R20, c[0x0][0x198], RZ ;  /* 0x0000660014007a10 */ /* 0x000fc40007ffe0ff */
[-C--:B------:R-:W-:Y:S02]  /*c5ae0*/  LEA.HI.X.SX32 R13, R20, R216.reuse, 0x2, P6 ;  /* 0x000000d8140d7211 */ /* 0x080fe400030f16ff */
[C---:B------:R-:W-:Y:S02]  /*c5af0*/  LEA R8, P6, R0.reuse, R3, 0x2 ;  /* 0x0000000300087211 */ /* 0x040fe400078c10ff */
[C---:B------:R-:W-:Y:S01]  /*c5b00*/  IADD3 R20, R0.reuse, c[0x0][0x198], RZ ;  /* 0x0000660000147a10 */ /* 0x040fe20007ffe0ff */
[----:B--2---:R2:W-:Y:S01]  /*c5b10*/  @P1 STG.E [R16.64], R28 ;  /* 0x0000001c10001986 */ /* 0x0045e2000c101908 */
[----:B------:R-:W-:Y:S02]  /*c5b20*/  LEA.HI.X.SX32 R9, R0, R216, 0x2, P6 ;  /* 0x000000d800097211 */ /* 0x000fe400030f16ff */
[----:B------:R-:W-:Y:S01]  /*c5b30*/  IADD3 R0, R20, c[0x0][0x198], RZ ;  /* 0x0000660014007a10 */ /* 0x000fe20007ffe0ff */
[----:B------:R1:W-:Y:S01]  /*c5b40*/  @P5 STG.E [R4.64], R29 ;  /* 0x0000001d04005986 */ /* 0x0003e2000c101908 */
[----:B------:R-:W-:-:S02]  /*c5b50*/  ISETP.LT.AND P1, PT, R45, c[0x0][0x17c], !P0 ;  /* 0x00005f002d007a0c */ /* 0x000fc40004721270 */
[CC--:B--2---:R-:W-:Y:S01]  /*c5b60*/  LEA R16, P6, R20.reuse, R3.reuse, 0x2 ;  /* 0x0000000314107211 */ /* 0x0c4fe200078c10ff */
[----:B------:R2:W-:Y:S03]  /*c5b70*/  @P4 STG.E [R12.64], R32 ;  /* 0x000000200c004986 */ /* 0x0005e6000c101908 */
[-C--:B------:R-:W-:Y:S01]  /*c5b80*/  LEA.HI.X.SX32 R17, R20, R216.reuse, 0x2, P6 ;  /* 0x000000d814117211 */ /* 0x080fe200030f16ff */
[----:B-1----:R-:W4:Y:S01]  /*c5b90*/  LDL.LU R29, [R1+0x22d8] ;  /* 0x0022d800011d7983 */ /* 0x002f220000300800 */
[C---:B------:R-:W-:Y:S02]  /*c5ba0*/  LEA R4, P6, R0.reuse, R3, 0x2 ;  /* 0x0000000300047211 */ /* 0x040fe400078c10ff */
[C---:B------:R-:W-:Y:S01]  /*c5bb0*/  IADD3 R20, R0.reuse, c[0x0][0x198], RZ ;  /* 0x0000660000147a10 */ /* 0x040fe20007ffe0ff */
[----:B------:R1:W-:Y:S01]  /*c5bc0*/  @P3 STG.E [R8.64], R33 ;  /* 0x0000002108003986 */ /* 0x0003e2000c101908 */
[----:B------:R-:W-:-:S03]  /*c5bd0*/  LEA.HI.X.SX32 R5, R0, R216, 0x2, P6 ;  /* 0x000000d800057211 */ /* 0x000fc600030f16ff */
[----:B------:R1:W-:Y:S01]  /*c5be0*/  @P2 STG.E [R16.64], R36 ;  /* 0x0000002410002986 */ /* 0x0003e2000c101908 */
[----:B--2---:R-:W-:-:S03]  /*c5bf0*/  LEA R12, P6, R20, R3, 0x2 ;  /* 0x00000003140c7211 */ /* 0x004fc600078c10ff */
[----:B------:R-:W2:Y:S01]  /*c5c00*/  LDL.LU R28, [R1+0x22d4] ;  /* 0x0022d400011c7983 */ /* 0x000ea20000300800 */
[----:B------:R-:W-:-:S03]  /*c5c10*/  LEA.HI.X.SX32 R13, R20, R216, 0x2, P6 ;  /* 0x000000d8140d7211 */ /* 0x000fc600030f16ff */
[----:B------:R1:W-:Y:S01]  /*c5c20*/  @P1 STG.E [R4.64], R37 ;  /* 0x0000002504001986 */ /* 0x0003e2000c101908 */
[----:B---3--:R-:W-:-:S03]  /*c5c30*/  ISETP.LT.AND P5, PT, R44, c[0x0][0x17c], !P0 ;  /* 0x00005f002c007a0c */ /* 0x008fc600047a1270 */
[----:B------:R-:W3:Y:S10]  /*c5c40*/  LDS.128 R44, [R231+0x1000] ;  /* 0x00100000e72c7984 */ /* 0x000ef40000000c00 */
        /* <DEDUP_REMOVED lines=8> */
[----:B------:R-:W-:Y:S02]  /*c5cd0*/  ISETP.LT.AND P3, PT, R48, c[0x0][0x17c], !P0 ;  /* 0x00005f0030007a0c */ /* 0x000fe40004761270 */
[----:B------:R-:W2:Y:S01]  /*c5ce0*/  LDS.128 R48, [R252+0x1000] ;  /* 0x00100000fc307984 */ /* 0x000ea20000000c00 */
        /* <DEDUP_REMOVED lines=9> */
[-C--:B------:R-:W-:Y:S01]  /*c5d80*/  LEA.HI.X.SX32 R5, R0, R216.reuse, 0x2, P6 ;  /* 0x000000d800057211 */ /* 0x080fe200030f16ff */
[----:B------:R1:W-:Y:S01]  /*c5d90*/  @P4 STG.E [R8.64], R41 ;  /* 0x0000002908004986 */ /* 0x0003e2000c101908 */
[C---:B------:R-:W-:Y:S02]  /*c5da0*/  LEA R12, P6, R2.reuse, R3, 0x2 ;  /* 0x00000003020c7211 */ /* 0x040fe400078c10ff */
[C---:B------:R-:W-:Y:S01]  /*c5db0*/  IADD3 R0, R2.reuse, c[0x0][0x198], RZ ;  /* 0x0000660002007a10 */ /* 0x040fe20007ffe0ff */
[----:B---3--:R3:W-:Y:S01]  /*c5dc0*/  @P3 STG.E [R16.64], R44 ;  /* 0x0000002c10003986 */ /* 0x0087e2000c101908 */
[----:B------:R-:W-:-:S03]  /*c5dd0*/  LEA.HI.X.SX32 R13, R2, R216, 0x2, P6 ;  /* 0x000000d8020d7211 */ /* 0x000fc600030f16ff */
[----:B------:R2:W-:Y:S01]  /*c5de0*/  @P2 STG.E [R4.64], R45 ;  /* 0x0000002d04002986 */ /* 0x0005e2000c101908 */
[C---:B-1----:R-:W-:Y:S02]  /*c5df0*/  LEA R8, P6, R0.reuse, R3, 0x2 ;  /* 0x0000000300087211 */ /* 0x042fe400078c10ff */
[----:B------:R-:W-:Y:S02]  /*c5e00*/  ISETP.LT.AND P4, PT, R29, c[0x0][0x17c], !P0 ;  /* 0x00005f001d007a0c */ /* 0x000fe40004781270 */
[----:B------:R-:W3:Y:S01]  /*c5e10*/  LDL.LU R29, [R1+0x22c4] ;  /* 0x0022c400011d7983 */ /* 0x000ee20000300800 */
[----:B------:R-:W-:Y:S02]  /*c5e20*/  LEA.HI.X.SX32 R9, R0, R216, 0x2, P6 ;  /* 0x000000d800097211 */ /* 0x000fe400030f16ff */
[----:B--2---:R-:W-:Y:S02]  /*c5e30*/  ISETP.LT.AND P3, PT, R28, c[0x0][0x17c], !P0 ;  /* 0x00005f001c007a0c */ /* 0x004fe40004761270 */
[----:B------:R-:W2:Y:S04]  /*c5e40*/  LDL.LU R28, [R1+0x22c0] ;  /* 0x0022c000011c7983 */ /* 0x000ea80000300800 */
[----:B------:R1:W-:Y:S04]  /*c5e50*/  @P1 STG.E [R12.64], R48 ;  /* 0x000000300c001986 */ /* 0x0003e8000c101908 */
[----:B------:R1:W-:Y:S01]  /*c5e60*/  @P5 STG.E [R8.64], R49 ;  /* 0x0000003108005986 */ /* 0x0003e2000c101908 */
[----:B----4-:R-:W-:-:S03]  /*c5e70*/  ISETP.LT.AND P2, PT, R25, c[0x0][0x17c], !P0 ;  /* 0x00005f0019007a0c */ /* 0x010fc60004741270 */
[----:B------:R-:W4:Y:S01]  /*c5e80*/  LDL.LU R25, [R1+0x22bc] ;  /* 0x0022bc0001197983 */ /* 0x000f220000300800 */
[----:B------:R-:W-:-:S03]  /*c5e90*/  ISETP.LT.AND P1, PT, R24, c[0x0][0x17c], !P0 ;  /* 0x00005f0018007a0c */ /* 0x000fc60004721270 */
[----:B------:R-:W4:Y:S01]  /*c5ea0*/  LDL.LU R24, [R1+0x22b8] ;  /* 0x0022b80001187983 */ /* 0x000f220000300800 */
[----:B------:R-:W-:-:S03]  /*c5eb0*/  ISETP.LT.AND P5, PT, R21, c[0x0][0x17c], !P0 ;  /* 0x00005f0015007a0c */ /* 0x000fc600047a1270 */
[----:B------:R-:W4:Y:S04]  /*c5ec0*/  LDL.LU R21, [R1+0x22b4] ;  /* 0x0022b40001157983 */ /* 0x000f280000300800 */
[----:B------:R-:W4:Y:S01]  /*c5ed0*/  LDL.LU R20, [R1+0x22b0] ;  /* 0x0022b00001147983 */ /* 0x000f220000300800 */
[----:B------:R-:W-:-:S04]  /*c5ee0*/  IADD3 R2, R0, c[0x0][0x198], RZ ;  /* 0x0000660000027a10 */ /* 0x000fc80007ffe0ff */
[CC--:B---3--:R-:W-:Y:S02]  /*c5ef0*/  LEA R16, P6, R2.reuse, R3.reuse, 0x2 ;  /* 0x0000000302107211 */ /* 0x0c8fe400078c10ff */
[C---:B------:R-:W-:Y:S02]  /*c5f00*/  IADD3 R0, R2.reuse, c[0x0][0x198], RZ ;  /* 0x0000660002007a10 */ /* 0x040fe40007ffe0ff */
[-C--:B------:R-:W-:Y:S02]  /*c5f10*/  LEA.HI.X.SX32 R17, R2, R216.reuse, 0x2, P6 ;  /* 0x000000d802117211 */ /* 0x080fe400030f16ff */
[C---:B------:R-:W-:Y:S02]  /*c5f20*/  LEA R4, P6, R0.reuse, R3, 0x2 ;  /* 0x0000000300047211 */ /* 0x040fe400078c10ff */
[C---:B------:R-:W-:Y:S02]  /*c5f30*/  IADD3 R2, R0.reuse, c[0x0][0x198], RZ ;  /* 0x0000660000027a10 */ /* 0x040fe40007ffe0ff */
[----:B------:R-:W-:-:S02]  /*c5f40*/  LEA.HI.X.SX32 R5, R0, R216, 0x2, P6 ;  /* 0x000000d800057211 */ /* 0x000fc400030f16ff */
[CC--:B-1----:R-:W-:Y:S02]  /*c5f50*/  LEA R12, P6, R2.reuse, R3.reuse, 0x2 ;  /* 0x00000003020c7211 */ /* 0x0c2fe400078c10ff */
[C---:B------:R-:W-:Y:S02]  /*c5f60*/  IADD3 R0, R2.reuse, c[0x0][0x198], RZ ;  /* 0x0000660002007a10 */ /* 0x040fe40007ffe0ff */
[-C--:B------:R-:W-:Y:S02]  /*c5f70*/  LEA.HI.X.SX32 R13, R2, R216.reuse, 0x2, P6 ;  /* 0x000000d8020d7211 */ /* 0x080fe400030f16ff */
[C---:B------:R-:W-:Y:S02]  /*c5f80*/  LEA R8, P6, R0.reuse, R3, 0x2 ;  /* 0x0000000300087211 */ /* 0x040fe400078c10ff */
[C---:B------:R-:W-:Y:S01]  /*c5f90*/  IADD3 R2, R0.reuse, c[0x0][0x198], RZ ;  /* 0x0000660000027a10 */ /* 0x040fe20007ffe0ff */
[----:B------:R1:W-:Y:S01]  /*c5fa0*/  @P4 STG.E [R16.64], R52 ;  /* 0x0000003410004986 */ /* 0x0003e2000c101908 */
[----:B------:R-:W-:-:S02]  /*c5fb0*/  LEA.HI.X.SX32 R9, R0, R216, 0x2, P6 ;  /* 0x000000d800097211 */ /* 0x000fc400030f16ff */
[C---:B------:R-:W-:Y:S01]  /*c5fc0*/  IADD3 R0, R2.reuse, c[0x0][0x198], RZ ;  /* 0x0000660002007a10 */ /* 0x040fe20007ffe0ff */
[----:B------:R3:W-:Y:S04]  /*c5fd0*/  @P3 STG.E [R4.64], R53 ;  /* 0x0000003504003986 */ /* 0x0007e8000c101908 */
[----:B------:R2:W-:Y:S01]  /*c5fe0*/  @P2 STG.E [R12.64], R56 ;  /* 0x000000380c002986 */ /* 0x0005e2000c101908 */
[C---:B-1----:R-:W-:Y:S02]  /*c5ff0*/  LEA R16, P6, R2.reuse, R3, 0x2 ;  /* 0x0000000302107211 */ /* 0x042fe400078c10ff */
[----:B------:R-:W-:Y:S02]  /*c6000*/  ISETP.LT.AND P4, PT, R29, c[0x0][0x17c], !P0 ;  /* 0x00005f001d007a0c */ /* 0x000fe40004781270 */
[----:B------:R-:W4:Y:S01]  /*c6010*/  LDL.LU R29, [R1+0x22ac] ;  /* 0x0022ac00011d7983 */ /* 0x000f220000300800 */
[----:B------:R-:W-:-:S02]  /*c6020*/  LEA.HI.X.SX32 R17, R2, R216, 0x2, P6 ;  /* 0x000000d802117211 */ /* 0x000fc400030f16ff */
[----:B---3--:R-:W-:Y:S02]  /*c6030*/  LEA R4, P6, R0, R3, 0x2 ;  /* 0x0000000300047211 */ /* 0x008fe400078c10ff */
[----:B--2---:R-:W-:Y:S02]  /*c6040*/  ISETP.LT.AND P3, PT, R28, c[0x0][0x17c], !P0 ;  /* 0x00005f001c007a0c */ /* 0x004fe40004761270 */
[----:B------:R-:W2:Y:S01]  /*c6050*/  LDL.LU R28, [R1+0x22a8] ;  /* 0x0022a800011c7983 */ /* 0x000ea20000300800 */
[----:B------:R-:W-:-:S03]  /*c6060*/  LEA.HI.X.SX32 R5, R0, R216, 0x2, P6 ;  /* 0x000000d800057211 */ /* 0x000fc600030f16ff */
[----:B------:R1:W-:Y:S04]  /*c6070*/  @P1 STG.E [R8.64], R57 ;  /* 0x0000003908001986 */ /* 0x0003e8000c101908 */
        /* <DEDUP_REMOVED lines=15> */
[C---:B------:R-:W-:Y:S02]  /*c6170*/  IADD3 R2, R0.reuse, c[0x0][0x198], RZ ;  /* 0x0000660000027a10 */ /* 0x040fe40007ffe0ff */
[----:B------:R-:W-:-:S02]  /*c6180*/  LEA.HI.X.SX32 R9, R0, R216, 0x2, P6 ;  /* 0x000000d800097211 */ /* 0x000fc400030f16ff */
[CC--:B---3--:R-:W-:Y:S02]  /*c6190*/  LEA R16, P6, R2.reuse, R3.reuse, 0x2 ;  /* 0x0000000302107211 */ /* 0x0c8fe400078c10ff */
[C---:B------:R-:W-:Y:S02]  /*c61a0*/  IADD3 R0, R2.reuse, c[0x0][0x198], RZ ;  /* 0x0000660002007a10 */ /* 0x040fe40007ffe0ff */
[-C--:B------:R-:W-:Y:S02]  /*c61b0*/  LEA.HI.X.SX32 R17, R2, R216.reuse, 0x2, P6 ;  /* 0x000000d802117211 */ /* 0x080fe400030f16ff */
[C---:B------:R-:W-:Y:S02]  /*c61c0*/  LEA R4, P6, R0.reuse, R3, 0x2 ;  /* 0x0000000300047211 */ /* 0x040fe400078c10ff */
[C---:B------:R-:W-:Y:S01]  /*c61d0*/  IADD3 R2, R0.reuse, c[0x0][0x198], RZ ;  /* 0x0000660000027a10 */ /* 0x040fe20007ffe0ff */
[----:B------:R1:W-:Y:S01]  /*c61e0*/  @P3 STG.E [R12.64], R64 ;  /* 0x000000400c003986 */ /* 0x0003e2000c101908 */
[----:B------:R-:W-:-:S02]  /*c61f0*/  LEA.HI.X.SX32 R5, R0, R216, 0x2, P6 ;  /* 0x000000d800057211 */ /* 0x000fc400030f16ff */
[C---:B------:R-:W-:Y:S01]  /*c6200*/  IADD3 R0, R2.reuse, c[0x0][0x198], RZ ;  /* 0x0000660002007a10 */ /* 0x040fe20007ffe0ff */
[----:B------:R3:W-:Y:S01]  /*c6210*/  @P2 STG.E [R8.64], R65 ;  /* 0x0000004108002986 */ /* 0x0007e2000c101908 */
[----:B-1----:R-:W-:-:S03]  /*c6220*/  LEA R12, P6, R2, R3, 0x2 ;  /* 0x00000003020c7211 */ /* 0x002fc600078c10ff */
[----:B------:R1:W-:Y:S01]  /*c6230*/  @P1 STG.E [R16.64], R6 ;  /* 0x0000000610001986 */ /* 0x0003e2000c101908 */
[-C--:B------:R-:W-:Y:S02]  /*c6240*/  LEA.HI.X.SX32 R13, R2, R216.reuse, 0x2, P6 ;  /* 0x000000d8020d7211 */ /* 0x080fe400030f16ff */
[----:B------:R-:W-:Y:S02]  /*c6250*/  ISETP.LT.AND P3, PT, R29, c[0x0][0x17c], !P0 ;  /* 0x00005f001d007a0c */ /* 0x000fe40004761270 */
[----:B------:R-:W4:Y:S01]  /*c6260*/  LDL.LU R29, [R1+0x2294] ;  /* 0x00229400011d7983 */ /* 0x000f220000300800 */
[C---:B---3--:R-:W-:Y:S02]  /*c6270*/  LEA R8, P6, R0.reuse, R3, 0x2 ;  /* 0x0000000300087211 */ /* 0x048fe400078c10ff */
[C---:B------:R-:W-:Y:S02]  /*c6280*/  IADD3 R2, R0.reuse, c[0x0][0x198], RZ ;  /* 0x0000660000027a10 */ /* 0x040fe40007ffe0ff */
[----:B------:R-:W-:-:S02]  /*c6290*/  LEA.HI.X.SX32 R9, R0, R216, 0x2, P6 ;  /* 0x000000d800097211 */ /* 0x000fc400030f16ff */
[----:B--2---:R-:W-:Y:S02]  /*c62a0*/  ISETP.LT.AND P2, PT, R28, c[0x0][0x17c], !P0 ;  /* 0x00005f001c007a0c */ /* 0x004fe40004741270 */
[----:B------:R-:W2:Y:S01]  /*c62b0*/  LDL.LU R28, [R1+0x2290] ;  /* 0x00229000011c7983 */ /* 0x000ea20000300800 */
[----:B-1----:R-:W-:-:S03]  /*c62c0*/  LEA R16, P6, R2, R3, 0x2 ;  /* 0x0000000302107211 */ /* 0x002fc600078c10ff */
[----:B------:R-:W-:Y:S01]  /*c62d0*/  @P5 STG.E [R4.64], R7 ;  /* 0x0000000704005986 */ /* 0x000fe2000c101908 */
[----:B------:R-:W-:-:S03]  /*c62e0*/  LEA.HI.X.SX32 R17, R2, R216, 0x2, P6 ;  /* 0x000000d802117211 */ /* 0x000fc600030f16ff */
[----:B------:R-:W-:Y:S04]  /*c62f0*/  @P4 STG.E [R12.64], R10 ;  /* 0x0000000a0c004986 */ /* 0x000fe8000c101908 */
[----:B------:R-:W-:Y:S04]  /*c6300*/  @P3 STG.E [R8.64], R11 ;  /* 0x0000000b08003986 */ /* 0x000fe8000c101908 */
[----:B------:R1:W-:Y:S01]  /*c6310*/  @P2 STG.E [R16.64], R14 ;  /* 0x0000000e10002986 */ /* 0x0003e2000c101908 */
[----:B----4-:R-:W-:-:S03]  /*c6320*/  ISETP.LT.AND P1, PT, R25, c[0x0][0x17c], !P0 ;  /* 0x00005f0019007a0c */ /* 0x010fc60004721270 */
[----:B------:R-:W3:Y:S01]  /*c6330*/  LDL.LU R25, [R1+0x228c] ;  /* 0x00228c0001197983 */ /* 0x000ee20000300800 */
[----:B------:R-:W-:-:S03]  /*c6340*/  ISETP.LT.AND P5, PT, R24, c[0x0][0x17c], !P0 ;  /* 0x00005f0018007a0c */ /* 0x000fc600047a1270 */
[----:B------:R-:W4:Y:S01]  /*c6350*/  LDL.LU R24, [R1+0x2288] ;  /* 0x0022880001187983 */ /* 0x000f220000300800 */
[----:B------:R-:W-:-:S03]  /*c6360*/  ISETP.LT.AND P4, PT, R21, c[0x0][0x17c], !P0 ;  /* 0x00005f0015007a0c */ /* 0x000fc60004781270 */
[----:B------:R-:W4:Y:S01]  /*c6370*/  LDL.LU R21, [R1+0x2284] ;  /* 0x0022840001157983 */ /* 0x000f220000300800 */
[----:B------:R-:W-:-:S03]  /*c6380*/  ISETP.LT.AND P3, PT, R20, c[0x0][0x17c], !P0 ;  /* 0x00005f0014007a0c */ /* 0x000fc60004761270 */
[----:B------:R-:W4:Y:S04]  /*c6390*/  LDL.LU R20, [R1+0x2280] ;  /* 0x0022800001147983 */ /* 0x000f280000300800 */
[----:B-1----:R-:W4:Y:S04]  /*c63a0*/  LDL.LU R14, [R1+0x227c] ;  /* 0x00227c00010e7983 */ /* 0x002f280000300800 */
[----:B------:R-:W4:Y:S04]  /*c63b0*/  LDL.LU R13, [R1+0x2278] ;  /* 0x00227800010d7983 */ /* 0x000f280000300800 */
        /* <DEDUP_REMOVED lines=19> */
[----:B------:R-:W-:Y:S02]  /*c64f0*/  ISETP.LT.AND P2, PT, R29, c[0x0][0x17c], !P0 ;  /* 0x00005f001d007a0c */ /* 0x000fe40004741270 */
[-C--:B-1----:R-:W-:Y:S01]  /*c6500*/  LEA R4, P6, R0, R3.reuse, 0x2 ;  /* 0x0000000300047211 */ /* 0x082fe200078c10ff */
[----:B------:R-:W4:Y:S01]  /*c6510*/  LDL.LU R15, [R1+0x2268] ;  /* 0x00226800010f7983 */ /* 0x000f220000300800 */
[----:B--2---:R-:W-:Y:S02]  /*c6520*/  ISETP.LT.AND P1, PT, R28, c[0x0][0x17c], !P0 ;  /* 0x00005f001c007a0c */ /* 0x004fe40004721270 */
[----:B------:R-:W-:Y:S02]  /*c6530*/  LEA.HI.X.SX32 R5, R0, R216, 0x2, P6 ;  /* 0x000000d800057211 */ /* 0x000fe400030f16ff */
[----:B------:R-:W-:-:S02]  /*c6540*/  LEA R6, P6, R2, R3, 0x2 ;  /* 0x0000000302067211 */ /* 0x000fc400078c10ff */
[C---:B------:R-:W-:Y:S01]  /*c6550*/  IADD3 R0, R2.reuse, c[0x0][0x198], RZ ;  /* 0x0000660002007a10 */ /* 0x040fe20007ffe0ff */
[----:B------:R1:W-:Y:S01]  /*c6560*/  @P4 STG.E [R8.64], R19 ;  /* 0x0000001308004986 */ /* 0x0003e2000c101908 */
[----:B------:R-:W-:Y:S02]  /*c6570*/  LEA.HI.X.SX32 R7, R2, R216, 0x2, P6 ;  /* 0x000000d802077211 */ /* 0x000fe400030f16ff */
[C---:B------:R-:W-:Y:S01]  /*c6580*/  IADD3 R2, R0.reuse, c[0x0][0x198], RZ ;  /* 0x0000660000027a10 */ /* 0x040fe20007ffe0ff */
[----:B------:R2:W-:Y:S01]  /*c6590*/  @P3 STG.E [R10.64], R22 ;  /* 0x000000160a003986 */ /* 0x0005e2000c101908 */
[----:B-1----:R-:W-:-:S03]  /*c65a0*/  LEA R8, P6, R0, R3, 0x2 ;  /* 0x0000000300087211 */ /* 0x002fc600078c10ff */
[----:B------:R1:W-:Y:S01]  /*c65b0*/  @P2 STG.E [R4.64], R23 ;  /* 0x0000001704002986 */ /* 0x0003e2000c101908 */
[----:B------:R-:W-:-:S03]  /*c65c0*/  LEA.HI.X.SX32 R9, R0, R216, 0x2, P6 ;  /* 0x000000d800097211 */ /* 0x000fc600030f16ff */
[----:B------:R1:W-:Y:S01]  /*c65d0*/  @P1 STG.E [R6.64], R26 ;  /* 0x0000001a06001986 */ /* 0x0003e2000c101908 */
[CC--:B--2---:R-:W-:Y:S02]  /*c65e0*/  LEA R10, P6, R2.reuse, R3.reuse, 0x2 ;  /* 0x00000003020a7211 */ /* 0x0c4fe400078c10ff */
[C---:B------:R-:W-:Y:S02]  /*c65f0*/  IADD3 R0, R2.reuse, c[0x0][0x198], RZ ;  /* 0x0000660002007a10 */ /* 0x040fe40007ffe0ff */
[----:B------:R-:W-:Y:S02]  /*c6600*/  LEA.HI.X.SX32 R11, R2, R216, 0x2, P6 ;  /* 0x000000d8020b7211 */ /* 0x000fe400030f16ff */
[C---:B------:R-:W-:Y:S02]  /*c6610*/  IADD3 R2, R0.reuse, c[0x0][0x198], RZ ;  /* 0x0000660000027a10 */ /* 0x040fe40007ffe0ff */
[----:B-1----:R-:W-:-:S04]  /*c6620*/  LEA R4, P6, R0, R3, 0x2 ;  /* 0x0000000300047211 */ /* 0x002fc800078c10ff */
[----:B------:R-:W-:Y:S02]  /*c6630*/  LEA.HI.X.SX32 R5, R0, R216, 0x2, P6 ;  /* 0x000000d800057211 */ /* 0x000fe400030f16ff */
[----:B------:R-:W-:-:S04]  /*c6640*/  LEA R6, P6, R2, R3, 0x2 ;  /* 0x0000000302067211 */ /* 0x000fc800078c10ff */
[----:B------:R-:W-:Y:S02]  /*c6650*/  LEA.HI.X.SX32 R7, R2, R216, 0x2, P6 ;  /* 0x000000d802077211 */ /* 0x000fe400030f16ff */
[----:B---3--:R-:W-:Y:S02]  /*c6660*/  ISETP.LT.AND P5, PT, R25, c[0x0][0x17c], !P0 ;  /* 0x00005f0019007a0c */ /* 0x008fe400047a1270 */
[----:B----4-:R-:W-:Y:S02]  /*c6670*/  ISETP.LT.AND P4, PT, R24, c[0x0][0x17c], !P0 ;  /* 0x00005f0018007a0c */ /* 0x010fe40004781270 */
[----:B------:R-:W-:-:S09]  /*c6680*/  ISETP.LT.AND P3, PT, R21, c[0x0][0x17c], !P0 ;  /* 0x00005f0015007a0c */ /* 0x000fd20004761270 */
[----:B------:R1:W-:Y:S01]  /*c6690*/  @P5 STG.E [R8.64], R27 ;  /* 0x0000001b08005986 */ /* 0x0003e2000c101908 */
[----:B------:R-:W-:-:S03]  /*c66a0*/  ISETP.LT.AND P1, PT, R14, c[0x0][0x17c], !P0 ;  /* 0x00005f000e007a0c */ /* 0x000fc60004721270 */
[----:B------:R-:W2:Y:S01]  /*c66b0*/  LDL.LU R14, [R1+0x2264] ;  /* 0x00226400010e7983 */ /* 0x000ea20000300800 */
[----:B------:R-:W-:-:S03]  /*c66c0*/  ISETP.LT.AND P5, PT, R13, c[0x0][0x17c], !P0 ;  /* 0x00005f000d007a0c */ /* 0x000fc600047a1270 */
[----:B------:R-:W3:Y:S01]  /*c66d0*/  LDL.LU R13, [R1+0x2260] ;  /* 0x00226000010d7983 */ /* 0x000ee20000300800 */
[----:B------:R-:W-:-:S03]  /*c66e0*/  ISETP.LT.AND P2, PT, R20, c[0x0][0x17c], !P0 ;  /* 0x00005f0014007a0c */ /* 0x000fc60004741270 */
[----:B------:R4:W-:Y:S01]  /*c66f0*/  @P4 STG.E [R10.64], R30 ;  /* 0x0000001e0a004986 */ /* 0x0009e2000c101908 */
[----:B------:R-:W-:-:S03]  /*c6700*/  ISETP.LT.AND P4, PT, R12, c[0x0][0x17c], !P0 ;  /* 0x00005f000c007a0c */ /* 0x000fc60004781270 */
[----:B------:R-:W3:Y:S04]  /*c6710*/  LDL.LU R12, [R1+0x225c] ;  /* 0x00225c00010c7983 */ /* 0x000ee80000300800 */
[----:B------:R1:W-:Y:S01]  /*c6720*/  @P3 STG.E [R4.64], R31 ;  /* 0x0000001f04003986 */ /* 0x0003e2000c101908 */
[----:B------:R-:W-:-:S03]  /*c6730*/  ISETP.LT.AND P3, PT, R17, c[0x0][0x17c], !P0 ;  /* 0x00005f0011007a0c */ /* 0x000fc60004761270 */
[----:B------:R1:W-:Y:S01]  /*c6740*/  @P2 STG.E [R6.64], R34 ;  /* 0x0000002206002986 */ /* 0x0003e2000c101908 */
[----:B------:R-:W-:-:S03]  /*c6750*/  ISETP.LT.AND P2, PT, R16, c[0x0][0x17c], !P0 ;  /* 0x00005f0010007a0c */ /* 0x000fc60004741270 */
[----:B------:R-:W3:Y:S04]  /*c6760*/  LDL.LU R17, [R1+0x2258] ;  /* 0x0022580001117983 */ /* 0x000ee80000300800 */
[----:B------:R-:W3:Y:S01]  /*c6770*/  LDL.LU R16, [R1+0x2254] ;  /* 0x0022540001107983 */ /* 0x000ee20000300800 */
[----:B------:R-:W-:-:S04]  /*c6780*/  IADD3 R0, R2, c[0x0][0x198], RZ ;  /* 0x0000660002007a10 */ /* 0x000fc80007ffe0ff */
[CC--:B-1----:R-:W-:Y:S02]  /*c6790*/  LEA R8, P6, R0.reuse, R3.reuse, 0x2 ;  /* 0x0000000300087211 */ /* 0x0c2fe400078c10ff */
[C---:B------:R-:W-:Y:S02]  /*c67a0*/  IADD3 R2, R0.reuse, c[0x0][0x198], RZ ;  /* 0x0000660000027a10 */ /* 0x040fe40007ffe0ff */
[-C--:B------:R-:W-:Y:S02]  /*c67b0*/  LEA.HI.X.SX32 R9, R0, R216.reuse, 0x2, P6 ;  /* 0x000000d800097211 */ /* 0x080fe400030f16ff */
[C---:B----4-:R-:W-:Y:S02]  /*c67c0*/  LEA R10, P6, R2.reuse, R3, 0x2 ;  /* 0x00000003020a7211 */ /* 0x050fe400078c10ff */
[C---:B------:R-:W-:Y:S02]  /*c67d0*/  IADD3 R0, R2.reuse, c[0x0][0x198], RZ ;  /* 0x0000660002007a10 */ /* 0x040fe40007ffe0ff */
[----:B------:R-:W-:-:S02]  /*c67e0*/  LEA.HI.X.SX32 R11, R2, R216, 0x2, P6 ;  /* 0x000000d8020b7211 */ /* 0x000fc400030f16ff */
[CC--:B------:R-:W-:Y:S02]  /*c67f0*/  LEA R4, P6, R0.reuse, R3.reuse, 0x2 ;  /* 0x0000000300047211 */ /* 0x0c0fe400078c10ff */
[C---:B------:R-:W-:Y:S02]  /*c6800*/  IADD3 R2, R0.reuse, c[0x0][0x198], RZ ;  /* 0x0000660000027a10 */ /* 0x040fe40007ffe0ff */
[----:B------:R-:W-:Y:S01]  /*c6810*/  LEA.HI.X.SX32 R5, R0, R216, 0x2, P6 ;  /* 0x000000d800057211 */ /* 0x000fe200030f16ff */
[----:B------:R1:W-:Y:S01]  /*c6820*/  @P1 STG.E [R8.64], R35 ;  /* 0x0000002308001986 */ /* 0x0003e2000c101908 */
[C---:B------:R-:W-:Y:S02]  /*c6830*/  LEA R6, P6, R2.reuse, R3, 0x2 ;  /* 0x0000000302067211 */ /* 0x040fe400078c10ff */
[----:B------:R-:W-:Y:S01]  /*c6840*/  ISETP.LT.AND P1, PT, R15, c[0x0][0x17c], !P0 ;  /* 0x00005f000f007a0c */ /* 0x000fe20004721270 */
[----:B------:R4:W-:Y:S01]  /*c6850*/  @P5 STG.E [R10.64], R38 ;  /* 0x000000260a005986 */ /* 0x0009e2000c101908 */
[----:B------:R-:W-:-:S03]  /*c6860*/  IADD3 R0, R2, c[0x0][0x198], RZ ;  /* 0x0000660002007a10 */ /* 0x000fc60007ffe0ff */
[----:B------:R-:W3:Y:S04]  /*c6870*/  LDL.LU R15, [R1+0x2250] ;  /* 0x00225000010f7983 */ /* 0x000ee80000300800 */
[----:B------:R2:W-:Y:S01]  /*c6880*/  @P4 STG.E [R4.64], R39 ;  /* 0x0000002704004986 */ /* 0x0005e2000c101908 */
[-C--:B------:R-:W-:Y:S02]  /*c6890*/  LEA.HI.X.SX32 R7, R2, R216.reuse, 0x2, P6 ;  /* 0x000000d802077211 */ /* 0x080fe400030f16ff */
[C---:B-1----:R-:W-:Y:S02]  /*c68a0*/  LEA R8, P6, R0.reuse, R3, 0x2 ;  /* 0x0000000300087211 */ /* 0x042fe400078c10ff */
[C---:B------:R-:W-:Y:S02]  /*c68b0*/  IADD3 R2, R0.reuse, c[0x0][0x198], RZ ;  /* 0x0000660000027a10 */ /* 0x040fe40007ffe0ff */
[----:B------:R-:W-:-:S02]  /*c68c0*/  LEA.HI.X.SX32 R9, R0, R216, 0x2, P6 ;  /* 0x000000d800097211 */ /* 0x000fc400030f16ff */
[C---:B----4-:R-:W-:Y:S01]  /*c68d0*/  LEA R10, P6, R2.reuse, R3, 0x2 ;  /* 0x00000003020a7211 */ /* 0x050fe200078c10ff */
[----:B------:R1:W-:Y:S03]  /*c68e0*/  @P3 STG.E [R6.64], R42 ;  /* 0x0000002a06003986 */ /* 0x0003e6000c101908 */
[----:B------:R-:W-:Y:S01]  /*c68f0*/  LEA.HI.X.SX32 R11, R2, R216, 0x2, P6 ;  /* 0x000000d8020b7211 */ /* 0x000fe200030f16ff */
[----:B------:R4:W-:Y:S04]  /*c6900*/  @P2 STG.E [R8.64], R43 ;  /* 0x0000002b08002986 */ /* 0x0009e8000c101908 */
[----:B------:R1:W-:Y:S01]  /*c6910*/  @P1 STG.E [R10.64], R46 ;  /* 0x0000002e0a001986 */ /* 0x0003e2000c101908 */
[----:B--2---:R-:W-:-:S03]  /*c6920*/  ISETP.LT.AND P5, PT, R14, c[0x0][0x17c], !P0 ;  /* 0x00005f000e007a0c */ /* 0x004fc600047a1270 */
[----:B------:R-:W2:Y:S01]  /*c6930*/  LDL.LU R14, [R1+0x224c] ;  /* 0x00224c00010e7983 */ /* 0x000ea20000300800 */
[----:B---3--:R-:W-:-:S03]  /*c6940*/  ISETP.LT.AND P4, PT, R13, c[0x0][0x17c], !P0 ;  /* 0x00005f000d007a0c */ /* 0x008fc60004781270 */
[----:B------:R-:W3:Y:S01]  /*c6950*/  LDL.LU R13, [R1+0x2248] ;  /* 0x00224800010d7983 */ /* 0x000ee20000300800 */
[----:B------:R-:W-:-:S03]  /*c6960*/  ISETP.LT.AND P3, PT, R12, c[0x0][0x17c], !P0 ;  /* 0x00005f000c007a0c */ /* 0x000fc60004761270 */
[----:B------:R-:W2:Y:S01]  /*c6970*/  LDL.LU R12, [R1+0x2244] ;  /* 0x00224400010c7983 */ /* 0x000ea20000300800 */
[----:B------:R-:W-:-:S03]  /*c6980*/  ISETP.LT.AND P2, PT, R17, c[0x0][0x17c], !P0 ;  /* 0x00005f0011007a0c */ /* 0x000fc60004741270 */
[----:B------:R-:W2:Y:S01]  /*c6990*/  LDL.LU R17, [R1+0x2240] ;  /* 0x0022400001117983 */ /* 0x000ea20000300800 */
[----:B------:R-:W-:-:S03]  /*c69a0*/  ISETP.LT.AND P1, PT, R16, c[0x0][0x17c], !P0 ;  /* 0x00005f0010007a0c */ /* 0x000fc60004721270 */
[----:B------:R-:W2:Y:S01]  /*c69b0*/  LDL.LU R16, [R1+0x223c] ;  /* 0x00223c0001107983 */ /* 0x000ea20000300800 */
[----:B------:R-:W-:-:S04]  /*c69c0*/  IADD3 R0, R2, c[0x0][0x198], RZ ;  /* 0x0000660002007a10 */ /* 0x000fc80007ffe0ff */
[CC--:B------:R-:W-:Y:S02]  /*c69d0*/  LEA R4, P6, R0.reuse, R3.reuse, 0x2 ;  /* 0x0000000300047211 */ /* 0x0c0fe400078c10ff */
[C---:B------:R-:W-:Y:S02]  /*c69e0*/  IADD3 R2, R0.reuse, c[0x0][0x198], RZ ;  /* 0x0000660000027a10 */ /* 0x040fe40007ffe0ff */
[-C--:B------:R-:W-:Y:S02]  /*c69f0*/  LEA.HI.X.SX32 R5, R0, R216.reuse, 0x2, P6 ;  /* 0x000000d800057211 */ /* 0x080fe400030f16ff */
[C---:B-1----:R-:W-:Y:S02]  /*c6a00*/  LEA R6, P6, R2.reuse, R3, 0x2 ;  /* 0x0000000302067211 */ /* 0x042fe400078c10ff */
[C---:B------:R-:W-:Y:S02]  /*c6a10*/  IADD3 R0, R2.reuse, c[0x0][0x198], RZ ;  /* 0x0000660002007a10 */ /* 0x040fe40007ffe0ff */
[----:B------:R-:W-:-:S02]  /*c6a20*/  LEA.HI.X.SX32 R7, R2, R216, 0x2, P6 ;  /* 0x000000d802077211 */ /* 0x000fc400030f16ff */
[CC--:B----4-:R-:W-:Y:S02]  /*c6a30*/  LEA R8, P6, R0.reuse, R3.reuse, 0x2 ;  /* 0x0000000300087211 */ /* 0x0d0fe400078c10ff */
        /* <DEDUP_REMOVED lines=9> */
[----:B-1----:R-:W-:-:S04]  /*c6ad0*/  LEA R4, P6, R0, R3, 0x2 ;  /* 0x0000000300047211 */ /* 0x002fc800078c10ff */
[----:B------:R-:W-:Y:S01]  /*c6ae0*/  LEA.HI.X.SX32 R5, R0, R216, 0x2, P6 ;  /* 0x000000d800057211 */ /* 0x000fe200030f16ff */
[----:B------:R1:W-:Y:S01]  /*c6af0*/  @P2 STG.E [R10.64], R54 ;  /* 0x000000360a002986 */ /* 0x0003e2000c101908 */
[----:B------:R-:W-:-:S03]  /*c6b00*/  ISETP.LT.AND P5, PT, R15, c[0x0][0x17c], !P0 ;  /* 0x00005f000f007a0c */ /* 0x000fc600047a1270 */
[----:B------:R1:W-:Y:S01]  /*c6b10*/  @P1 STG.E [R4.64], R55 ;  /* 0x0000003704001986 */ /* 0x0003e2000c101908 */
[----:B----4-:R-:W-:-:S04]  /*c6b20*/  LEA R6, P6, R2, R3, 0x2 ;  /* 0x0000000302067211 */ /* 0x010fc800078c10ff */
[----:B------:R-:W-:-:S05]  /*c6b30*/  LEA.HI.X.SX32 R7, R2, R216, 0x2, P6 ;  /* 0x000000d802077211 */ /* 0x000fca00030f16ff */
[----:B------:R4:W-:Y:S01]  /*c6b40*/  @P5 STG.E [R6.64], R58 ;  /* 0x0000003a06005986 */ /* 0x0009e2000c101908 */
[----:B---3--:R-:W-:Y:S02]  /*c6b50*/  ISETP.LT.AND P3, PT, R13, c[0x0][0x17c], !P0 ;  /* 0x00005f000d007a0c */ /* 0x008fe40004761270 */
[----:B------:R-:W-:-:S04]  /*c6b60*/  IADD3 R13, R2, c[0x0][0x198], RZ ;  /* 0x00006600020d7a10 */ /* 0x000fc80007ffe0ff */
[C---:B------:R-:W-:Y:S02]  /*c6b70*/  IADD3 R0, R13.reuse, c[0x0][0x198], RZ ;  /* 0x000066000d007a10 */ /* 0x040fe40007ffe0ff */
[CC--:B------:R-:W-:Y:S02]  /*c6b80*/  LEA R8, P1, R13.reuse, R3.reuse, 0x2 ;  /* 0x000000030d087211 */ /* 0x0c0fe400078210ff */
[----:B------:R-:W-:Y:S02]  /*c6b90*/  IADD3 R15, R0, c[0x0][0x198], RZ ;  /* 0x00006600000f7a10 */ /* 0x000fe40007ffe0ff */
[----:B------:R-:W-:Y:S02]  /*c6ba0*/  LEA.HI.X.SX32 R9, R13, R216, 0x2, P1 ;  /* 0x000000d80d097211 */ /* 0x000fe400008f16ff */
[----:B-1----:R-:W-:Y:S02]  /*c6bb0*/  LEA R10, P1, R15, R3, 0x2 ;  /* 0x000000030f0a7211 */ /* 0x002fe400078210ff */
[----:B--2---:R-:W-:-:S02]  /*c6bc0*/  ISETP.LT.AND P4, PT, R14, c[0x0][0x17c], !P0 ;  /* 0x00005f000e007a0c */ /* 0x004fc40004781270 */
[----:B------:R-:W-:Y:S02]  /*c6bd0*/  ISETP.LT.AND P2, PT, R12, c[0x0][0x17c], !P0 ;  /* 0x00005f000c007a0c */ /* 0x000fe40004741270 */
[----:B------:R-:W-:Y:S02]  /*c6be0*/  LEA R12, P6, R0, R3, 0x2 ;  /* 0x00000003000c7211 */ /* 0x000fe400078c10ff */
[C---:B------:R-:W-:Y:S02]  /*c6bf0*/  LEA.HI.X.SX32 R11, R15.reuse, R216, 0x2, P1 ;  /* 0x000000d80f0b7211 */ /* 0x040fe400008f16ff */
[----:B------:R-:W-:Y:S02]  /*c6c00*/  IADD3 R2, R15, c[0x0][0x198], RZ ;  /* 0x000066000f027a10 */ /* 0x000fe40007ffe0ff */
[----:B------:R-:W-:Y:S02]  /*c6c10*/  ISETP.LT.AND P1, PT, R17, c[0x0][0x17c], !P0 ;  /* 0x00005f0011007a0c */ /* 0x000fe40004721270 */
[----:B------:R-:W-:-:S02]  /*c6c20*/  ISETP.LT.AND P0, PT, R16, c[0x0][0x17c], !P0 ;  /* 0x00005f0010007a0c */ /* 0x000fc40004701270 */
[-C--:B------:R-:W-:Y:S02]  /*c6c30*/  LEA.HI.X.SX32 R13, R0, R216.reuse, 0x2, P6 ;  /* 0x000000d8000d7211 */ /* 0x080fe400030f16ff */
[CC--:B------:R-:W-:Y:S02]  /*c6c40*/  LEA R14, P6, R2.reuse, R3.reuse, 0x2 ;  /* 0x00000003020e7211 */ /* 0x0c0fe400078c10ff */
[C---:B------:R-:W-:Y:S02]  /*c6c50*/  IADD3 R0, R2.reuse, c[0x0][0x198], RZ ;  /* 0x0000660002007a10 */ /* 0x040fe40007ffe0ff */
[----:B------:R-:W-:Y:S01]  /*c6c60*/  LEA.HI.X.SX32 R15, R2, R216, 0x2, P6 ;  /* 0x000000d8020f7211 */ /* 0x000fe200030f16ff */
[----:B------:R4:W-:Y:S01]  /*c6c70*/  @P4 STG.E [R8.64], R59 ;  /* 0x0000003b08004986 */ /* 0x0009e2000c101908 */
[----:B------:R-:W-:-:S03]  /*c6c80*/  LEA R2, P6, R0, R3, 0x2 ;  /* 0x0000000300027211 */ /* 0x000fc600078c10ff */
[----:B------:R4:W-:Y:S04]  /*c6c90*/  @P3 STG.E [R12.64], R62 ;  /* 0x0000003e0c003986 */ /* 0x0009e8000c101908 */
[----:B------:R4:W-:Y:S01]  /*c6ca0*/  @P2 STG.E [R10.64], R63 ;  /* 0x0000003f0a002986 */ /* 0x0009e2000c101908 */
[----:B------:R-:W-:-:S03]  /*c6cb0*/  LEA.HI.X.SX32 R3, R0, R216, 0x2, P6 ;  /* 0x000000d800037211 */ /* 0x000fc600030f16ff */
[----:B------:R4:W-:Y:S01]  /*c6cc0*/  @P1 STG.E [R14.64], R66 ;  /* 0x000000420e001986 */ /* 0x0009e2000c101908 */
[----:B------:R-:W-:Y:S05]  /*c6cd0*/  @!P0 EXIT ;  /* 0x000000000000894d */ /* 0x000fea0003800000 */
[----:B------:R-:W-:Y:S01]  /*c6ce0*/  STG.E [R2.64], R67 ;  /* 0x0000004302007986 */ /* 0x000fe2000c101908 */
[----:B------:R-:W-:Y:S05]  /*c6cf0*/  EXIT ;  /* 0x000000000000794d */ /* 0x000fea0003800000 */
.L_x_2:
[----:B------:R-:W-:-:S00]  /*c6d00*/  BRA `(.L_x_2) ;  /* 0xfffffff000007947 */ /* 0x000fc0000383ffff */
[----:B------:R-:W-:-:S00]  /*c6d10*/  NOP ;  /* 0x0000000000007918 */ /* 0x000fc00000000000 */
        /* <DEDUP_REMOVED lines=14> */
.L_x_3:


//--------------------- .nv.shared.matmul_kernel  --------------------------
	.section	.nv.shared.matmul_kernel,"aw",@nobits
	.sectionflags	@""
	.align	16
